//
// Generated by NVIDIA NVVM Compiler
//
// Compiler Build ID: CL-36424714
// Cuda compilation tools, release 13.0, V13.0.88
// Based on NVVM 20.0.0
//

.version 9.0
.target sm_100
.address_size 64

	// .globl	_Z26simple_fp16_gemm_blackwellPK6__halfS1_Pfiii
// _ZZ26simple_fp16_gemm_blackwellPK6__halfS1_PfiiiE2As has been demoted
// _ZZ26simple_fp16_gemm_blackwellPK6__halfS1_PfiiiE2Bs has been demoted

.visible .entry _Z26simple_fp16_gemm_blackwellPK6__halfS1_Pfiii(
	.param .u64 .ptr .align 1 _Z26simple_fp16_gemm_blackwellPK6__halfS1_Pfiii_param_0,
	.param .u64 .ptr .align 1 _Z26simple_fp16_gemm_blackwellPK6__halfS1_Pfiii_param_1,
	.param .u64 .ptr .align 1 _Z26simple_fp16_gemm_blackwellPK6__halfS1_Pfiii_param_2,
	.param .u32 _Z26simple_fp16_gemm_blackwellPK6__halfS1_Pfiii_param_3,
	.param .u32 _Z26simple_fp16_gemm_blackwellPK6__halfS1_Pfiii_param_4,
	.param .u32 _Z26simple_fp16_gemm_blackwellPK6__halfS1_Pfiii_param_5
)
{
	.reg .pred 	%p<579>;
	.reg .b16 	%rs<1287>;
	.reg .b32 	%r<3014>;
	.reg .b32 	%f<5507>;
	.reg .b64 	%rd<596>;
	// demoted variable
	.shared .align 2 .b8 _ZZ26simple_fp16_gemm_blackwellPK6__halfS1_PfiiiE2As[16384];
	// demoted variable
	.shared .align 2 .b8 _ZZ26simple_fp16_gemm_blackwellPK6__halfS1_PfiiiE2Bs[16384];
	ld.param.u32 	%r39, [_Z26simple_fp16_gemm_blackwellPK6__halfS1_Pfiii_param_3];
	ld.param.u32 	%r40, [_Z26simple_fp16_gemm_blackwellPK6__halfS1_Pfiii_param_4];
	ld.param.u32 	%r41, [_Z26simple_fp16_gemm_blackwellPK6__halfS1_Pfiii_param_5];
	mov.u32 	%r42, %tid.x;
	mov.u32 	%r43, %tid.y;
	shl.b32 	%r1, %r43, 3;
	shl.b32 	%r2, %r42, 3;
	setp.lt.s32 	%p1, %r41, 1;
	mov.f32 	%f5443, 0f00000000;
	mov.f32 	%f5444, %f5443;
	mov.f32 	%f5445, %f5443;
	mov.f32 	%f5446, %f5443;
	mov.f32 	%f5447, %f5443;
	mov.f32 	%f5448, %f5443;
	mov.f32 	%f5449, %f5443;
	mov.f32 	%f5450, %f5443;
	mov.f32 	%f5451, %f5443;
	mov.f32 	%f5452, %f5443;
	mov.f32 	%f5453, %f5443;
	mov.f32 	%f5454, %f5443;
	mov.f32 	%f5455, %f5443;
	mov.f32 	%f5456, %f5443;
	mov.f32 	%f5457, %f5443;
	mov.f32 	%f5458, %f5443;
	mov.f32 	%f5459, %f5443;
	mov.f32 	%f5460, %f5443;
	mov.f32 	%f5461, %f5443;
	mov.f32 	%f5462, %f5443;
	mov.f32 	%f5463, %f5443;
	mov.f32 	%f5464, %f5443;
	mov.f32 	%f5465, %f5443;
	mov.f32 	%f5466, %f5443;
	mov.f32 	%f5467, %f5443;
	mov.f32 	%f5468, %f5443;
	mov.f32 	%f5469, %f5443;
	mov.f32 	%f5470, %f5443;
	mov.f32 	%f5471, %f5443;
	mov.f32 	%f5472, %f5443;
	mov.f32 	%f5473, %f5443;
	mov.f32 	%f5474, %f5443;
	mov.f32 	%f5475, %f5443;
	mov.f32 	%f5476, %f5443;
	mov.f32 	%f5477, %f5443;
	mov.f32 	%f5478, %f5443;
	mov.f32 	%f5479, %f5443;
	mov.f32 	%f5480, %f5443;
	mov.f32 	%f5481, %f5443;
	mov.f32 	%f5482, %f5443;
	mov.f32 	%f5483, %f5443;
	mov.f32 	%f5484, %f5443;
	mov.f32 	%f5485, %f5443;
	mov.f32 	%f5486, %f5443;
	mov.f32 	%f5487, %f5443;
	mov.f32 	%f5488, %f5443;
	mov.f32 	%f5489, %f5443;
	mov.f32 	%f5490, %f5443;
	mov.f32 	%f5491, %f5443;
	mov.f32 	%f5492, %f5443;
	mov.f32 	%f5493, %f5443;
	mov.f32 	%f5494, %f5443;
	mov.f32 	%f5495, %f5443;
	mov.f32 	%f5496, %f5443;
	mov.f32 	%f5497, %f5443;
	mov.f32 	%f5498, %f5443;
	mov.f32 	%f5499, %f5443;
	mov.f32 	%f5500, %f5443;
	mov.f32 	%f5501, %f5443;
	mov.f32 	%f5502, %f5443;
	mov.f32 	%f5503, %f5443;
	mov.f32 	%f5504, %f5443;
	mov.f32 	%f5505, %f5443;
	mov.f32 	%f5506, %f5443;
	@%p1 bra 	$L__BB0_387;
	shl.b32 	%r45, %r1, 8;
	mov.u32 	%r46, _ZZ26simple_fp16_gemm_blackwellPK6__halfS1_PfiiiE2Bs;
	add.s32 	%r47, %r46, %r45;
	shl.b32 	%r48, %r2, 1;
	add.s32 	%r3, %r47, %r48;
	mov.b32 	%r3013, 0;
	mov.f32 	%f5443, 0f00000000;
	mov.u32 	%r49, %ctaid.y;
	shl.b32 	%r50, %r49, 7;
$L__BB0_2:
	mov.u32 	%r51, %tid.y;
	shl.b32 	%r52, %r51, 3;
	add.s32 	%r53, %r50, %r52;
	setp.ge.s32 	%p2, %r53, %r39;
	mov.u32 	%r54, %tid.x;
	shl.b32 	%r56, %r54, 3;
	add.s32 	%r57, %r3013, %r56;
	setp.ge.s32 	%p3, %r57, %r41;
	or.pred  	%p4, %p2, %p3;
	@%p4 bra 	$L__BB0_4;
	ld.param.u64 	%rd505, [_Z26simple_fp16_gemm_blackwellPK6__halfS1_Pfiii_param_0];
	mov.u32 	%r58, %ctaid.y;
	shl.b32 	%r59, %r58, 7;
	mov.u32 	%r60, %tid.y;
	shl.b32 	%r61, %r60, 3;
	add.s32 	%r62, %r59, %r61;
	mov.u32 	%r63, %tid.x;
	shl.b32 	%r64, %r63, 3;
	add.s32 	%r65, %r3013, %r64;
	mad.lo.s32 	%r66, %r62, %r41, %r65;
	cvta.to.global.u64 	%rd21, %rd505;
	mul.wide.u32 	%rd22, %r66, 2;
	add.s64 	%rd23, %rd21, %rd22;
	ld.global.nc.u16 	%rs1285, [%rd23];
	bra.uni 	$L__BB0_5;
$L__BB0_4:
	mov.f32 	%f195, 0f00000000;
	// begin inline asm
	{  cvt.rn.f16.f32 %rs1285, %f195;}

	// end inline asm
$L__BB0_5:
	mov.u32 	%r67, %ctaid.y;
	shl.b32 	%r68, %r67, 7;
	mov.u32 	%r69, %tid.y;
	shl.b32 	%r70, %r69, 3;
	add.s32 	%r71, %r68, %r70;
	setp.lt.s32 	%p5, %r71, %r39;
	shl.b32 	%r72, %r69, 10;
	mov.u32 	%r73, _ZZ26simple_fp16_gemm_blackwellPK6__halfS1_PfiiiE2As;
	add.s32 	%r74, %r73, %r72;
	mov.u32 	%r75, %tid.x;
	shl.b32 	%r77, %r75, 3;
	shl.b32 	%r78, %r75, 4;
	add.s32 	%r79, %r74, %r78;
	st.shared.u16 	[%r79], %rs1285;
	add.s32 	%r80, %r3013, %r77;
	add.s32 	%r81, %r80, 1;
	setp.lt.s32 	%p6, %r81, %r41;
	and.pred  	%p7, %p5, %p6;
	@%p7 bra 	$L__BB0_7;
	mov.f32 	%f196, 0f00000000;
	// begin inline asm
	{  cvt.rn.f16.f32 %rs8, %f196;}

	// end inline asm
	mov.u32 	%r82, %tid.y;
	shl.b32 	%r83, %r82, 10;
	mov.u32 	%r84, _ZZ26simple_fp16_gemm_blackwellPK6__halfS1_PfiiiE2As;
	add.s32 	%r85, %r84, %r83;
	mov.u32 	%r86, %tid.x;
	shl.b32 	%r87, %r86, 4;
	add.s32 	%r88, %r85, %r87;
	st.shared.u16 	[%r88+2], %rs8;
	bra.uni 	$L__BB0_8;
$L__BB0_7:
	ld.param.u64 	%rd506, [_Z26simple_fp16_gemm_blackwellPK6__halfS1_Pfiii_param_0];
	cvta.to.global.u64 	%rd24, %rd506;
	mov.u32 	%r89, %ctaid.y;
	shl.b32 	%r90, %r89, 7;
	mov.u32 	%r91, %tid.y;
	shl.b32 	%r92, %r91, 3;
	add.s32 	%r93, %r90, %r92;
	mov.u32 	%r94, %tid.x;
	shl.b32 	%r95, %r94, 3;
	add.s32 	%r96, %r3013, %r95;
	mad.lo.s32 	%r97, %r93, %r41, %r96;
	mul.wide.u32 	%rd25, %r97, 2;
	add.s64 	%rd26, %rd24, %rd25;
	ld.global.nc.u16 	%rs9, [%rd26+2];
	shl.b32 	%r98, %r91, 10;
	mov.u32 	%r99, _ZZ26simple_fp16_gemm_blackwellPK6__halfS1_PfiiiE2As;
	add.s32 	%r100, %r99, %r98;
	shl.b32 	%r101, %r94, 4;
	add.s32 	%r102, %r100, %r101;
	st.shared.u16 	[%r102+2], %rs9;
$L__BB0_8:
	mov.u32 	%r103, %ctaid.y;
	shl.b32 	%r104, %r103, 7;
	mov.u32 	%r105, %tid.y;
	shl.b32 	%r106, %r105, 3;
	add.s32 	%r107, %r104, %r106;
	setp.lt.s32 	%p8, %r107, %r39;
	mov.u32 	%r108, %tid.x;
	shl.b32 	%r110, %r108, 3;
	add.s32 	%r111, %r3013, %r110;
	add.s32 	%r112, %r111, 2;
	setp.lt.s32 	%p9, %r112, %r41;
	and.pred  	%p10, %p8, %p9;
	@%p10 bra 	$L__BB0_10;
	mov.f32 	%f197, 0f00000000;
	// begin inline asm
	{  cvt.rn.f16.f32 %rs10, %f197;}

	// end inline asm
	mov.u32 	%r113, %tid.y;
	shl.b32 	%r114, %r113, 10;
	mov.u32 	%r115, _ZZ26simple_fp16_gemm_blackwellPK6__halfS1_PfiiiE2As;
	add.s32 	%r116, %r115, %r114;
	mov.u32 	%r117, %tid.x;
	shl.b32 	%r118, %r117, 4;
	add.s32 	%r119, %r116, %r118;
	st.shared.u16 	[%r119+4], %rs10;
	bra.uni 	$L__BB0_11;
$L__BB0_10:
	ld.param.u64 	%rd507, [_Z26simple_fp16_gemm_blackwellPK6__halfS1_Pfiii_param_0];
	cvta.to.global.u64 	%rd27, %rd507;
	mov.u32 	%r120, %ctaid.y;
	shl.b32 	%r121, %r120, 7;
	mov.u32 	%r122, %tid.y;
	shl.b32 	%r123, %r122, 3;
	add.s32 	%r124, %r121, %r123;
	mov.u32 	%r125, %tid.x;
	shl.b32 	%r126, %r125, 3;
	add.s32 	%r127, %r3013, %r126;
	mad.lo.s32 	%r128, %r124, %r41, %r127;
	mul.wide.u32 	%rd28, %r128, 2;
	add.s64 	%rd29, %rd27, %rd28;
	ld.global.nc.u16 	%rs11, [%rd29+4];
	shl.b32 	%r129, %r122, 10;
	mov.u32 	%r130, _ZZ26simple_fp16_gemm_blackwellPK6__halfS1_PfiiiE2As;
	add.s32 	%r131, %r130, %r129;
	shl.b32 	%r132, %r125, 4;
	add.s32 	%r133, %r131, %r132;
	st.shared.u16 	[%r133+4], %rs11;
$L__BB0_11:
	mov.u32 	%r134, %ctaid.y;
	shl.b32 	%r135, %r134, 7;
	mov.u32 	%r136, %tid.y;
	shl.b32 	%r137, %r136, 3;
	add.s32 	%r138, %r135, %r137;
	setp.lt.s32 	%p11, %r138, %r39;
	mov.u32 	%r139, %tid.x;
	shl.b32 	%r141, %r139, 3;
	add.s32 	%r142, %r3013, %r141;
	add.s32 	%r143, %r142, 3;
	setp.lt.s32 	%p12, %r143, %r41;
	and.pred  	%p13, %p11, %p12;
	@%p13 bra 	$L__BB0_13;
	mov.f32 	%f198, 0f00000000;
	// begin inline asm
	{  cvt.rn.f16.f32 %rs12, %f198;}

	// end inline asm
	mov.u32 	%r144, %tid.y;
	shl.b32 	%r145, %r144, 10;
	mov.u32 	%r146, _ZZ26simple_fp16_gemm_blackwellPK6__halfS1_PfiiiE2As;
	add.s32 	%r147, %r146, %r145;
	mov.u32 	%r148, %tid.x;
	shl.b32 	%r149, %r148, 4;
	add.s32 	%r150, %r147, %r149;
	st.shared.u16 	[%r150+6], %rs12;
	bra.uni 	$L__BB0_14;
$L__BB0_13:
	ld.param.u64 	%rd508, [_Z26simple_fp16_gemm_blackwellPK6__halfS1_Pfiii_param_0];
	cvta.to.global.u64 	%rd30, %rd508;
	mov.u32 	%r151, %ctaid.y;
	shl.b32 	%r152, %r151, 7;
	mov.u32 	%r153, %tid.y;
	shl.b32 	%r154, %r153, 3;
	add.s32 	%r155, %r152, %r154;
	mov.u32 	%r156, %tid.x;
	shl.b32 	%r157, %r156, 3;
	add.s32 	%r158, %r3013, %r157;
	mad.lo.s32 	%r159, %r155, %r41, %r158;
	mul.wide.u32 	%rd31, %r159, 2;
	add.s64 	%rd32, %rd30, %rd31;
	ld.global.nc.u16 	%rs13, [%rd32+6];
	shl.b32 	%r160, %r153, 10;
	mov.u32 	%r161, _ZZ26simple_fp16_gemm_blackwellPK6__halfS1_PfiiiE2As;
	add.s32 	%r162, %r161, %r160;
	shl.b32 	%r163, %r156, 4;
	add.s32 	%r164, %r162, %r163;
	st.shared.u16 	[%r164+6], %rs13;
$L__BB0_14:
	mov.u32 	%r165, %ctaid.y;
	shl.b32 	%r166, %r165, 7;
	mov.u32 	%r167, %tid.y;
	shl.b32 	%r168, %r167, 3;
	add.s32 	%r169, %r166, %r168;
	setp.lt.s32 	%p14, %r169, %r39;
	mov.u32 	%r170, %tid.x;
	shl.b32 	%r172, %r170, 3;
	add.s32 	%r173, %r3013, %r172;
	add.s32 	%r174, %r173, 4;
	setp.lt.s32 	%p15, %r174, %r41;
	and.pred  	%p16, %p14, %p15;
	@%p16 bra 	$L__BB0_16;
	mov.f32 	%f199, 0f00000000;
	// begin inline asm
	{  cvt.rn.f16.f32 %rs14, %f199;}

	// end inline asm
	mov.u32 	%r175, %tid.y;
	shl.b32 	%r176, %r175, 10;
	mov.u32 	%r177, _ZZ26simple_fp16_gemm_blackwellPK6__halfS1_PfiiiE2As;
	add.s32 	%r178, %r177, %r176;
	mov.u32 	%r179, %tid.x;
	shl.b32 	%r180, %r179, 4;
	add.s32 	%r181, %r178, %r180;
	st.shared.u16 	[%r181+8], %rs14;
	bra.uni 	$L__BB0_17;
$L__BB0_16:
	ld.param.u64 	%rd509, [_Z26simple_fp16_gemm_blackwellPK6__halfS1_Pfiii_param_0];
	cvta.to.global.u64 	%rd33, %rd509;
	mov.u32 	%r182, %ctaid.y;
	shl.b32 	%r183, %r182, 7;
	mov.u32 	%r184, %tid.y;
	shl.b32 	%r185, %r184, 3;
	add.s32 	%r186, %r183, %r185;
	mov.u32 	%r187, %tid.x;
	shl.b32 	%r188, %r187, 3;
	add.s32 	%r189, %r3013, %r188;
	mad.lo.s32 	%r190, %r186, %r41, %r189;
	mul.wide.u32 	%rd34, %r190, 2;
	add.s64 	%rd35, %rd33, %rd34;
	ld.global.nc.u16 	%rs15, [%rd35+8];
	shl.b32 	%r191, %r184, 10;
	mov.u32 	%r192, _ZZ26simple_fp16_gemm_blackwellPK6__halfS1_PfiiiE2As;
	add.s32 	%r193, %r192, %r191;
	shl.b32 	%r194, %r187, 4;
	add.s32 	%r195, %r193, %r194;
	st.shared.u16 	[%r195+8], %rs15;
$L__BB0_17:
	mov.u32 	%r196, %ctaid.y;
	shl.b32 	%r197, %r196, 7;
	mov.u32 	%r198, %tid.y;
	shl.b32 	%r199, %r198, 3;
	add.s32 	%r200, %r197, %r199;
	setp.lt.s32 	%p17, %r200, %r39;
	mov.u32 	%r201, %tid.x;
	shl.b32 	%r203, %r201, 3;
	add.s32 	%r204, %r3013, %r203;
	add.s32 	%r205, %r204, 5;
	setp.lt.s32 	%p18, %r205, %r41;
	and.pred  	%p19, %p17, %p18;
	@%p19 bra 	$L__BB0_19;
	mov.f32 	%f200, 0f00000000;
	// begin inline asm
	{  cvt.rn.f16.f32 %rs16, %f200;}

	// end inline asm
	mov.u32 	%r206, %tid.y;
	shl.b32 	%r207, %r206, 10;
	mov.u32 	%r208, _ZZ26simple_fp16_gemm_blackwellPK6__halfS1_PfiiiE2As;
	add.s32 	%r209, %r208, %r207;
	mov.u32 	%r210, %tid.x;
	shl.b32 	%r211, %r210, 4;
	add.s32 	%r212, %r209, %r211;
	st.shared.u16 	[%r212+10], %rs16;
	bra.uni 	$L__BB0_20;
$L__BB0_19:
	ld.param.u64 	%rd510, [_Z26simple_fp16_gemm_blackwellPK6__halfS1_Pfiii_param_0];
	cvta.to.global.u64 	%rd36, %rd510;
	mov.u32 	%r213, %ctaid.y;
	shl.b32 	%r214, %r213, 7;
	mov.u32 	%r215, %tid.y;
	shl.b32 	%r216, %r215, 3;
	add.s32 	%r217, %r214, %r216;
	mov.u32 	%r218, %tid.x;
	shl.b32 	%r219, %r218, 3;
	add.s32 	%r220, %r3013, %r219;
	mad.lo.s32 	%r221, %r217, %r41, %r220;
	mul.wide.u32 	%rd37, %r221, 2;
	add.s64 	%rd38, %rd36, %rd37;
	ld.global.nc.u16 	%rs17, [%rd38+10];
	shl.b32 	%r222, %r215, 10;
	mov.u32 	%r223, _ZZ26simple_fp16_gemm_blackwellPK6__halfS1_PfiiiE2As;
	add.s32 	%r224, %r223, %r222;
	shl.b32 	%r225, %r218, 4;
	add.s32 	%r226, %r224, %r225;
	st.shared.u16 	[%r226+10], %rs17;
$L__BB0_20:
	mov.u32 	%r227, %ctaid.y;
	shl.b32 	%r228, %r227, 7;
	mov.u32 	%r229, %tid.y;
	shl.b32 	%r230, %r229, 3;
	add.s32 	%r231, %r228, %r230;
	setp.lt.s32 	%p20, %r231, %r39;
	mov.u32 	%r232, %tid.x;
	shl.b32 	%r234, %r232, 3;
	add.s32 	%r235, %r3013, %r234;
	add.s32 	%r236, %r235, 6;
	setp.lt.s32 	%p21, %r236, %r41;
	and.pred  	%p22, %p20, %p21;
	@%p22 bra 	$L__BB0_22;
	mov.f32 	%f201, 0f00000000;
	// begin inline asm
	{  cvt.rn.f16.f32 %rs18, %f201;}

	// end inline asm
	mov.u32 	%r237, %tid.y;
	shl.b32 	%r238, %r237, 10;
	mov.u32 	%r239, _ZZ26simple_fp16_gemm_blackwellPK6__halfS1_PfiiiE2As;
	add.s32 	%r240, %r239, %r238;
	mov.u32 	%r241, %tid.x;
	shl.b32 	%r242, %r241, 4;
	add.s32 	%r243, %r240, %r242;
	st.shared.u16 	[%r243+12], %rs18;
	bra.uni 	$L__BB0_23;
$L__BB0_22:
	ld.param.u64 	%rd511, [_Z26simple_fp16_gemm_blackwellPK6__halfS1_Pfiii_param_0];
	cvta.to.global.u64 	%rd39, %rd511;
	mov.u32 	%r244, %ctaid.y;
	shl.b32 	%r245, %r244, 7;
	mov.u32 	%r246, %tid.y;
	shl.b32 	%r247, %r246, 3;
	add.s32 	%r248, %r245, %r247;
	mov.u32 	%r249, %tid.x;
	shl.b32 	%r250, %r249, 3;
	add.s32 	%r251, %r3013, %r250;
	mad.lo.s32 	%r252, %r248, %r41, %r251;
	mul.wide.u32 	%rd40, %r252, 2;
	add.s64 	%rd41, %rd39, %rd40;
	ld.global.nc.u16 	%rs19, [%rd41+12];
	shl.b32 	%r253, %r246, 10;
	mov.u32 	%r254, _ZZ26simple_fp16_gemm_blackwellPK6__halfS1_PfiiiE2As;
	add.s32 	%r255, %r254, %r253;
	shl.b32 	%r256, %r249, 4;
	add.s32 	%r257, %r255, %r256;
	st.shared.u16 	[%r257+12], %rs19;
$L__BB0_23:
	mov.u32 	%r258, %ctaid.y;
	shl.b32 	%r259, %r258, 7;
	mov.u32 	%r260, %tid.y;
	shl.b32 	%r261, %r260, 3;
	add.s32 	%r262, %r259, %r261;
	setp.lt.s32 	%p23, %r262, %r39;
	mov.u32 	%r263, %tid.x;
	shl.b32 	%r265, %r263, 3;
	add.s32 	%r266, %r3013, %r265;
	add.s32 	%r267, %r266, 7;
	setp.lt.s32 	%p24, %r267, %r41;
	and.pred  	%p25, %p23, %p24;
	@%p25 bra 	$L__BB0_25;
	mov.f32 	%f202, 0f00000000;
	// begin inline asm
	{  cvt.rn.f16.f32 %rs20, %f202;}

	// end inline asm
	mov.u32 	%r268, %tid.y;
	shl.b32 	%r269, %r268, 10;
	mov.u32 	%r270, _ZZ26simple_fp16_gemm_blackwellPK6__halfS1_PfiiiE2As;
	add.s32 	%r271, %r270, %r269;
	mov.u32 	%r272, %tid.x;
	shl.b32 	%r273, %r272, 4;
	add.s32 	%r274, %r271, %r273;
	st.shared.u16 	[%r274+14], %rs20;
	bra.uni 	$L__BB0_26;
$L__BB0_25:
	ld.param.u64 	%rd512, [_Z26simple_fp16_gemm_blackwellPK6__halfS1_Pfiii_param_0];
	cvta.to.global.u64 	%rd42, %rd512;
	mov.u32 	%r275, %ctaid.y;
	shl.b32 	%r276, %r275, 7;
	mov.u32 	%r277, %tid.y;
	shl.b32 	%r278, %r277, 3;
	add.s32 	%r279, %r276, %r278;
	mov.u32 	%r280, %tid.x;
	shl.b32 	%r281, %r280, 3;
	add.s32 	%r282, %r3013, %r281;
	mad.lo.s32 	%r283, %r279, %r41, %r282;
	mul.wide.u32 	%rd43, %r283, 2;
	add.s64 	%rd44, %rd42, %rd43;
	ld.global.nc.u16 	%rs21, [%rd44+14];
	shl.b32 	%r284, %r277, 10;
	mov.u32 	%r285, _ZZ26simple_fp16_gemm_blackwellPK6__halfS1_PfiiiE2As;
	add.s32 	%r286, %r285, %r284;
	shl.b32 	%r287, %r280, 4;
	add.s32 	%r288, %r286, %r287;
	st.shared.u16 	[%r288+14], %rs21;
$L__BB0_26:
	mov.u32 	%r289, %tid.x;
	shl.b32 	%r291, %r289, 3;
	add.s32 	%r292, %r3013, %r291;
	setp.lt.s32 	%p26, %r292, %r41;
	mov.u32 	%r293, %ctaid.y;
	shl.b32 	%r294, %r293, 7;
	mov.u32 	%r295, %tid.y;
	shl.b32 	%r296, %r295, 3;
	add.s32 	%r297, %r294, %r296;
	or.b32  	%r298, %r297, 1;
	setp.lt.s32 	%p27, %r298, %r39;
	and.pred  	%p28, %p27, %p26;
	@%p28 bra 	$L__BB0_28;
	mov.f32 	%f203, 0f00000000;
	// begin inline asm
	{  cvt.rn.f16.f32 %rs22, %f203;}

	// end inline asm
	mov.u32 	%r299, %tid.y;
	shl.b32 	%r300, %r299, 10;
	mov.u32 	%r301, _ZZ26simple_fp16_gemm_blackwellPK6__halfS1_PfiiiE2As;
	add.s32 	%r302, %r301, %r300;
	mov.u32 	%r303, %tid.x;
	shl.b32 	%r304, %r303, 4;
	add.s32 	%r305, %r302, %r304;
	st.shared.u16 	[%r305+128], %rs22;
	bra.uni 	$L__BB0_29;
$L__BB0_28:
	ld.param.u64 	%rd513, [_Z26simple_fp16_gemm_blackwellPK6__halfS1_Pfiii_param_0];
	mov.u32 	%r306, %ctaid.y;
	shl.b32 	%r307, %r306, 7;
	mov.u32 	%r308, %tid.y;
	shl.b32 	%r309, %r308, 3;
	add.s32 	%r310, %r307, %r309;
	mad.lo.s32 	%r311, %r310, %r41, %r41;
	mov.u32 	%r312, %tid.x;
	shl.b32 	%r313, %r312, 3;
	add.s32 	%r314, %r3013, %r313;
	add.s32 	%r315, %r314, %r311;
	cvta.to.global.u64 	%rd45, %rd513;
	mul.wide.u32 	%rd46, %r315, 2;
	add.s64 	%rd47, %rd45, %rd46;
	ld.global.nc.u16 	%rs23, [%rd47];
	shl.b32 	%r316, %r308, 10;
	mov.u32 	%r317, _ZZ26simple_fp16_gemm_blackwellPK6__halfS1_PfiiiE2As;
	add.s32 	%r318, %r317, %r316;
	shl.b32 	%r319, %r312, 4;
	add.s32 	%r320, %r318, %r319;
	st.shared.u16 	[%r320+128], %rs23;
$L__BB0_29:
	mov.u32 	%r321, %tid.x;
	shl.b32 	%r323, %r321, 3;
	add.s32 	%r324, %r3013, %r323;
	add.s32 	%r325, %r324, 1;
	setp.lt.s32 	%p29, %r325, %r41;
	mov.u32 	%r326, %ctaid.y;
	shl.b32 	%r327, %r326, 7;
	mov.u32 	%r328, %tid.y;
	shl.b32 	%r329, %r328, 3;
	add.s32 	%r330, %r327, %r329;
	or.b32  	%r331, %r330, 1;
	setp.lt.s32 	%p30, %r331, %r39;
	and.pred  	%p31, %p30, %p29;
	@%p31 bra 	$L__BB0_31;
	mov.f32 	%f204, 0f00000000;
	// begin inline asm
	{  cvt.rn.f16.f32 %rs24, %f204;}

	// end inline asm
	mov.u32 	%r332, %tid.y;
	shl.b32 	%r333, %r332, 10;
	mov.u32 	%r334, _ZZ26simple_fp16_gemm_blackwellPK6__halfS1_PfiiiE2As;
	add.s32 	%r335, %r334, %r333;
	mov.u32 	%r336, %tid.x;
	shl.b32 	%r337, %r336, 4;
	add.s32 	%r338, %r335, %r337;
	st.shared.u16 	[%r338+130], %rs24;
	bra.uni 	$L__BB0_32;
$L__BB0_31:
	ld.param.u64 	%rd514, [_Z26simple_fp16_gemm_blackwellPK6__halfS1_Pfiii_param_0];
	cvta.to.global.u64 	%rd48, %rd514;
	mov.u32 	%r339, %tid.x;
	shl.b32 	%r340, %r339, 3;
	add.s32 	%r341, %r3013, %r340;
	cvt.u64.u32 	%rd49, %r341;
	mov.u32 	%r342, %ctaid.y;
	shl.b32 	%r343, %r342, 7;
	mov.u32 	%r344, %tid.y;
	shl.b32 	%r345, %r344, 3;
	add.s32 	%r346, %r343, %r345;
	mad.lo.s32 	%r347, %r346, %r41, %r41;
	cvt.u64.u32 	%rd50, %r347;
	add.s64 	%rd51, %rd49, %rd50;
	shl.b64 	%rd52, %rd51, 1;
	add.s64 	%rd53, %rd48, %rd52;
	ld.global.nc.u16 	%rs25, [%rd53+2];
	shl.b32 	%r348, %r344, 10;
	mov.u32 	%r349, _ZZ26simple_fp16_gemm_blackwellPK6__halfS1_PfiiiE2As;
	add.s32 	%r350, %r349, %r348;
	shl.b32 	%r351, %r339, 4;
	add.s32 	%r352, %r350, %r351;
	st.shared.u16 	[%r352+130], %rs25;
$L__BB0_32:
	mov.u32 	%r353, %tid.x;
	shl.b32 	%r355, %r353, 3;
	add.s32 	%r356, %r3013, %r355;
	add.s32 	%r357, %r356, 2;
	setp.lt.s32 	%p32, %r357, %r41;
	mov.u32 	%r358, %ctaid.y;
	shl.b32 	%r359, %r358, 7;
	mov.u32 	%r360, %tid.y;
	shl.b32 	%r361, %r360, 3;
	add.s32 	%r362, %r359, %r361;
	or.b32  	%r363, %r362, 1;
	setp.lt.s32 	%p33, %r363, %r39;
	and.pred  	%p34, %p33, %p32;
	@%p34 bra 	$L__BB0_34;
	mov.f32 	%f205, 0f00000000;
	// begin inline asm
	{  cvt.rn.f16.f32 %rs26, %f205;}

	// end inline asm
	mov.u32 	%r364, %tid.y;
	shl.b32 	%r365, %r364, 10;
	mov.u32 	%r366, _ZZ26simple_fp16_gemm_blackwellPK6__halfS1_PfiiiE2As;
	add.s32 	%r367, %r366, %r365;
	mov.u32 	%r368, %tid.x;
	shl.b32 	%r369, %r368, 4;
	add.s32 	%r370, %r367, %r369;
	st.shared.u16 	[%r370+132], %rs26;
	bra.uni 	$L__BB0_35;
$L__BB0_34:
	ld.param.u64 	%rd515, [_Z26simple_fp16_gemm_blackwellPK6__halfS1_Pfiii_param_0];
	cvta.to.global.u64 	%rd54, %rd515;
	mov.u32 	%r371, %tid.x;
	shl.b32 	%r372, %r371, 3;
	add.s32 	%r373, %r3013, %r372;
	cvt.u64.u32 	%rd55, %r373;
	mov.u32 	%r374, %ctaid.y;
	shl.b32 	%r375, %r374, 7;
	mov.u32 	%r376, %tid.y;
	shl.b32 	%r377, %r376, 3;
	add.s32 	%r378, %r375, %r377;
	mad.lo.s32 	%r379, %r378, %r41, %r41;
	cvt.u64.u32 	%rd56, %r379;
	add.s64 	%rd57, %rd55, %rd56;
	shl.b64 	%rd58, %rd57, 1;
	add.s64 	%rd59, %rd54, %rd58;
	ld.global.nc.u16 	%rs27, [%rd59+4];
	shl.b32 	%r380, %r376, 10;
	mov.u32 	%r381, _ZZ26simple_fp16_gemm_blackwellPK6__halfS1_PfiiiE2As;
	add.s32 	%r382, %r381, %r380;
	shl.b32 	%r383, %r371, 4;
	add.s32 	%r384, %r382, %r383;
	st.shared.u16 	[%r384+132], %rs27;
$L__BB0_35:
	mov.u32 	%r385, %tid.x;
	shl.b32 	%r387, %r385, 3;
	add.s32 	%r388, %r3013, %r387;
	add.s32 	%r389, %r388, 3;
	setp.lt.s32 	%p35, %r389, %r41;
	mov.u32 	%r390, %ctaid.y;
	shl.b32 	%r391, %r390, 7;
	mov.u32 	%r392, %tid.y;
	shl.b32 	%r393, %r392, 3;
	add.s32 	%r394, %r391, %r393;
	or.b32  	%r395, %r394, 1;
	setp.lt.s32 	%p36, %r395, %r39;
	and.pred  	%p37, %p36, %p35;
	@%p37 bra 	$L__BB0_37;
	mov.f32 	%f206, 0f00000000;
	// begin inline asm
	{  cvt.rn.f16.f32 %rs28, %f206;}

	// end inline asm
	mov.u32 	%r396, %tid.y;
	shl.b32 	%r397, %r396, 10;
	mov.u32 	%r398, _ZZ26simple_fp16_gemm_blackwellPK6__halfS1_PfiiiE2As;
	add.s32 	%r399, %r398, %r397;
	mov.u32 	%r400, %tid.x;
	shl.b32 	%r401, %r400, 4;
	add.s32 	%r402, %r399, %r401;
	st.shared.u16 	[%r402+134], %rs28;
	bra.uni 	$L__BB0_38;
$L__BB0_37:
	ld.param.u64 	%rd516, [_Z26simple_fp16_gemm_blackwellPK6__halfS1_Pfiii_param_0];
	cvta.to.global.u64 	%rd60, %rd516;
	mov.u32 	%r403, %tid.x;
	shl.b32 	%r404, %r403, 3;
	add.s32 	%r405, %r3013, %r404;
	cvt.u64.u32 	%rd61, %r405;
	mov.u32 	%r406, %ctaid.y;
	shl.b32 	%r407, %r406, 7;
	mov.u32 	%r408, %tid.y;
	shl.b32 	%r409, %r408, 3;
	add.s32 	%r410, %r407, %r409;
	mad.lo.s32 	%r411, %r410, %r41, %r41;
	cvt.u64.u32 	%rd62, %r411;
	add.s64 	%rd63, %rd61, %rd62;
	shl.b64 	%rd64, %rd63, 1;
	add.s64 	%rd65, %rd60, %rd64;
	ld.global.nc.u16 	%rs29, [%rd65+6];
	shl.b32 	%r412, %r408, 10;
	mov.u32 	%r413, _ZZ26simple_fp16_gemm_blackwellPK6__halfS1_PfiiiE2As;
	add.s32 	%r414, %r413, %r412;
	shl.b32 	%r415, %r403, 4;
	add.s32 	%r416, %r414, %r415;
	st.shared.u16 	[%r416+134], %rs29;
$L__BB0_38:
	mov.u32 	%r417, %tid.x;
	shl.b32 	%r419, %r417, 3;
	add.s32 	%r420, %r3013, %r419;
	add.s32 	%r421, %r420, 4;
	setp.lt.s32 	%p38, %r421, %r41;
	mov.u32 	%r422, %ctaid.y;
	shl.b32 	%r423, %r422, 7;
	mov.u32 	%r424, %tid.y;
	shl.b32 	%r425, %r424, 3;
	add.s32 	%r426, %r423, %r425;
	or.b32  	%r427, %r426, 1;
	setp.lt.s32 	%p39, %r427, %r39;
	and.pred  	%p40, %p39, %p38;
	@%p40 bra 	$L__BB0_40;
	mov.f32 	%f207, 0f00000000;
	// begin inline asm
	{  cvt.rn.f16.f32 %rs30, %f207;}

	// end inline asm
	mov.u32 	%r428, %tid.y;
	shl.b32 	%r429, %r428, 10;
	mov.u32 	%r430, _ZZ26simple_fp16_gemm_blackwellPK6__halfS1_PfiiiE2As;
	add.s32 	%r431, %r430, %r429;
	mov.u32 	%r432, %tid.x;
	shl.b32 	%r433, %r432, 4;
	add.s32 	%r434, %r431, %r433;
	st.shared.u16 	[%r434+136], %rs30;
	bra.uni 	$L__BB0_41;
$L__BB0_40:
	ld.param.u64 	%rd517, [_Z26simple_fp16_gemm_blackwellPK6__halfS1_Pfiii_param_0];
	cvta.to.global.u64 	%rd66, %rd517;
	mov.u32 	%r435, %tid.x;
	shl.b32 	%r436, %r435, 3;
	add.s32 	%r437, %r3013, %r436;
	cvt.u64.u32 	%rd67, %r437;
	mov.u32 	%r438, %ctaid.y;
	shl.b32 	%r439, %r438, 7;
	mov.u32 	%r440, %tid.y;
	shl.b32 	%r441, %r440, 3;
	add.s32 	%r442, %r439, %r441;
	mad.lo.s32 	%r443, %r442, %r41, %r41;
	cvt.u64.u32 	%rd68, %r443;
	add.s64 	%rd69, %rd67, %rd68;
	shl.b64 	%rd70, %rd69, 1;
	add.s64 	%rd71, %rd66, %rd70;
	ld.global.nc.u16 	%rs31, [%rd71+8];
	shl.b32 	%r444, %r440, 10;
	mov.u32 	%r445, _ZZ26simple_fp16_gemm_blackwellPK6__halfS1_PfiiiE2As;
	add.s32 	%r446, %r445, %r444;
	shl.b32 	%r447, %r435, 4;
	add.s32 	%r448, %r446, %r447;
	st.shared.u16 	[%r448+136], %rs31;
$L__BB0_41:
	mov.u32 	%r449, %tid.x;
	shl.b32 	%r451, %r449, 3;
	add.s32 	%r452, %r3013, %r451;
	add.s32 	%r453, %r452, 5;
	setp.lt.s32 	%p41, %r453, %r41;
	mov.u32 	%r454, %ctaid.y;
	shl.b32 	%r455, %r454, 7;
	mov.u32 	%r456, %tid.y;
	shl.b32 	%r457, %r456, 3;
	add.s32 	%r458, %r455, %r457;
	or.b32  	%r459, %r458, 1;
	setp.lt.s32 	%p42, %r459, %r39;
	and.pred  	%p43, %p42, %p41;
	@%p43 bra 	$L__BB0_43;
	mov.f32 	%f208, 0f00000000;
	// begin inline asm
	{  cvt.rn.f16.f32 %rs32, %f208;}

	// end inline asm
	mov.u32 	%r460, %tid.y;
	shl.b32 	%r461, %r460, 10;
	mov.u32 	%r462, _ZZ26simple_fp16_gemm_blackwellPK6__halfS1_PfiiiE2As;
	add.s32 	%r463, %r462, %r461;
	mov.u32 	%r464, %tid.x;
	shl.b32 	%r465, %r464, 4;
	add.s32 	%r466, %r463, %r465;
	st.shared.u16 	[%r466+138], %rs32;
	bra.uni 	$L__BB0_44;
$L__BB0_43:
	ld.param.u64 	%rd518, [_Z26simple_fp16_gemm_blackwellPK6__halfS1_Pfiii_param_0];
	cvta.to.global.u64 	%rd72, %rd518;
	mov.u32 	%r467, %tid.x;
	shl.b32 	%r468, %r467, 3;
	add.s32 	%r469, %r3013, %r468;
	cvt.u64.u32 	%rd73, %r469;
	mov.u32 	%r470, %ctaid.y;
	shl.b32 	%r471, %r470, 7;
	mov.u32 	%r472, %tid.y;
	shl.b32 	%r473, %r472, 3;
	add.s32 	%r474, %r471, %r473;
	mad.lo.s32 	%r475, %r474, %r41, %r41;
	cvt.u64.u32 	%rd74, %r475;
	add.s64 	%rd75, %rd73, %rd74;
	shl.b64 	%rd76, %rd75, 1;
	add.s64 	%rd77, %rd72, %rd76;
	ld.global.nc.u16 	%rs33, [%rd77+10];
	shl.b32 	%r476, %r472, 10;
	mov.u32 	%r477, _ZZ26simple_fp16_gemm_blackwellPK6__halfS1_PfiiiE2As;
	add.s32 	%r478, %r477, %r476;
	shl.b32 	%r479, %r467, 4;
	add.s32 	%r480, %r478, %r479;
	st.shared.u16 	[%r480+138], %rs33;
$L__BB0_44:
	mov.u32 	%r481, %tid.x;
	shl.b32 	%r483, %r481, 3;
	add.s32 	%r484, %r3013, %r483;
	add.s32 	%r485, %r484, 6;
	setp.lt.s32 	%p44, %r485, %r41;
	mov.u32 	%r486, %ctaid.y;
	shl.b32 	%r487, %r486, 7;
	mov.u32 	%r488, %tid.y;
	shl.b32 	%r489, %r488, 3;
	add.s32 	%r490, %r487, %r489;
	or.b32  	%r491, %r490, 1;
	setp.lt.s32 	%p45, %r491, %r39;
	and.pred  	%p46, %p45, %p44;
	@%p46 bra 	$L__BB0_46;
	mov.f32 	%f209, 0f00000000;
	// begin inline asm
	{  cvt.rn.f16.f32 %rs34, %f209;}

	// end inline asm
	mov.u32 	%r492, %tid.y;
	shl.b32 	%r493, %r492, 10;
	mov.u32 	%r494, _ZZ26simple_fp16_gemm_blackwellPK6__halfS1_PfiiiE2As;
	add.s32 	%r495, %r494, %r493;
	mov.u32 	%r496, %tid.x;
	shl.b32 	%r497, %r496, 4;
	add.s32 	%r498, %r495, %r497;
	st.shared.u16 	[%r498+140], %rs34;
	bra.uni 	$L__BB0_47;
$L__BB0_46:
	ld.param.u64 	%rd519, [_Z26simple_fp16_gemm_blackwellPK6__halfS1_Pfiii_param_0];
	cvta.to.global.u64 	%rd78, %rd519;
	mov.u32 	%r499, %tid.x;
	shl.b32 	%r500, %r499, 3;
	add.s32 	%r501, %r3013, %r500;
	cvt.u64.u32 	%rd79, %r501;
	mov.u32 	%r502, %ctaid.y;
	shl.b32 	%r503, %r502, 7;
	mov.u32 	%r504, %tid.y;
	shl.b32 	%r505, %r504, 3;
	add.s32 	%r506, %r503, %r505;
	mad.lo.s32 	%r507, %r506, %r41, %r41;
	cvt.u64.u32 	%rd80, %r507;
	add.s64 	%rd81, %rd79, %rd80;
	shl.b64 	%rd82, %rd81, 1;
	add.s64 	%rd83, %rd78, %rd82;
	ld.global.nc.u16 	%rs35, [%rd83+12];
	shl.b32 	%r508, %r504, 10;
	mov.u32 	%r509, _ZZ26simple_fp16_gemm_blackwellPK6__halfS1_PfiiiE2As;
	add.s32 	%r510, %r509, %r508;
	shl.b32 	%r511, %r499, 4;
	add.s32 	%r512, %r510, %r511;
	st.shared.u16 	[%r512+140], %rs35;
$L__BB0_47:
	mov.u32 	%r513, %tid.x;
	shl.b32 	%r515, %r513, 3;
	add.s32 	%r516, %r3013, %r515;
	add.s32 	%r517, %r516, 7;
	setp.lt.s32 	%p47, %r517, %r41;
	mov.u32 	%r518, %ctaid.y;
	shl.b32 	%r519, %r518, 7;
	mov.u32 	%r520, %tid.y;
	shl.b32 	%r521, %r520, 3;
	add.s32 	%r522, %r519, %r521;
	or.b32  	%r523, %r522, 1;
	setp.lt.s32 	%p48, %r523, %r39;
	and.pred  	%p49, %p48, %p47;
	@%p49 bra 	$L__BB0_49;
	mov.f32 	%f210, 0f00000000;
	// begin inline asm
	{  cvt.rn.f16.f32 %rs36, %f210;}

	// end inline asm
	mov.u32 	%r524, %tid.y;
	shl.b32 	%r525, %r524, 10;
	mov.u32 	%r526, _ZZ26simple_fp16_gemm_blackwellPK6__halfS1_PfiiiE2As;
	add.s32 	%r527, %r526, %r525;
	mov.u32 	%r528, %tid.x;
	shl.b32 	%r529, %r528, 4;
	add.s32 	%r530, %r527, %r529;
	st.shared.u16 	[%r530+142], %rs36;
	bra.uni 	$L__BB0_50;
$L__BB0_49:
	ld.param.u64 	%rd520, [_Z26simple_fp16_gemm_blackwellPK6__halfS1_Pfiii_param_0];
	cvta.to.global.u64 	%rd84, %rd520;
	mov.u32 	%r531, %tid.x;
	shl.b32 	%r532, %r531, 3;
	add.s32 	%r533, %r3013, %r532;
	cvt.u64.u32 	%rd85, %r533;
	mov.u32 	%r534, %ctaid.y;
	shl.b32 	%r535, %r534, 7;
	mov.u32 	%r536, %tid.y;
	shl.b32 	%r537, %r536, 3;
	add.s32 	%r538, %r535, %r537;
	mad.lo.s32 	%r539, %r538, %r41, %r41;
	cvt.u64.u32 	%rd86, %r539;
	add.s64 	%rd87, %rd85, %rd86;
	shl.b64 	%rd88, %rd87, 1;
	add.s64 	%rd89, %rd84, %rd88;
	ld.global.nc.u16 	%rs37, [%rd89+14];
	shl.b32 	%r540, %r536, 10;
	mov.u32 	%r541, _ZZ26simple_fp16_gemm_blackwellPK6__halfS1_PfiiiE2As;
	add.s32 	%r542, %r541, %r540;
	shl.b32 	%r543, %r531, 4;
	add.s32 	%r544, %r542, %r543;
	st.shared.u16 	[%r544+142], %rs37;
$L__BB0_50:
	mov.u32 	%r545, %tid.x;
	shl.b32 	%r547, %r545, 3;
	add.s32 	%r548, %r3013, %r547;
	setp.lt.s32 	%p50, %r548, %r41;
	mov.u32 	%r549, %ctaid.y;
	shl.b32 	%r550, %r549, 7;
	mov.u32 	%r551, %tid.y;
	shl.b32 	%r552, %r551, 3;
	add.s32 	%r553, %r550, %r552;
	or.b32  	%r554, %r553, 2;
	setp.lt.s32 	%p51, %r554, %r39;
	and.pred  	%p52, %p51, %p50;
	@%p52 bra 	$L__BB0_52;
	mov.f32 	%f211, 0f00000000;
	// begin inline asm
	{  cvt.rn.f16.f32 %rs38, %f211;}

	// end inline asm
	mov.u32 	%r555, %tid.y;
	shl.b32 	%r556, %r555, 10;
	mov.u32 	%r557, _ZZ26simple_fp16_gemm_blackwellPK6__halfS1_PfiiiE2As;
	add.s32 	%r558, %r557, %r556;
	mov.u32 	%r559, %tid.x;
	shl.b32 	%r560, %r559, 4;
	add.s32 	%r561, %r558, %r560;
	st.shared.u16 	[%r561+256], %rs38;
	bra.uni 	$L__BB0_53;
$L__BB0_52:
	ld.param.u64 	%rd521, [_Z26simple_fp16_gemm_blackwellPK6__halfS1_Pfiii_param_0];
	mov.u32 	%r562, %ctaid.y;
	shl.b32 	%r563, %r562, 7;
	mov.u32 	%r564, %tid.y;
	shl.b32 	%r565, %r564, 3;
	add.s32 	%r566, %r563, %r565;
	mad.lo.s32 	%r567, %r566, %r41, %r41;
	add.s32 	%r568, %r567, %r41;
	mov.u32 	%r569, %tid.x;
	shl.b32 	%r570, %r569, 3;
	add.s32 	%r571, %r3013, %r570;
	add.s32 	%r572, %r571, %r568;
	cvta.to.global.u64 	%rd90, %rd521;
	mul.wide.u32 	%rd91, %r572, 2;
	add.s64 	%rd92, %rd90, %rd91;
	ld.global.nc.u16 	%rs39, [%rd92];
	shl.b32 	%r573, %r564, 10;
	mov.u32 	%r574, _ZZ26simple_fp16_gemm_blackwellPK6__halfS1_PfiiiE2As;
	add.s32 	%r575, %r574, %r573;
	shl.b32 	%r576, %r569, 4;
	add.s32 	%r577, %r575, %r576;
	st.shared.u16 	[%r577+256], %rs39;
$L__BB0_53:
	ld.param.u64 	%rd522, [_Z26simple_fp16_gemm_blackwellPK6__halfS1_Pfiii_param_0];
	mov.u32 	%r578, %tid.x;
	shl.b32 	%r580, %r578, 3;
	add.s32 	%r581, %r3013, %r580;
	add.s32 	%r582, %r581, 1;
	setp.lt.s32 	%p53, %r582, %r41;
	mov.u32 	%r583, %ctaid.y;
	shl.b32 	%r584, %r583, 7;
	mov.u32 	%r585, %tid.y;
	shl.b32 	%r586, %r585, 3;
	add.s32 	%r587, %r584, %r586;
	or.b32  	%r588, %r587, 2;
	setp.lt.s32 	%p54, %r588, %r39;
	and.pred  	%p55, %p54, %p53;
	mad.lo.s32 	%r589, %r587, %r41, %r41;
	add.s32 	%r590, %r589, %r41;
	cvt.u64.u32 	%rd93, %r590;
	cvt.u64.u32 	%rd94, %r581;
	add.s64 	%rd95, %rd94, %rd93;
	cvta.to.global.u64 	%rd96, %rd522;
	shl.b64 	%rd97, %rd95, 1;
	add.s64 	%rd1, %rd96, %rd97;
	@%p55 bra 	$L__BB0_55;
	mov.f32 	%f212, 0f00000000;
	// begin inline asm
	{  cvt.rn.f16.f32 %rs40, %f212;}

	// end inline asm
	mov.u32 	%r591, %tid.y;
	shl.b32 	%r592, %r591, 10;
	mov.u32 	%r593, _ZZ26simple_fp16_gemm_blackwellPK6__halfS1_PfiiiE2As;
	add.s32 	%r594, %r593, %r592;
	mov.u32 	%r595, %tid.x;
	shl.b32 	%r596, %r595, 4;
	add.s32 	%r597, %r594, %r596;
	st.shared.u16 	[%r597+258], %rs40;
	bra.uni 	$L__BB0_56;
$L__BB0_55:
	ld.global.nc.u16 	%rs41, [%rd1+2];
	mov.u32 	%r598, %tid.y;
	shl.b32 	%r599, %r598, 10;
	mov.u32 	%r600, _ZZ26simple_fp16_gemm_blackwellPK6__halfS1_PfiiiE2As;
	add.s32 	%r601, %r600, %r599;
	mov.u32 	%r602, %tid.x;
	shl.b32 	%r603, %r602, 4;
	add.s32 	%r604, %r601, %r603;
	st.shared.u16 	[%r604+258], %rs41;
$L__BB0_56:
	mov.u32 	%r605, %tid.x;
	shl.b32 	%r607, %r605, 3;
	add.s32 	%r608, %r3013, %r607;
	add.s32 	%r609, %r608, 2;
	setp.lt.s32 	%p56, %r609, %r41;
	mov.u32 	%r610, %ctaid.y;
	shl.b32 	%r611, %r610, 7;
	mov.u32 	%r612, %tid.y;
	shl.b32 	%r613, %r612, 3;
	add.s32 	%r614, %r611, %r613;
	or.b32  	%r615, %r614, 2;
	setp.lt.s32 	%p57, %r615, %r39;
	and.pred  	%p58, %p57, %p56;
	@%p58 bra 	$L__BB0_58;
	mov.f32 	%f213, 0f00000000;
	// begin inline asm
	{  cvt.rn.f16.f32 %rs42, %f213;}

	// end inline asm
	mov.u32 	%r616, %tid.y;
	shl.b32 	%r617, %r616, 10;
	mov.u32 	%r618, _ZZ26simple_fp16_gemm_blackwellPK6__halfS1_PfiiiE2As;
	add.s32 	%r619, %r618, %r617;
	mov.u32 	%r620, %tid.x;
	shl.b32 	%r621, %r620, 4;
	add.s32 	%r622, %r619, %r621;
	st.shared.u16 	[%r622+260], %rs42;
	bra.uni 	$L__BB0_59;
$L__BB0_58:
	ld.global.nc.u16 	%rs43, [%rd1+4];
	mov.u32 	%r623, %tid.y;
	shl.b32 	%r624, %r623, 10;
	mov.u32 	%r625, _ZZ26simple_fp16_gemm_blackwellPK6__halfS1_PfiiiE2As;
	add.s32 	%r626, %r625, %r624;
	mov.u32 	%r627, %tid.x;
	shl.b32 	%r628, %r627, 4;
	add.s32 	%r629, %r626, %r628;
	st.shared.u16 	[%r629+260], %rs43;
$L__BB0_59:
	mov.u32 	%r630, %tid.x;
	shl.b32 	%r632, %r630, 3;
	add.s32 	%r633, %r3013, %r632;
	add.s32 	%r634, %r633, 3;
	setp.lt.s32 	%p59, %r634, %r41;
	mov.u32 	%r635, %ctaid.y;
	shl.b32 	%r636, %r635, 7;
	mov.u32 	%r637, %tid.y;
	shl.b32 	%r638, %r637, 3;
	add.s32 	%r639, %r636, %r638;
	or.b32  	%r640, %r639, 2;
	setp.lt.s32 	%p60, %r640, %r39;
	and.pred  	%p61, %p60, %p59;
	@%p61 bra 	$L__BB0_61;
	mov.f32 	%f214, 0f00000000;
	// begin inline asm
	{  cvt.rn.f16.f32 %rs44, %f214;}

	// end inline asm
	mov.u32 	%r641, %tid.y;
	shl.b32 	%r642, %r641, 10;
	mov.u32 	%r643, _ZZ26simple_fp16_gemm_blackwellPK6__halfS1_PfiiiE2As;
	add.s32 	%r644, %r643, %r642;
	mov.u32 	%r645, %tid.x;
	shl.b32 	%r646, %r645, 4;
	add.s32 	%r647, %r644, %r646;
	st.shared.u16 	[%r647+262], %rs44;
	bra.uni 	$L__BB0_62;
$L__BB0_61:
	ld.global.nc.u16 	%rs45, [%rd1+6];
	mov.u32 	%r648, %tid.y;
	shl.b32 	%r649, %r648, 10;
	mov.u32 	%r650, _ZZ26simple_fp16_gemm_blackwellPK6__halfS1_PfiiiE2As;
	add.s32 	%r651, %r650, %r649;
	mov.u32 	%r652, %tid.x;
	shl.b32 	%r653, %r652, 4;
	add.s32 	%r654, %r651, %r653;
	st.shared.u16 	[%r654+262], %rs45;
$L__BB0_62:
	mov.u32 	%r655, %tid.x;
	shl.b32 	%r657, %r655, 3;
	add.s32 	%r658, %r3013, %r657;
	add.s32 	%r659, %r658, 4;
	setp.lt.s32 	%p62, %r659, %r41;
	mov.u32 	%r660, %ctaid.y;
	shl.b32 	%r661, %r660, 7;
	mov.u32 	%r662, %tid.y;
	shl.b32 	%r663, %r662, 3;
	add.s32 	%r664, %r661, %r663;
	or.b32  	%r665, %r664, 2;
	setp.lt.s32 	%p63, %r665, %r39;
	and.pred  	%p64, %p63, %p62;
	@%p64 bra 	$L__BB0_64;
	mov.f32 	%f215, 0f00000000;
	// begin inline asm
	{  cvt.rn.f16.f32 %rs46, %f215;}

	// end inline asm
	mov.u32 	%r666, %tid.y;
	shl.b32 	%r667, %r666, 10;
	mov.u32 	%r668, _ZZ26simple_fp16_gemm_blackwellPK6__halfS1_PfiiiE2As;
	add.s32 	%r669, %r668, %r667;
	mov.u32 	%r670, %tid.x;
	shl.b32 	%r671, %r670, 4;
	add.s32 	%r672, %r669, %r671;
	st.shared.u16 	[%r672+264], %rs46;
	bra.uni 	$L__BB0_65;
$L__BB0_64:
	ld.global.nc.u16 	%rs47, [%rd1+8];
	mov.u32 	%r673, %tid.y;
	shl.b32 	%r674, %r673, 10;
	mov.u32 	%r675, _ZZ26simple_fp16_gemm_blackwellPK6__halfS1_PfiiiE2As;
	add.s32 	%r676, %r675, %r674;
	mov.u32 	%r677, %tid.x;
	shl.b32 	%r678, %r677, 4;
	add.s32 	%r679, %r676, %r678;
	st.shared.u16 	[%r679+264], %rs47;
$L__BB0_65:
	mov.u32 	%r680, %tid.x;
	shl.b32 	%r682, %r680, 3;
	add.s32 	%r683, %r3013, %r682;
	add.s32 	%r684, %r683, 5;
	setp.lt.s32 	%p65, %r684, %r41;
	mov.u32 	%r685, %ctaid.y;
	shl.b32 	%r686, %r685, 7;
	mov.u32 	%r687, %tid.y;
	shl.b32 	%r688, %r687, 3;
	add.s32 	%r689, %r686, %r688;
	or.b32  	%r690, %r689, 2;
	setp.lt.s32 	%p66, %r690, %r39;
	and.pred  	%p67, %p66, %p65;
	@%p67 bra 	$L__BB0_67;
	mov.f32 	%f216, 0f00000000;
	// begin inline asm
	{  cvt.rn.f16.f32 %rs48, %f216;}

	// end inline asm
	mov.u32 	%r691, %tid.y;
	shl.b32 	%r692, %r691, 10;
	mov.u32 	%r693, _ZZ26simple_fp16_gemm_blackwellPK6__halfS1_PfiiiE2As;
	add.s32 	%r694, %r693, %r692;
	mov.u32 	%r695, %tid.x;
	shl.b32 	%r696, %r695, 4;
	add.s32 	%r697, %r694, %r696;
	st.shared.u16 	[%r697+266], %rs48;
	bra.uni 	$L__BB0_68;
$L__BB0_67:
	ld.global.nc.u16 	%rs49, [%rd1+10];
	mov.u32 	%r698, %tid.y;
	shl.b32 	%r699, %r698, 10;
	mov.u32 	%r700, _ZZ26simple_fp16_gemm_blackwellPK6__halfS1_PfiiiE2As;
	add.s32 	%r701, %r700, %r699;
	mov.u32 	%r702, %tid.x;
	shl.b32 	%r703, %r702, 4;
	add.s32 	%r704, %r701, %r703;
	st.shared.u16 	[%r704+266], %rs49;
$L__BB0_68:
	mov.u32 	%r705, %tid.x;
	shl.b32 	%r707, %r705, 3;
	add.s32 	%r708, %r3013, %r707;
	add.s32 	%r709, %r708, 6;
	setp.lt.s32 	%p68, %r709, %r41;
	mov.u32 	%r710, %ctaid.y;
	shl.b32 	%r711, %r710, 7;
	mov.u32 	%r712, %tid.y;
	shl.b32 	%r713, %r712, 3;
	add.s32 	%r714, %r711, %r713;
	or.b32  	%r715, %r714, 2;
	setp.lt.s32 	%p69, %r715, %r39;
	and.pred  	%p70, %p69, %p68;
	@%p70 bra 	$L__BB0_70;
	mov.f32 	%f217, 0f00000000;
	// begin inline asm
	{  cvt.rn.f16.f32 %rs50, %f217;}

	// end inline asm
	mov.u32 	%r716, %tid.y;
	shl.b32 	%r717, %r716, 10;
	mov.u32 	%r718, _ZZ26simple_fp16_gemm_blackwellPK6__halfS1_PfiiiE2As;
	add.s32 	%r719, %r718, %r717;
	mov.u32 	%r720, %tid.x;
	shl.b32 	%r721, %r720, 4;
	add.s32 	%r722, %r719, %r721;
	st.shared.u16 	[%r722+268], %rs50;
	bra.uni 	$L__BB0_71;
$L__BB0_70:
	ld.global.nc.u16 	%rs51, [%rd1+12];
	mov.u32 	%r723, %tid.y;
	shl.b32 	%r724, %r723, 10;
	mov.u32 	%r725, _ZZ26simple_fp16_gemm_blackwellPK6__halfS1_PfiiiE2As;
	add.s32 	%r726, %r725, %r724;
	mov.u32 	%r727, %tid.x;
	shl.b32 	%r728, %r727, 4;
	add.s32 	%r729, %r726, %r728;
	st.shared.u16 	[%r729+268], %rs51;
$L__BB0_71:
	mov.u32 	%r730, %tid.x;
	shl.b32 	%r732, %r730, 3;
	add.s32 	%r733, %r3013, %r732;
	add.s32 	%r734, %r733, 7;
	setp.lt.s32 	%p71, %r734, %r41;
	mov.u32 	%r735, %ctaid.y;
	shl.b32 	%r736, %r735, 7;
	mov.u32 	%r737, %tid.y;
	shl.b32 	%r738, %r737, 3;
	add.s32 	%r739, %r736, %r738;
	or.b32  	%r740, %r739, 2;
	setp.lt.s32 	%p72, %r740, %r39;
	and.pred  	%p73, %p72, %p71;
	@%p73 bra 	$L__BB0_73;
	mov.f32 	%f218, 0f00000000;
	// begin inline asm
	{  cvt.rn.f16.f32 %rs52, %f218;}

	// end inline asm
	mov.u32 	%r741, %tid.y;
	shl.b32 	%r742, %r741, 10;
	mov.u32 	%r743, _ZZ26simple_fp16_gemm_blackwellPK6__halfS1_PfiiiE2As;
	add.s32 	%r744, %r743, %r742;
	mov.u32 	%r745, %tid.x;
	shl.b32 	%r746, %r745, 4;
	add.s32 	%r747, %r744, %r746;
	st.shared.u16 	[%r747+270], %rs52;
	bra.uni 	$L__BB0_74;
$L__BB0_73:
	ld.global.nc.u16 	%rs53, [%rd1+14];
	mov.u32 	%r748, %tid.y;
	shl.b32 	%r749, %r748, 10;
	mov.u32 	%r750, _ZZ26simple_fp16_gemm_blackwellPK6__halfS1_PfiiiE2As;
	add.s32 	%r751, %r750, %r749;
	mov.u32 	%r752, %tid.x;
	shl.b32 	%r753, %r752, 4;
	add.s32 	%r754, %r751, %r753;
	st.shared.u16 	[%r754+270], %rs53;
$L__BB0_74:
	mov.u32 	%r755, %tid.x;
	shl.b32 	%r757, %r755, 3;
	add.s32 	%r758, %r3013, %r757;
	setp.lt.s32 	%p74, %r758, %r41;
	mov.u32 	%r759, %ctaid.y;
	shl.b32 	%r760, %r759, 7;
	mov.u32 	%r761, %tid.y;
	shl.b32 	%r762, %r761, 3;
	add.s32 	%r763, %r760, %r762;
	or.b32  	%r764, %r763, 3;
	setp.lt.s32 	%p75, %r764, %r39;
	and.pred  	%p76, %p75, %p74;
	@%p76 bra 	$L__BB0_76;
	mov.f32 	%f219, 0f00000000;
	// begin inline asm
	{  cvt.rn.f16.f32 %rs54, %f219;}

	// end inline asm
	mov.u32 	%r765, %tid.y;
	shl.b32 	%r766, %r765, 10;
	mov.u32 	%r767, _ZZ26simple_fp16_gemm_blackwellPK6__halfS1_PfiiiE2As;
	add.s32 	%r768, %r767, %r766;
	mov.u32 	%r769, %tid.x;
	shl.b32 	%r770, %r769, 4;
	add.s32 	%r771, %r768, %r770;
	st.shared.u16 	[%r771+384], %rs54;
	bra.uni 	$L__BB0_77;
$L__BB0_76:
	ld.param.u64 	%rd523, [_Z26simple_fp16_gemm_blackwellPK6__halfS1_Pfiii_param_0];
	mov.u32 	%r772, %ctaid.y;
	shl.b32 	%r773, %r772, 7;
	mov.u32 	%r774, %tid.y;
	shl.b32 	%r775, %r774, 3;
	add.s32 	%r776, %r773, %r775;
	mad.lo.s32 	%r777, %r776, %r41, %r41;
	add.s32 	%r778, %r777, %r41;
	add.s32 	%r779, %r778, %r41;
	mov.u32 	%r780, %tid.x;
	shl.b32 	%r781, %r780, 3;
	add.s32 	%r782, %r3013, %r781;
	add.s32 	%r783, %r782, %r779;
	cvta.to.global.u64 	%rd98, %rd523;
	mul.wide.u32 	%rd99, %r783, 2;
	add.s64 	%rd100, %rd98, %rd99;
	ld.global.nc.u16 	%rs55, [%rd100];
	shl.b32 	%r784, %r774, 10;
	mov.u32 	%r785, _ZZ26simple_fp16_gemm_blackwellPK6__halfS1_PfiiiE2As;
	add.s32 	%r786, %r785, %r784;
	shl.b32 	%r787, %r780, 4;
	add.s32 	%r788, %r786, %r787;
	st.shared.u16 	[%r788+384], %rs55;
$L__BB0_77:
	ld.param.u64 	%rd524, [_Z26simple_fp16_gemm_blackwellPK6__halfS1_Pfiii_param_0];
	mov.u32 	%r789, %tid.x;
	shl.b32 	%r791, %r789, 3;
	add.s32 	%r792, %r3013, %r791;
	add.s32 	%r793, %r792, 1;
	setp.lt.s32 	%p77, %r793, %r41;
	mov.u32 	%r794, %ctaid.y;
	shl.b32 	%r795, %r794, 7;
	mov.u32 	%r796, %tid.y;
	shl.b32 	%r797, %r796, 3;
	add.s32 	%r798, %r795, %r797;
	or.b32  	%r799, %r798, 3;
	setp.lt.s32 	%p78, %r799, %r39;
	and.pred  	%p79, %p78, %p77;
	mad.lo.s32 	%r800, %r798, %r41, %r41;
	add.s32 	%r801, %r800, %r41;
	add.s32 	%r802, %r801, %r41;
	cvt.u64.u32 	%rd101, %r802;
	cvt.u64.u32 	%rd102, %r792;
	add.s64 	%rd103, %rd102, %rd101;
	cvta.to.global.u64 	%rd104, %rd524;
	shl.b64 	%rd105, %rd103, 1;
	add.s64 	%rd2, %rd104, %rd105;
	@%p79 bra 	$L__BB0_79;
	mov.f32 	%f220, 0f00000000;
	// begin inline asm
	{  cvt.rn.f16.f32 %rs56, %f220;}

	// end inline asm
	mov.u32 	%r803, %tid.y;
	shl.b32 	%r804, %r803, 10;
	mov.u32 	%r805, _ZZ26simple_fp16_gemm_blackwellPK6__halfS1_PfiiiE2As;
	add.s32 	%r806, %r805, %r804;
	mov.u32 	%r807, %tid.x;
	shl.b32 	%r808, %r807, 4;
	add.s32 	%r809, %r806, %r808;
	st.shared.u16 	[%r809+386], %rs56;
	bra.uni 	$L__BB0_80;
$L__BB0_79:
	ld.global.nc.u16 	%rs57, [%rd2+2];
	mov.u32 	%r810, %tid.y;
	shl.b32 	%r811, %r810, 10;
	mov.u32 	%r812, _ZZ26simple_fp16_gemm_blackwellPK6__halfS1_PfiiiE2As;
	add.s32 	%r813, %r812, %r811;
	mov.u32 	%r814, %tid.x;
	shl.b32 	%r815, %r814, 4;
	add.s32 	%r816, %r813, %r815;
	st.shared.u16 	[%r816+386], %rs57;
$L__BB0_80:
	mov.u32 	%r817, %tid.x;
	shl.b32 	%r819, %r817, 3;
	add.s32 	%r820, %r3013, %r819;
	add.s32 	%r821, %r820, 2;
	setp.lt.s32 	%p80, %r821, %r41;
	mov.u32 	%r822, %ctaid.y;
	shl.b32 	%r823, %r822, 7;
	mov.u32 	%r824, %tid.y;
	shl.b32 	%r825, %r824, 3;
	add.s32 	%r826, %r823, %r825;
	or.b32  	%r827, %r826, 3;
	setp.lt.s32 	%p81, %r827, %r39;
	and.pred  	%p82, %p81, %p80;
	@%p82 bra 	$L__BB0_82;
	mov.f32 	%f221, 0f00000000;
	// begin inline asm
	{  cvt.rn.f16.f32 %rs58, %f221;}

	// end inline asm
	mov.u32 	%r828, %tid.y;
	shl.b32 	%r829, %r828, 10;
	mov.u32 	%r830, _ZZ26simple_fp16_gemm_blackwellPK6__halfS1_PfiiiE2As;
	add.s32 	%r831, %r830, %r829;
	mov.u32 	%r832, %tid.x;
	shl.b32 	%r833, %r832, 4;
	add.s32 	%r834, %r831, %r833;
	st.shared.u16 	[%r834+388], %rs58;
	bra.uni 	$L__BB0_83;
$L__BB0_82:
	ld.global.nc.u16 	%rs59, [%rd2+4];
	mov.u32 	%r835, %tid.y;
	shl.b32 	%r836, %r835, 10;
	mov.u32 	%r837, _ZZ26simple_fp16_gemm_blackwellPK6__halfS1_PfiiiE2As;
	add.s32 	%r838, %r837, %r836;
	mov.u32 	%r839, %tid.x;
	shl.b32 	%r840, %r839, 4;
	add.s32 	%r841, %r838, %r840;
	st.shared.u16 	[%r841+388], %rs59;
$L__BB0_83:
	mov.u32 	%r842, %tid.x;
	shl.b32 	%r844, %r842, 3;
	add.s32 	%r845, %r3013, %r844;
	add.s32 	%r846, %r845, 3;
	setp.lt.s32 	%p83, %r846, %r41;
	mov.u32 	%r847, %ctaid.y;
	shl.b32 	%r848, %r847, 7;
	mov.u32 	%r849, %tid.y;
	shl.b32 	%r850, %r849, 3;
	add.s32 	%r851, %r848, %r850;
	or.b32  	%r852, %r851, 3;
	setp.lt.s32 	%p84, %r852, %r39;
	and.pred  	%p85, %p84, %p83;
	@%p85 bra 	$L__BB0_85;
	mov.f32 	%f222, 0f00000000;
	// begin inline asm
	{  cvt.rn.f16.f32 %rs60, %f222;}

	// end inline asm
	mov.u32 	%r853, %tid.y;
	shl.b32 	%r854, %r853, 10;
	mov.u32 	%r855, _ZZ26simple_fp16_gemm_blackwellPK6__halfS1_PfiiiE2As;
	add.s32 	%r856, %r855, %r854;
	mov.u32 	%r857, %tid.x;
	shl.b32 	%r858, %r857, 4;
	add.s32 	%r859, %r856, %r858;
	st.shared.u16 	[%r859+390], %rs60;
	bra.uni 	$L__BB0_86;
$L__BB0_85:
	ld.global.nc.u16 	%rs61, [%rd2+6];
	mov.u32 	%r860, %tid.y;
	shl.b32 	%r861, %r860, 10;
	mov.u32 	%r862, _ZZ26simple_fp16_gemm_blackwellPK6__halfS1_PfiiiE2As;
	add.s32 	%r863, %r862, %r861;
	mov.u32 	%r864, %tid.x;
	shl.b32 	%r865, %r864, 4;
	add.s32 	%r866, %r863, %r865;
	st.shared.u16 	[%r866+390], %rs61;
$L__BB0_86:
	mov.u32 	%r867, %tid.x;
	shl.b32 	%r869, %r867, 3;
	add.s32 	%r870, %r3013, %r869;
	add.s32 	%r871, %r870, 4;
	setp.lt.s32 	%p86, %r871, %r41;
	mov.u32 	%r872, %ctaid.y;
	shl.b32 	%r873, %r872, 7;
	mov.u32 	%r874, %tid.y;
	shl.b32 	%r875, %r874, 3;
	add.s32 	%r876, %r873, %r875;
	or.b32  	%r877, %r876, 3;
	setp.lt.s32 	%p87, %r877, %r39;
	and.pred  	%p88, %p87, %p86;
	@%p88 bra 	$L__BB0_88;
	mov.f32 	%f223, 0f00000000;
	// begin inline asm
	{  cvt.rn.f16.f32 %rs62, %f223;}

	// end inline asm
	mov.u32 	%r878, %tid.y;
	shl.b32 	%r879, %r878, 10;
	mov.u32 	%r880, _ZZ26simple_fp16_gemm_blackwellPK6__halfS1_PfiiiE2As;
	add.s32 	%r881, %r880, %r879;
	mov.u32 	%r882, %tid.x;
	shl.b32 	%r883, %r882, 4;
	add.s32 	%r884, %r881, %r883;
	st.shared.u16 	[%r884+392], %rs62;
	bra.uni 	$L__BB0_89;
$L__BB0_88:
	ld.global.nc.u16 	%rs63, [%rd2+8];
	mov.u32 	%r885, %tid.y;
	shl.b32 	%r886, %r885, 10;
	mov.u32 	%r887, _ZZ26simple_fp16_gemm_blackwellPK6__halfS1_PfiiiE2As;
	add.s32 	%r888, %r887, %r886;
	mov.u32 	%r889, %tid.x;
	shl.b32 	%r890, %r889, 4;
	add.s32 	%r891, %r888, %r890;
	st.shared.u16 	[%r891+392], %rs63;
$L__BB0_89:
	mov.u32 	%r892, %tid.x;
	shl.b32 	%r894, %r892, 3;
	add.s32 	%r895, %r3013, %r894;
	add.s32 	%r896, %r895, 5;
	setp.lt.s32 	%p89, %r896, %r41;
	mov.u32 	%r897, %ctaid.y;
	shl.b32 	%r898, %r897, 7;
	mov.u32 	%r899, %tid.y;
	shl.b32 	%r900, %r899, 3;
	add.s32 	%r901, %r898, %r900;
	or.b32  	%r902, %r901, 3;
	setp.lt.s32 	%p90, %r902, %r39;
	and.pred  	%p91, %p90, %p89;
	@%p91 bra 	$L__BB0_91;
	mov.f32 	%f224, 0f00000000;
	// begin inline asm
	{  cvt.rn.f16.f32 %rs64, %f224;}

	// end inline asm
	mov.u32 	%r903, %tid.y;
	shl.b32 	%r904, %r903, 10;
	mov.u32 	%r905, _ZZ26simple_fp16_gemm_blackwellPK6__halfS1_PfiiiE2As;
	add.s32 	%r906, %r905, %r904;
	mov.u32 	%r907, %tid.x;
	shl.b32 	%r908, %r907, 4;
	add.s32 	%r909, %r906, %r908;
	st.shared.u16 	[%r909+394], %rs64;
	bra.uni 	$L__BB0_92;
$L__BB0_91:
	ld.global.nc.u16 	%rs65, [%rd2+10];
	mov.u32 	%r910, %tid.y;
	shl.b32 	%r911, %r910, 10;
	mov.u32 	%r912, _ZZ26simple_fp16_gemm_blackwellPK6__halfS1_PfiiiE2As;
	add.s32 	%r913, %r912, %r911;
	mov.u32 	%r914, %tid.x;
	shl.b32 	%r915, %r914, 4;
	add.s32 	%r916, %r913, %r915;
	st.shared.u16 	[%r916+394], %rs65;
$L__BB0_92:
	mov.u32 	%r917, %tid.x;
	shl.b32 	%r919, %r917, 3;
	add.s32 	%r920, %r3013, %r919;
	add.s32 	%r921, %r920, 6;
	setp.lt.s32 	%p92, %r921, %r41;
	mov.u32 	%r922, %ctaid.y;
	shl.b32 	%r923, %r922, 7;
	mov.u32 	%r924, %tid.y;
	shl.b32 	%r925, %r924, 3;
	add.s32 	%r926, %r923, %r925;
	or.b32  	%r927, %r926, 3;
	setp.lt.s32 	%p93, %r927, %r39;
	and.pred  	%p94, %p93, %p92;
	@%p94 bra 	$L__BB0_94;
	mov.f32 	%f225, 0f00000000;
	// begin inline asm
	{  cvt.rn.f16.f32 %rs66, %f225;}

	// end inline asm
	mov.u32 	%r928, %tid.y;
	shl.b32 	%r929, %r928, 10;
	mov.u32 	%r930, _ZZ26simple_fp16_gemm_blackwellPK6__halfS1_PfiiiE2As;
	add.s32 	%r931, %r930, %r929;
	mov.u32 	%r932, %tid.x;
	shl.b32 	%r933, %r932, 4;
	add.s32 	%r934, %r931, %r933;
	st.shared.u16 	[%r934+396], %rs66;
	bra.uni 	$L__BB0_95;
$L__BB0_94:
	ld.global.nc.u16 	%rs67, [%rd2+12];
	mov.u32 	%r935, %tid.y;
	shl.b32 	%r936, %r935, 10;
	mov.u32 	%r937, _ZZ26simple_fp16_gemm_blackwellPK6__halfS1_PfiiiE2As;
	add.s32 	%r938, %r937, %r936;
	mov.u32 	%r939, %tid.x;
	shl.b32 	%r940, %r939, 4;
	add.s32 	%r941, %r938, %r940;
	st.shared.u16 	[%r941+396], %rs67;
$L__BB0_95:
	mov.u32 	%r942, %tid.x;
	shl.b32 	%r944, %r942, 3;
	add.s32 	%r945, %r3013, %r944;
	add.s32 	%r946, %r945, 7;
	setp.lt.s32 	%p95, %r946, %r41;
	mov.u32 	%r947, %ctaid.y;
	shl.b32 	%r948, %r947, 7;
	mov.u32 	%r949, %tid.y;
	shl.b32 	%r950, %r949, 3;
	add.s32 	%r951, %r948, %r950;
	or.b32  	%r952, %r951, 3;
	setp.lt.s32 	%p96, %r952, %r39;
	and.pred  	%p97, %p96, %p95;
	@%p97 bra 	$L__BB0_97;
	mov.f32 	%f226, 0f00000000;
	// begin inline asm
	{  cvt.rn.f16.f32 %rs68, %f226;}

	// end inline asm
	mov.u32 	%r953, %tid.y;
	shl.b32 	%r954, %r953, 10;
	mov.u32 	%r955, _ZZ26simple_fp16_gemm_blackwellPK6__halfS1_PfiiiE2As;
	add.s32 	%r956, %r955, %r954;
	mov.u32 	%r957, %tid.x;
	shl.b32 	%r958, %r957, 4;
	add.s32 	%r959, %r956, %r958;
	st.shared.u16 	[%r959+398], %rs68;
	bra.uni 	$L__BB0_98;
$L__BB0_97:
	ld.global.nc.u16 	%rs69, [%rd2+14];
	mov.u32 	%r960, %tid.y;
	shl.b32 	%r961, %r960, 10;
	mov.u32 	%r962, _ZZ26simple_fp16_gemm_blackwellPK6__halfS1_PfiiiE2As;
	add.s32 	%r963, %r962, %r961;
	mov.u32 	%r964, %tid.x;
	shl.b32 	%r965, %r964, 4;
	add.s32 	%r966, %r963, %r965;
	st.shared.u16 	[%r966+398], %rs69;
$L__BB0_98:
	mov.u32 	%r967, %tid.x;
	shl.b32 	%r969, %r967, 3;
	add.s32 	%r970, %r3013, %r969;
	setp.lt.s32 	%p98, %r970, %r41;
	mov.u32 	%r971, %ctaid.y;
	shl.b32 	%r972, %r971, 7;
	mov.u32 	%r973, %tid.y;
	shl.b32 	%r974, %r973, 3;
	add.s32 	%r975, %r972, %r974;
	or.b32  	%r976, %r975, 4;
	setp.lt.s32 	%p99, %r976, %r39;
	and.pred  	%p100, %p99, %p98;
	@%p100 bra 	$L__BB0_100;
	mov.f32 	%f227, 0f00000000;
	// begin inline asm
	{  cvt.rn.f16.f32 %rs70, %f227;}

	// end inline asm
	mov.u32 	%r977, %tid.y;
	shl.b32 	%r978, %r977, 10;
	mov.u32 	%r979, _ZZ26simple_fp16_gemm_blackwellPK6__halfS1_PfiiiE2As;
	add.s32 	%r980, %r979, %r978;
	mov.u32 	%r981, %tid.x;
	shl.b32 	%r982, %r981, 4;
	add.s32 	%r983, %r980, %r982;
	st.shared.u16 	[%r983+512], %rs70;
	bra.uni 	$L__BB0_101;
$L__BB0_100:
	ld.param.u64 	%rd525, [_Z26simple_fp16_gemm_blackwellPK6__halfS1_Pfiii_param_0];
	mov.u32 	%r984, %ctaid.y;
	shl.b32 	%r985, %r984, 7;
	mov.u32 	%r986, %tid.y;
	shl.b32 	%r987, %r986, 3;
	add.s32 	%r988, %r985, %r987;
	mad.lo.s32 	%r989, %r988, %r41, %r41;
	add.s32 	%r990, %r989, %r41;
	add.s32 	%r991, %r990, %r41;
	add.s32 	%r992, %r991, %r41;
	mov.u32 	%r993, %tid.x;
	shl.b32 	%r994, %r993, 3;
	add.s32 	%r995, %r3013, %r994;
	add.s32 	%r996, %r995, %r992;
	cvta.to.global.u64 	%rd106, %rd525;
	mul.wide.u32 	%rd107, %r996, 2;
	add.s64 	%rd108, %rd106, %rd107;
	ld.global.nc.u16 	%rs71, [%rd108];
	shl.b32 	%r997, %r986, 10;
	mov.u32 	%r998, _ZZ26simple_fp16_gemm_blackwellPK6__halfS1_PfiiiE2As;
	add.s32 	%r999, %r998, %r997;
	shl.b32 	%r1000, %r993, 4;
	add.s32 	%r1001, %r999, %r1000;
	st.shared.u16 	[%r1001+512], %rs71;
$L__BB0_101:
	ld.param.u64 	%rd526, [_Z26simple_fp16_gemm_blackwellPK6__halfS1_Pfiii_param_0];
	mov.u32 	%r1002, %tid.x;
	shl.b32 	%r1004, %r1002, 3;
	add.s32 	%r1005, %r3013, %r1004;
	add.s32 	%r1006, %r1005, 1;
	setp.lt.s32 	%p101, %r1006, %r41;
	mov.u32 	%r1007, %ctaid.y;
	shl.b32 	%r1008, %r1007, 7;
	mov.u32 	%r1009, %tid.y;
	shl.b32 	%r1010, %r1009, 3;
	add.s32 	%r1011, %r1008, %r1010;
	or.b32  	%r1012, %r1011, 4;
	setp.lt.s32 	%p102, %r1012, %r39;
	and.pred  	%p103, %p102, %p101;
	mad.lo.s32 	%r1013, %r1011, %r41, %r41;
	add.s32 	%r1014, %r1013, %r41;
	add.s32 	%r1015, %r1014, %r41;
	add.s32 	%r1016, %r1015, %r41;
	cvt.u64.u32 	%rd109, %r1016;
	cvt.u64.u32 	%rd110, %r1005;
	add.s64 	%rd111, %rd110, %rd109;
	cvta.to.global.u64 	%rd112, %rd526;
	shl.b64 	%rd113, %rd111, 1;
	add.s64 	%rd3, %rd112, %rd113;
	@%p103 bra 	$L__BB0_103;
	mov.f32 	%f228, 0f00000000;
	// begin inline asm
	{  cvt.rn.f16.f32 %rs72, %f228;}

	// end inline asm
	mov.u32 	%r1017, %tid.y;
	shl.b32 	%r1018, %r1017, 10;
	mov.u32 	%r1019, _ZZ26simple_fp16_gemm_blackwellPK6__halfS1_PfiiiE2As;
	add.s32 	%r1020, %r1019, %r1018;
	mov.u32 	%r1021, %tid.x;
	shl.b32 	%r1022, %r1021, 4;
	add.s32 	%r1023, %r1020, %r1022;
	st.shared.u16 	[%r1023+514], %rs72;
	bra.uni 	$L__BB0_104;
$L__BB0_103:
	ld.global.nc.u16 	%rs73, [%rd3+2];
	mov.u32 	%r1024, %tid.y;
	shl.b32 	%r1025, %r1024, 10;
	mov.u32 	%r1026, _ZZ26simple_fp16_gemm_blackwellPK6__halfS1_PfiiiE2As;
	add.s32 	%r1027, %r1026, %r1025;
	mov.u32 	%r1028, %tid.x;
	shl.b32 	%r1029, %r1028, 4;
	add.s32 	%r1030, %r1027, %r1029;
	st.shared.u16 	[%r1030+514], %rs73;
$L__BB0_104:
	mov.u32 	%r1031, %tid.x;
	shl.b32 	%r1033, %r1031, 3;
	add.s32 	%r1034, %r3013, %r1033;
	add.s32 	%r1035, %r1034, 2;
	setp.lt.s32 	%p104, %r1035, %r41;
	mov.u32 	%r1036, %ctaid.y;
	shl.b32 	%r1037, %r1036, 7;
	mov.u32 	%r1038, %tid.y;
	shl.b32 	%r1039, %r1038, 3;
	add.s32 	%r1040, %r1037, %r1039;
	or.b32  	%r1041, %r1040, 4;
	setp.lt.s32 	%p105, %r1041, %r39;
	and.pred  	%p106, %p105, %p104;
	@%p106 bra 	$L__BB0_106;
	mov.f32 	%f229, 0f00000000;
	// begin inline asm
	{  cvt.rn.f16.f32 %rs74, %f229;}

	// end inline asm
	mov.u32 	%r1042, %tid.y;
	shl.b32 	%r1043, %r1042, 10;
	mov.u32 	%r1044, _ZZ26simple_fp16_gemm_blackwellPK6__halfS1_PfiiiE2As;
	add.s32 	%r1045, %r1044, %r1043;
	mov.u32 	%r1046, %tid.x;
	shl.b32 	%r1047, %r1046, 4;
	add.s32 	%r1048, %r1045, %r1047;
	st.shared.u16 	[%r1048+516], %rs74;
	bra.uni 	$L__BB0_107;
$L__BB0_106:
	ld.global.nc.u16 	%rs75, [%rd3+4];
	mov.u32 	%r1049, %tid.y;
	shl.b32 	%r1050, %r1049, 10;
	mov.u32 	%r1051, _ZZ26simple_fp16_gemm_blackwellPK6__halfS1_PfiiiE2As;
	add.s32 	%r1052, %r1051, %r1050;
	mov.u32 	%r1053, %tid.x;
	shl.b32 	%r1054, %r1053, 4;
	add.s32 	%r1055, %r1052, %r1054;
	st.shared.u16 	[%r1055+516], %rs75;
$L__BB0_107:
	mov.u32 	%r1056, %tid.x;
	shl.b32 	%r1058, %r1056, 3;
	add.s32 	%r1059, %r3013, %r1058;
	add.s32 	%r1060, %r1059, 3;
	setp.lt.s32 	%p107, %r1060, %r41;
	mov.u32 	%r1061, %ctaid.y;
	shl.b32 	%r1062, %r1061, 7;
	mov.u32 	%r1063, %tid.y;
	shl.b32 	%r1064, %r1063, 3;
	add.s32 	%r1065, %r1062, %r1064;
	or.b32  	%r1066, %r1065, 4;
	setp.lt.s32 	%p108, %r1066, %r39;
	and.pred  	%p109, %p108, %p107;
	@%p109 bra 	$L__BB0_109;
	mov.f32 	%f230, 0f00000000;
	// begin inline asm
	{  cvt.rn.f16.f32 %rs76, %f230;}

	// end inline asm
	mov.u32 	%r1067, %tid.y;
	shl.b32 	%r1068, %r1067, 10;
	mov.u32 	%r1069, _ZZ26simple_fp16_gemm_blackwellPK6__halfS1_PfiiiE2As;
	add.s32 	%r1070, %r1069, %r1068;
	mov.u32 	%r1071, %tid.x;
	shl.b32 	%r1072, %r1071, 4;
	add.s32 	%r1073, %r1070, %r1072;
	st.shared.u16 	[%r1073+518], %rs76;
	bra.uni 	$L__BB0_110;
$L__BB0_109:
	ld.global.nc.u16 	%rs77, [%rd3+6];
	mov.u32 	%r1074, %tid.y;
	shl.b32 	%r1075, %r1074, 10;
	mov.u32 	%r1076, _ZZ26simple_fp16_gemm_blackwellPK6__halfS1_PfiiiE2As;
	add.s32 	%r1077, %r1076, %r1075;
	mov.u32 	%r1078, %tid.x;
	shl.b32 	%r1079, %r1078, 4;
	add.s32 	%r1080, %r1077, %r1079;
	st.shared.u16 	[%r1080+518], %rs77;
$L__BB0_110:
	mov.u32 	%r1081, %tid.x;
	shl.b32 	%r1083, %r1081, 3;
	add.s32 	%r1084, %r3013, %r1083;
	add.s32 	%r1085, %r1084, 4;
	setp.lt.s32 	%p110, %r1085, %r41;
	mov.u32 	%r1086, %ctaid.y;
	shl.b32 	%r1087, %r1086, 7;
	mov.u32 	%r1088, %tid.y;
	shl.b32 	%r1089, %r1088, 3;
	add.s32 	%r1090, %r1087, %r1089;
	or.b32  	%r1091, %r1090, 4;
	setp.lt.s32 	%p111, %r1091, %r39;
	and.pred  	%p112, %p111, %p110;
	@%p112 bra 	$L__BB0_112;
	mov.f32 	%f231, 0f00000000;
	// begin inline asm
	{  cvt.rn.f16.f32 %rs78, %f231;}

	// end inline asm
	mov.u32 	%r1092, %tid.y;
	shl.b32 	%r1093, %r1092, 10;
	mov.u32 	%r1094, _ZZ26simple_fp16_gemm_blackwellPK6__halfS1_PfiiiE2As;
	add.s32 	%r1095, %r1094, %r1093;
	mov.u32 	%r1096, %tid.x;
	shl.b32 	%r1097, %r1096, 4;
	add.s32 	%r1098, %r1095, %r1097;
	st.shared.u16 	[%r1098+520], %rs78;
	bra.uni 	$L__BB0_113;
$L__BB0_112:
	ld.global.nc.u16 	%rs79, [%rd3+8];
	mov.u32 	%r1099, %tid.y;
	shl.b32 	%r1100, %r1099, 10;
	mov.u32 	%r1101, _ZZ26simple_fp16_gemm_blackwellPK6__halfS1_PfiiiE2As;
	add.s32 	%r1102, %r1101, %r1100;
	mov.u32 	%r1103, %tid.x;
	shl.b32 	%r1104, %r1103, 4;
	add.s32 	%r1105, %r1102, %r1104;
	st.shared.u16 	[%r1105+520], %rs79;
$L__BB0_113:
	mov.u32 	%r1106, %tid.x;
	shl.b32 	%r1108, %r1106, 3;
	add.s32 	%r1109, %r3013, %r1108;
	add.s32 	%r1110, %r1109, 5;
	setp.lt.s32 	%p113, %r1110, %r41;
	mov.u32 	%r1111, %ctaid.y;
	shl.b32 	%r1112, %r1111, 7;
	mov.u32 	%r1113, %tid.y;
	shl.b32 	%r1114, %r1113, 3;
	add.s32 	%r1115, %r1112, %r1114;
	or.b32  	%r1116, %r1115, 4;
	setp.lt.s32 	%p114, %r1116, %r39;
	and.pred  	%p115, %p114, %p113;
	@%p115 bra 	$L__BB0_115;
	mov.f32 	%f232, 0f00000000;
	// begin inline asm
	{  cvt.rn.f16.f32 %rs80, %f232;}

	// end inline asm
	mov.u32 	%r1117, %tid.y;
	shl.b32 	%r1118, %r1117, 10;
	mov.u32 	%r1119, _ZZ26simple_fp16_gemm_blackwellPK6__halfS1_PfiiiE2As;
	add.s32 	%r1120, %r1119, %r1118;
	mov.u32 	%r1121, %tid.x;
	shl.b32 	%r1122, %r1121, 4;
	add.s32 	%r1123, %r1120, %r1122;
	st.shared.u16 	[%r1123+522], %rs80;
	bra.uni 	$L__BB0_116;
$L__BB0_115:
	ld.global.nc.u16 	%rs81, [%rd3+10];
	mov.u32 	%r1124, %tid.y;
	shl.b32 	%r1125, %r1124, 10;
	mov.u32 	%r1126, _ZZ26simple_fp16_gemm_blackwellPK6__halfS1_PfiiiE2As;
	add.s32 	%r1127, %r1126, %r1125;
	mov.u32 	%r1128, %tid.x;
	shl.b32 	%r1129, %r1128, 4;
	add.s32 	%r1130, %r1127, %r1129;
	st.shared.u16 	[%r1130+522], %rs81;
$L__BB0_116:
	mov.u32 	%r1131, %tid.x;
	shl.b32 	%r1133, %r1131, 3;
	add.s32 	%r1134, %r3013, %r1133;
	add.s32 	%r1135, %r1134, 6;
	setp.lt.s32 	%p116, %r1135, %r41;
	mov.u32 	%r1136, %ctaid.y;
	shl.b32 	%r1137, %r1136, 7;
	mov.u32 	%r1138, %tid.y;
	shl.b32 	%r1139, %r1138, 3;
	add.s32 	%r1140, %r1137, %r1139;
	or.b32  	%r1141, %r1140, 4;
	setp.lt.s32 	%p117, %r1141, %r39;
	and.pred  	%p118, %p117, %p116;
	@%p118 bra 	$L__BB0_118;
	mov.f32 	%f233, 0f00000000;
	// begin inline asm
	{  cvt.rn.f16.f32 %rs82, %f233;}

	// end inline asm
	mov.u32 	%r1142, %tid.y;
	shl.b32 	%r1143, %r1142, 10;
	mov.u32 	%r1144, _ZZ26simple_fp16_gemm_blackwellPK6__halfS1_PfiiiE2As;
	add.s32 	%r1145, %r1144, %r1143;
	mov.u32 	%r1146, %tid.x;
	shl.b32 	%r1147, %r1146, 4;
	add.s32 	%r1148, %r1145, %r1147;
	st.shared.u16 	[%r1148+524], %rs82;
	bra.uni 	$L__BB0_119;
$L__BB0_118:
	ld.global.nc.u16 	%rs83, [%rd3+12];
	mov.u32 	%r1149, %tid.y;
	shl.b32 	%r1150, %r1149, 10;
	mov.u32 	%r1151, _ZZ26simple_fp16_gemm_blackwellPK6__halfS1_PfiiiE2As;
	add.s32 	%r1152, %r1151, %r1150;
	mov.u32 	%r1153, %tid.x;
	shl.b32 	%r1154, %r1153, 4;
	add.s32 	%r1155, %r1152, %r1154;
	st.shared.u16 	[%r1155+524], %rs83;
$L__BB0_119:
	mov.u32 	%r1156, %tid.x;
	shl.b32 	%r1158, %r1156, 3;
	add.s32 	%r1159, %r3013, %r1158;
	add.s32 	%r1160, %r1159, 7;
	setp.lt.s32 	%p119, %r1160, %r41;
	mov.u32 	%r1161, %ctaid.y;
	shl.b32 	%r1162, %r1161, 7;
	mov.u32 	%r1163, %tid.y;
	shl.b32 	%r1164, %r1163, 3;
	add.s32 	%r1165, %r1162, %r1164;
	or.b32  	%r1166, %r1165, 4;
	setp.lt.s32 	%p120, %r1166, %r39;
	and.pred  	%p121, %p120, %p119;
	@%p121 bra 	$L__BB0_121;
	mov.f32 	%f234, 0f00000000;
	// begin inline asm
	{  cvt.rn.f16.f32 %rs84, %f234;}

	// end inline asm
	mov.u32 	%r1167, %tid.y;
	shl.b32 	%r1168, %r1167, 10;
	mov.u32 	%r1169, _ZZ26simple_fp16_gemm_blackwellPK6__halfS1_PfiiiE2As;
	add.s32 	%r1170, %r1169, %r1168;
	mov.u32 	%r1171, %tid.x;
	shl.b32 	%r1172, %r1171, 4;
	add.s32 	%r1173, %r1170, %r1172;
	st.shared.u16 	[%r1173+526], %rs84;
	bra.uni 	$L__BB0_122;
$L__BB0_121:
	ld.global.nc.u16 	%rs85, [%rd3+14];
	mov.u32 	%r1174, %tid.y;
	shl.b32 	%r1175, %r1174, 10;
	mov.u32 	%r1176, _ZZ26simple_fp16_gemm_blackwellPK6__halfS1_PfiiiE2As;
	add.s32 	%r1177, %r1176, %r1175;
	mov.u32 	%r1178, %tid.x;
	shl.b32 	%r1179, %r1178, 4;
	add.s32 	%r1180, %r1177, %r1179;
	st.shared.u16 	[%r1180+526], %rs85;
$L__BB0_122:
	mov.u32 	%r1181, %tid.x;
	shl.b32 	%r1183, %r1181, 3;
	add.s32 	%r1184, %r3013, %r1183;
	setp.lt.s32 	%p122, %r1184, %r41;
	mov.u32 	%r1185, %ctaid.y;
	shl.b32 	%r1186, %r1185, 7;
	mov.u32 	%r1187, %tid.y;
	shl.b32 	%r1188, %r1187, 3;
	add.s32 	%r1189, %r1186, %r1188;
	or.b32  	%r1190, %r1189, 5;
	setp.lt.s32 	%p123, %r1190, %r39;
	and.pred  	%p124, %p123, %p122;
	@%p124 bra 	$L__BB0_124;
	mov.f32 	%f235, 0f00000000;
	// begin inline asm
	{  cvt.rn.f16.f32 %rs86, %f235;}

	// end inline asm
	mov.u32 	%r1191, %tid.y;
	shl.b32 	%r1192, %r1191, 10;
	mov.u32 	%r1193, _ZZ26simple_fp16_gemm_blackwellPK6__halfS1_PfiiiE2As;
	add.s32 	%r1194, %r1193, %r1192;
	mov.u32 	%r1195, %tid.x;
	shl.b32 	%r1196, %r1195, 4;
	add.s32 	%r1197, %r1194, %r1196;
	st.shared.u16 	[%r1197+640], %rs86;
	bra.uni 	$L__BB0_125;
$L__BB0_124:
	ld.param.u64 	%rd527, [_Z26simple_fp16_gemm_blackwellPK6__halfS1_Pfiii_param_0];
	mov.u32 	%r1198, %ctaid.y;
	shl.b32 	%r1199, %r1198, 7;
	mov.u32 	%r1200, %tid.y;
	shl.b32 	%r1201, %r1200, 3;
	add.s32 	%r1202, %r1199, %r1201;
	mad.lo.s32 	%r1203, %r1202, %r41, %r41;
	add.s32 	%r1204, %r1203, %r41;
	add.s32 	%r1205, %r1204, %r41;
	add.s32 	%r1206, %r1205, %r41;
	add.s32 	%r1207, %r1206, %r41;
	mov.u32 	%r1208, %tid.x;
	shl.b32 	%r1209, %r1208, 3;
	add.s32 	%r1210, %r3013, %r1209;
	add.s32 	%r1211, %r1210, %r1207;
	cvta.to.global.u64 	%rd114, %rd527;
	mul.wide.u32 	%rd115, %r1211, 2;
	add.s64 	%rd116, %rd114, %rd115;
	ld.global.nc.u16 	%rs87, [%rd116];
	shl.b32 	%r1212, %r1200, 10;
	mov.u32 	%r1213, _ZZ26simple_fp16_gemm_blackwellPK6__halfS1_PfiiiE2As;
	add.s32 	%r1214, %r1213, %r1212;
	shl.b32 	%r1215, %r1208, 4;
	add.s32 	%r1216, %r1214, %r1215;
	st.shared.u16 	[%r1216+640], %rs87;
$L__BB0_125:
	ld.param.u64 	%rd528, [_Z26simple_fp16_gemm_blackwellPK6__halfS1_Pfiii_param_0];
	mov.u32 	%r1217, %tid.x;
	shl.b32 	%r1219, %r1217, 3;
	add.s32 	%r1220, %r3013, %r1219;
	add.s32 	%r1221, %r1220, 1;
	setp.lt.s32 	%p125, %r1221, %r41;
	mov.u32 	%r1222, %ctaid.y;
	shl.b32 	%r1223, %r1222, 7;
	mov.u32 	%r1224, %tid.y;
	shl.b32 	%r1225, %r1224, 3;
	add.s32 	%r1226, %r1223, %r1225;
	or.b32  	%r1227, %r1226, 5;
	setp.lt.s32 	%p126, %r1227, %r39;
	and.pred  	%p127, %p126, %p125;
	mad.lo.s32 	%r1228, %r1226, %r41, %r41;
	add.s32 	%r1229, %r1228, %r41;
	add.s32 	%r1230, %r1229, %r41;
	add.s32 	%r1231, %r1230, %r41;
	add.s32 	%r1232, %r1231, %r41;
	cvt.u64.u32 	%rd117, %r1232;
	cvt.u64.u32 	%rd118, %r1220;
	add.s64 	%rd119, %rd118, %rd117;
	cvta.to.global.u64 	%rd120, %rd528;
	shl.b64 	%rd121, %rd119, 1;
	add.s64 	%rd4, %rd120, %rd121;
	@%p127 bra 	$L__BB0_127;
	mov.f32 	%f236, 0f00000000;
	// begin inline asm
	{  cvt.rn.f16.f32 %rs88, %f236;}

	// end inline asm
	mov.u32 	%r1233, %tid.y;
	shl.b32 	%r1234, %r1233, 10;
	mov.u32 	%r1235, _ZZ26simple_fp16_gemm_blackwellPK6__halfS1_PfiiiE2As;
	add.s32 	%r1236, %r1235, %r1234;
	mov.u32 	%r1237, %tid.x;
	shl.b32 	%r1238, %r1237, 4;
	add.s32 	%r1239, %r1236, %r1238;
	st.shared.u16 	[%r1239+642], %rs88;
	bra.uni 	$L__BB0_128;
$L__BB0_127:
	ld.global.nc.u16 	%rs89, [%rd4+2];
	mov.u32 	%r1240, %tid.y;
	shl.b32 	%r1241, %r1240, 10;
	mov.u32 	%r1242, _ZZ26simple_fp16_gemm_blackwellPK6__halfS1_PfiiiE2As;
	add.s32 	%r1243, %r1242, %r1241;
	mov.u32 	%r1244, %tid.x;
	shl.b32 	%r1245, %r1244, 4;
	add.s32 	%r1246, %r1243, %r1245;
	st.shared.u16 	[%r1246+642], %rs89;
$L__BB0_128:
	mov.u32 	%r1247, %tid.x;
	shl.b32 	%r1249, %r1247, 3;
	add.s32 	%r1250, %r3013, %r1249;
	add.s32 	%r1251, %r1250, 2;
	setp.lt.s32 	%p128, %r1251, %r41;
	mov.u32 	%r1252, %ctaid.y;
	shl.b32 	%r1253, %r1252, 7;
	mov.u32 	%r1254, %tid.y;
	shl.b32 	%r1255, %r1254, 3;
	add.s32 	%r1256, %r1253, %r1255;
	or.b32  	%r1257, %r1256, 5;
	setp.lt.s32 	%p129, %r1257, %r39;
	and.pred  	%p130, %p129, %p128;
	@%p130 bra 	$L__BB0_130;
	mov.f32 	%f237, 0f00000000;
	// begin inline asm
	{  cvt.rn.f16.f32 %rs90, %f237;}

	// end inline asm
	mov.u32 	%r1258, %tid.y;
	shl.b32 	%r1259, %r1258, 10;
	mov.u32 	%r1260, _ZZ26simple_fp16_gemm_blackwellPK6__halfS1_PfiiiE2As;
	add.s32 	%r1261, %r1260, %r1259;
	mov.u32 	%r1262, %tid.x;
	shl.b32 	%r1263, %r1262, 4;
	add.s32 	%r1264, %r1261, %r1263;
	st.shared.u16 	[%r1264+644], %rs90;
	bra.uni 	$L__BB0_131;
$L__BB0_130:
	ld.global.nc.u16 	%rs91, [%rd4+4];
	mov.u32 	%r1265, %tid.y;
	shl.b32 	%r1266, %r1265, 10;
	mov.u32 	%r1267, _ZZ26simple_fp16_gemm_blackwellPK6__halfS1_PfiiiE2As;
	add.s32 	%r1268, %r1267, %r1266;
	mov.u32 	%r1269, %tid.x;
	shl.b32 	%r1270, %r1269, 4;
	add.s32 	%r1271, %r1268, %r1270;
	st.shared.u16 	[%r1271+644], %rs91;
$L__BB0_131:
	mov.u32 	%r1272, %tid.x;
	shl.b32 	%r1274, %r1272, 3;
	add.s32 	%r1275, %r3013, %r1274;
	add.s32 	%r1276, %r1275, 3;
	setp.lt.s32 	%p131, %r1276, %r41;
	mov.u32 	%r1277, %ctaid.y;
	shl.b32 	%r1278, %r1277, 7;
	mov.u32 	%r1279, %tid.y;
	shl.b32 	%r1280, %r1279, 3;
	add.s32 	%r1281, %r1278, %r1280;
	or.b32  	%r1282, %r1281, 5;
	setp.lt.s32 	%p132, %r1282, %r39;
	and.pred  	%p133, %p132, %p131;
	@%p133 bra 	$L__BB0_133;
	mov.f32 	%f238, 0f00000000;
	// begin inline asm
	{  cvt.rn.f16.f32 %rs92, %f238;}

	// end inline asm
	mov.u32 	%r1283, %tid.y;
	shl.b32 	%r1284, %r1283, 10;
	mov.u32 	%r1285, _ZZ26simple_fp16_gemm_blackwellPK6__halfS1_PfiiiE2As;
	add.s32 	%r1286, %r1285, %r1284;
	mov.u32 	%r1287, %tid.x;
	shl.b32 	%r1288, %r1287, 4;
	add.s32 	%r1289, %r1286, %r1288;
	st.shared.u16 	[%r1289+646], %rs92;
	bra.uni 	$L__BB0_134;
$L__BB0_133:
	ld.global.nc.u16 	%rs93, [%rd4+6];
	mov.u32 	%r1290, %tid.y;
	shl.b32 	%r1291, %r1290, 10;
	mov.u32 	%r1292, _ZZ26simple_fp16_gemm_blackwellPK6__halfS1_PfiiiE2As;
	add.s32 	%r1293, %r1292, %r1291;
	mov.u32 	%r1294, %tid.x;
	shl.b32 	%r1295, %r1294, 4;
	add.s32 	%r1296, %r1293, %r1295;
	st.shared.u16 	[%r1296+646], %rs93;
$L__BB0_134:
	mov.u32 	%r1297, %tid.x;
	shl.b32 	%r1299, %r1297, 3;
	add.s32 	%r1300, %r3013, %r1299;
	add.s32 	%r1301, %r1300, 4;
	setp.lt.s32 	%p134, %r1301, %r41;
	mov.u32 	%r1302, %ctaid.y;
	shl.b32 	%r1303, %r1302, 7;
	mov.u32 	%r1304, %tid.y;
	shl.b32 	%r1305, %r1304, 3;
	add.s32 	%r1306, %r1303, %r1305;
	or.b32  	%r1307, %r1306, 5;
	setp.lt.s32 	%p135, %r1307, %r39;
	and.pred  	%p136, %p135, %p134;
	@%p136 bra 	$L__BB0_136;
	mov.f32 	%f239, 0f00000000;
	// begin inline asm
	{  cvt.rn.f16.f32 %rs94, %f239;}

	// end inline asm
	mov.u32 	%r1308, %tid.y;
	shl.b32 	%r1309, %r1308, 10;
	mov.u32 	%r1310, _ZZ26simple_fp16_gemm_blackwellPK6__halfS1_PfiiiE2As;
	add.s32 	%r1311, %r1310, %r1309;
	mov.u32 	%r1312, %tid.x;
	shl.b32 	%r1313, %r1312, 4;
	add.s32 	%r1314, %r1311, %r1313;
	st.shared.u16 	[%r1314+648], %rs94;
	bra.uni 	$L__BB0_137;
$L__BB0_136:
	ld.global.nc.u16 	%rs95, [%rd4+8];
	mov.u32 	%r1315, %tid.y;
	shl.b32 	%r1316, %r1315, 10;
	mov.u32 	%r1317, _ZZ26simple_fp16_gemm_blackwellPK6__halfS1_PfiiiE2As;
	add.s32 	%r1318, %r1317, %r1316;
	mov.u32 	%r1319, %tid.x;
	shl.b32 	%r1320, %r1319, 4;
	add.s32 	%r1321, %r1318, %r1320;
	st.shared.u16 	[%r1321+648], %rs95;
$L__BB0_137:
	mov.u32 	%r1322, %tid.x;
	shl.b32 	%r1324, %r1322, 3;
	add.s32 	%r1325, %r3013, %r1324;
	add.s32 	%r1326, %r1325, 5;
	setp.lt.s32 	%p137, %r1326, %r41;
	mov.u32 	%r1327, %ctaid.y;
	shl.b32 	%r1328, %r1327, 7;
	mov.u32 	%r1329, %tid.y;
	shl.b32 	%r1330, %r1329, 3;
	add.s32 	%r1331, %r1328, %r1330;
	or.b32  	%r1332, %r1331, 5;
	setp.lt.s32 	%p138, %r1332, %r39;
	and.pred  	%p139, %p138, %p137;
	@%p139 bra 	$L__BB0_139;
	mov.f32 	%f240, 0f00000000;
	// begin inline asm
	{  cvt.rn.f16.f32 %rs96, %f240;}

	// end inline asm
	mov.u32 	%r1333, %tid.y;
	shl.b32 	%r1334, %r1333, 10;
	mov.u32 	%r1335, _ZZ26simple_fp16_gemm_blackwellPK6__halfS1_PfiiiE2As;
	add.s32 	%r1336, %r1335, %r1334;
	mov.u32 	%r1337, %tid.x;
	shl.b32 	%r1338, %r1337, 4;
	add.s32 	%r1339, %r1336, %r1338;
	st.shared.u16 	[%r1339+650], %rs96;
	bra.uni 	$L__BB0_140;
$L__BB0_139:
	ld.global.nc.u16 	%rs97, [%rd4+10];
	mov.u32 	%r1340, %tid.y;
	shl.b32 	%r1341, %r1340, 10;
	mov.u32 	%r1342, _ZZ26simple_fp16_gemm_blackwellPK6__halfS1_PfiiiE2As;
	add.s32 	%r1343, %r1342, %r1341;
	mov.u32 	%r1344, %tid.x;
	shl.b32 	%r1345, %r1344, 4;
	add.s32 	%r1346, %r1343, %r1345;
	st.shared.u16 	[%r1346+650], %rs97;
$L__BB0_140:
	mov.u32 	%r1347, %tid.x;
	shl.b32 	%r1349, %r1347, 3;
	add.s32 	%r1350, %r3013, %r1349;
	add.s32 	%r1351, %r1350, 6;
	setp.lt.s32 	%p140, %r1351, %r41;
	mov.u32 	%r1352, %ctaid.y;
	shl.b32 	%r1353, %r1352, 7;
	mov.u32 	%r1354, %tid.y;
	shl.b32 	%r1355, %r1354, 3;
	add.s32 	%r1356, %r1353, %r1355;
	or.b32  	%r1357, %r1356, 5;
	setp.lt.s32 	%p141, %r1357, %r39;
	and.pred  	%p142, %p141, %p140;
	@%p142 bra 	$L__BB0_142;
	mov.f32 	%f241, 0f00000000;
	// begin inline asm
	{  cvt.rn.f16.f32 %rs98, %f241;}

	// end inline asm
	mov.u32 	%r1358, %tid.y;
	shl.b32 	%r1359, %r1358, 10;
	mov.u32 	%r1360, _ZZ26simple_fp16_gemm_blackwellPK6__halfS1_PfiiiE2As;
	add.s32 	%r1361, %r1360, %r1359;
	mov.u32 	%r1362, %tid.x;
	shl.b32 	%r1363, %r1362, 4;
	add.s32 	%r1364, %r1361, %r1363;
	st.shared.u16 	[%r1364+652], %rs98;
	bra.uni 	$L__BB0_143;
$L__BB0_142:
	ld.global.nc.u16 	%rs99, [%rd4+12];
	mov.u32 	%r1365, %tid.y;
	shl.b32 	%r1366, %r1365, 10;
	mov.u32 	%r1367, _ZZ26simple_fp16_gemm_blackwellPK6__halfS1_PfiiiE2As;
	add.s32 	%r1368, %r1367, %r1366;
	mov.u32 	%r1369, %tid.x;
	shl.b32 	%r1370, %r1369, 4;
	add.s32 	%r1371, %r1368, %r1370;
	st.shared.u16 	[%r1371+652], %rs99;
$L__BB0_143:
	mov.u32 	%r1372, %tid.x;
	shl.b32 	%r1374, %r1372, 3;
	add.s32 	%r1375, %r3013, %r1374;
	add.s32 	%r1376, %r1375, 7;
	setp.lt.s32 	%p143, %r1376, %r41;
	mov.u32 	%r1377, %ctaid.y;
	shl.b32 	%r1378, %r1377, 7;
	mov.u32 	%r1379, %tid.y;
	shl.b32 	%r1380, %r1379, 3;
	add.s32 	%r1381, %r1378, %r1380;
	or.b32  	%r1382, %r1381, 5;
	setp.lt.s32 	%p144, %r1382, %r39;
	and.pred  	%p145, %p144, %p143;
	@%p145 bra 	$L__BB0_145;
	mov.f32 	%f242, 0f00000000;
	// begin inline asm
	{  cvt.rn.f16.f32 %rs100, %f242;}

	// end inline asm
	mov.u32 	%r1383, %tid.y;
	shl.b32 	%r1384, %r1383, 10;
	mov.u32 	%r1385, _ZZ26simple_fp16_gemm_blackwellPK6__halfS1_PfiiiE2As;
	add.s32 	%r1386, %r1385, %r1384;
	mov.u32 	%r1387, %tid.x;
	shl.b32 	%r1388, %r1387, 4;
	add.s32 	%r1389, %r1386, %r1388;
	st.shared.u16 	[%r1389+654], %rs100;
	bra.uni 	$L__BB0_146;
$L__BB0_145:
	ld.global.nc.u16 	%rs101, [%rd4+14];
	mov.u32 	%r1390, %tid.y;
	shl.b32 	%r1391, %r1390, 10;
	mov.u32 	%r1392, _ZZ26simple_fp16_gemm_blackwellPK6__halfS1_PfiiiE2As;
	add.s32 	%r1393, %r1392, %r1391;
	mov.u32 	%r1394, %tid.x;
	shl.b32 	%r1395, %r1394, 4;
	add.s32 	%r1396, %r1393, %r1395;
	st.shared.u16 	[%r1396+654], %rs101;
$L__BB0_146:
	mov.u32 	%r1397, %tid.x;
	shl.b32 	%r1399, %r1397, 3;
	add.s32 	%r1400, %r3013, %r1399;
	setp.lt.s32 	%p146, %r1400, %r41;
	mov.u32 	%r1401, %ctaid.y;
	shl.b32 	%r1402, %r1401, 7;
	mov.u32 	%r1403, %tid.y;
	shl.b32 	%r1404, %r1403, 3;
	add.s32 	%r1405, %r1402, %r1404;
	or.b32  	%r1406, %r1405, 6;
	setp.lt.s32 	%p147, %r1406, %r39;
	and.pred  	%p148, %p147, %p146;
	@%p148 bra 	$L__BB0_148;
	mov.f32 	%f243, 0f00000000;
	// begin inline asm
	{  cvt.rn.f16.f32 %rs102, %f243;}

	// end inline asm
	mov.u32 	%r1407, %tid.y;
	shl.b32 	%r1408, %r1407, 10;
	mov.u32 	%r1409, _ZZ26simple_fp16_gemm_blackwellPK6__halfS1_PfiiiE2As;
	add.s32 	%r1410, %r1409, %r1408;
	mov.u32 	%r1411, %tid.x;
	shl.b32 	%r1412, %r1411, 4;
	add.s32 	%r1413, %r1410, %r1412;
	st.shared.u16 	[%r1413+768], %rs102;
	bra.uni 	$L__BB0_149;
$L__BB0_148:
	ld.param.u64 	%rd529, [_Z26simple_fp16_gemm_blackwellPK6__halfS1_Pfiii_param_0];
	mov.u32 	%r1414, %ctaid.y;
	shl.b32 	%r1415, %r1414, 7;
	mov.u32 	%r1416, %tid.y;
	shl.b32 	%r1417, %r1416, 3;
	add.s32 	%r1418, %r1415, %r1417;
	mad.lo.s32 	%r1419, %r1418, %r41, %r41;
	add.s32 	%r1420, %r1419, %r41;
	add.s32 	%r1421, %r1420, %r41;
	add.s32 	%r1422, %r1421, %r41;
	add.s32 	%r1423, %r1422, %r41;
	add.s32 	%r1424, %r1423, %r41;
	mov.u32 	%r1425, %tid.x;
	shl.b32 	%r1426, %r1425, 3;
	add.s32 	%r1427, %r3013, %r1426;
	add.s32 	%r1428, %r1427, %r1424;
	cvta.to.global.u64 	%rd122, %rd529;
	mul.wide.u32 	%rd123, %r1428, 2;
	add.s64 	%rd124, %rd122, %rd123;
	ld.global.nc.u16 	%rs103, [%rd124];
	shl.b32 	%r1429, %r1416, 10;
	mov.u32 	%r1430, _ZZ26simple_fp16_gemm_blackwellPK6__halfS1_PfiiiE2As;
	add.s32 	%r1431, %r1430, %r1429;
	shl.b32 	%r1432, %r1425, 4;
	add.s32 	%r1433, %r1431, %r1432;
	st.shared.u16 	[%r1433+768], %rs103;
$L__BB0_149:
	ld.param.u64 	%rd530, [_Z26simple_fp16_gemm_blackwellPK6__halfS1_Pfiii_param_0];
	mov.u32 	%r1434, %tid.x;
	shl.b32 	%r1436, %r1434, 3;
	add.s32 	%r1437, %r3013, %r1436;
	add.s32 	%r1438, %r1437, 1;
	setp.lt.s32 	%p149, %r1438, %r41;
	mov.u32 	%r1439, %ctaid.y;
	shl.b32 	%r1440, %r1439, 7;
	mov.u32 	%r1441, %tid.y;
	shl.b32 	%r1442, %r1441, 3;
	add.s32 	%r1443, %r1440, %r1442;
	or.b32  	%r1444, %r1443, 6;
	setp.lt.s32 	%p150, %r1444, %r39;
	and.pred  	%p151, %p150, %p149;
	mad.lo.s32 	%r1445, %r1443, %r41, %r41;
	add.s32 	%r1446, %r1445, %r41;
	add.s32 	%r1447, %r1446, %r41;
	add.s32 	%r1448, %r1447, %r41;
	add.s32 	%r1449, %r1448, %r41;
	add.s32 	%r1450, %r1449, %r41;
	cvt.u64.u32 	%rd125, %r1450;
	cvt.u64.u32 	%rd126, %r1437;
	add.s64 	%rd127, %rd126, %rd125;
	cvta.to.global.u64 	%rd128, %rd530;
	shl.b64 	%rd129, %rd127, 1;
	add.s64 	%rd5, %rd128, %rd129;
	@%p151 bra 	$L__BB0_151;
	mov.f32 	%f244, 0f00000000;
	// begin inline asm
	{  cvt.rn.f16.f32 %rs104, %f244;}

	// end inline asm
	mov.u32 	%r1451, %tid.y;
	shl.b32 	%r1452, %r1451, 10;
	mov.u32 	%r1453, _ZZ26simple_fp16_gemm_blackwellPK6__halfS1_PfiiiE2As;
	add.s32 	%r1454, %r1453, %r1452;
	mov.u32 	%r1455, %tid.x;
	shl.b32 	%r1456, %r1455, 4;
	add.s32 	%r1457, %r1454, %r1456;
	st.shared.u16 	[%r1457+770], %rs104;
	bra.uni 	$L__BB0_152;
$L__BB0_151:
	ld.global.nc.u16 	%rs105, [%rd5+2];
	mov.u32 	%r1458, %tid.y;
	shl.b32 	%r1459, %r1458, 10;
	mov.u32 	%r1460, _ZZ26simple_fp16_gemm_blackwellPK6__halfS1_PfiiiE2As;
	add.s32 	%r1461, %r1460, %r1459;
	mov.u32 	%r1462, %tid.x;
	shl.b32 	%r1463, %r1462, 4;
	add.s32 	%r1464, %r1461, %r1463;
	st.shared.u16 	[%r1464+770], %rs105;
$L__BB0_152:
	mov.u32 	%r1465, %tid.x;
	shl.b32 	%r1467, %r1465, 3;
	add.s32 	%r1468, %r3013, %r1467;
	add.s32 	%r1469, %r1468, 2;
	setp.lt.s32 	%p152, %r1469, %r41;
	mov.u32 	%r1470, %ctaid.y;
	shl.b32 	%r1471, %r1470, 7;
	mov.u32 	%r1472, %tid.y;
	shl.b32 	%r1473, %r1472, 3;
	add.s32 	%r1474, %r1471, %r1473;
	or.b32  	%r1475, %r1474, 6;
	setp.lt.s32 	%p153, %r1475, %r39;
	and.pred  	%p154, %p153, %p152;
	@%p154 bra 	$L__BB0_154;
	mov.f32 	%f245, 0f00000000;
	// begin inline asm
	{  cvt.rn.f16.f32 %rs106, %f245;}

	// end inline asm
	mov.u32 	%r1476, %tid.y;
	shl.b32 	%r1477, %r1476, 10;
	mov.u32 	%r1478, _ZZ26simple_fp16_gemm_blackwellPK6__halfS1_PfiiiE2As;
	add.s32 	%r1479, %r1478, %r1477;
	mov.u32 	%r1480, %tid.x;
	shl.b32 	%r1481, %r1480, 4;
	add.s32 	%r1482, %r1479, %r1481;
	st.shared.u16 	[%r1482+772], %rs106;
	bra.uni 	$L__BB0_155;
$L__BB0_154:
	ld.global.nc.u16 	%rs107, [%rd5+4];
	mov.u32 	%r1483, %tid.y;
	shl.b32 	%r1484, %r1483, 10;
	mov.u32 	%r1485, _ZZ26simple_fp16_gemm_blackwellPK6__halfS1_PfiiiE2As;
	add.s32 	%r1486, %r1485, %r1484;
	mov.u32 	%r1487, %tid.x;
	shl.b32 	%r1488, %r1487, 4;
	add.s32 	%r1489, %r1486, %r1488;
	st.shared.u16 	[%r1489+772], %rs107;
$L__BB0_155:
	mov.u32 	%r1490, %tid.x;
	shl.b32 	%r1492, %r1490, 3;
	add.s32 	%r1493, %r3013, %r1492;
	add.s32 	%r1494, %r1493, 3;
	setp.lt.s32 	%p155, %r1494, %r41;
	mov.u32 	%r1495, %ctaid.y;
	shl.b32 	%r1496, %r1495, 7;
	mov.u32 	%r1497, %tid.y;
	shl.b32 	%r1498, %r1497, 3;
	add.s32 	%r1499, %r1496, %r1498;
	or.b32  	%r1500, %r1499, 6;
	setp.lt.s32 	%p156, %r1500, %r39;
	and.pred  	%p157, %p156, %p155;
	@%p157 bra 	$L__BB0_157;
	mov.f32 	%f246, 0f00000000;
	// begin inline asm
	{  cvt.rn.f16.f32 %rs108, %f246;}

	// end inline asm
	mov.u32 	%r1501, %tid.y;
	shl.b32 	%r1502, %r1501, 10;
	mov.u32 	%r1503, _ZZ26simple_fp16_gemm_blackwellPK6__halfS1_PfiiiE2As;
	add.s32 	%r1504, %r1503, %r1502;
	mov.u32 	%r1505, %tid.x;
	shl.b32 	%r1506, %r1505, 4;
	add.s32 	%r1507, %r1504, %r1506;
	st.shared.u16 	[%r1507+774], %rs108;
	bra.uni 	$L__BB0_158;
$L__BB0_157:
	ld.global.nc.u16 	%rs109, [%rd5+6];
	mov.u32 	%r1508, %tid.y;
	shl.b32 	%r1509, %r1508, 10;
	mov.u32 	%r1510, _ZZ26simple_fp16_gemm_blackwellPK6__halfS1_PfiiiE2As;
	add.s32 	%r1511, %r1510, %r1509;
	mov.u32 	%r1512, %tid.x;
	shl.b32 	%r1513, %r1512, 4;
	add.s32 	%r1514, %r1511, %r1513;
	st.shared.u16 	[%r1514+774], %rs109;
$L__BB0_158:
	mov.u32 	%r1515, %tid.x;
	shl.b32 	%r1517, %r1515, 3;
	add.s32 	%r1518, %r3013, %r1517;
	add.s32 	%r1519, %r1518, 4;
	setp.lt.s32 	%p158, %r1519, %r41;
	mov.u32 	%r1520, %ctaid.y;
	shl.b32 	%r1521, %r1520, 7;
	mov.u32 	%r1522, %tid.y;
	shl.b32 	%r1523, %r1522, 3;
	add.s32 	%r1524, %r1521, %r1523;
	or.b32  	%r1525, %r1524, 6;
	setp.lt.s32 	%p159, %r1525, %r39;
	and.pred  	%p160, %p159, %p158;
	@%p160 bra 	$L__BB0_160;
	mov.f32 	%f247, 0f00000000;
	// begin inline asm
	{  cvt.rn.f16.f32 %rs110, %f247;}

	// end inline asm
	mov.u32 	%r1526, %tid.y;
	shl.b32 	%r1527, %r1526, 10;
	mov.u32 	%r1528, _ZZ26simple_fp16_gemm_blackwellPK6__halfS1_PfiiiE2As;
	add.s32 	%r1529, %r1528, %r1527;
	mov.u32 	%r1530, %tid.x;
	shl.b32 	%r1531, %r1530, 4;
	add.s32 	%r1532, %r1529, %r1531;
	st.shared.u16 	[%r1532+776], %rs110;
	bra.uni 	$L__BB0_161;
$L__BB0_160:
	ld.global.nc.u16 	%rs111, [%rd5+8];
	mov.u32 	%r1533, %tid.y;
	shl.b32 	%r1534, %r1533, 10;
	mov.u32 	%r1535, _ZZ26simple_fp16_gemm_blackwellPK6__halfS1_PfiiiE2As;
	add.s32 	%r1536, %r1535, %r1534;
	mov.u32 	%r1537, %tid.x;
	shl.b32 	%r1538, %r1537, 4;
	add.s32 	%r1539, %r1536, %r1538;
	st.shared.u16 	[%r1539+776], %rs111;
$L__BB0_161:
	mov.u32 	%r1540, %tid.x;
	shl.b32 	%r1542, %r1540, 3;
	add.s32 	%r1543, %r3013, %r1542;
	add.s32 	%r1544, %r1543, 5;
	setp.lt.s32 	%p161, %r1544, %r41;
	mov.u32 	%r1545, %ctaid.y;
	shl.b32 	%r1546, %r1545, 7;
	mov.u32 	%r1547, %tid.y;
	shl.b32 	%r1548, %r1547, 3;
	add.s32 	%r1549, %r1546, %r1548;
	or.b32  	%r1550, %r1549, 6;
	setp.lt.s32 	%p162, %r1550, %r39;
	and.pred  	%p163, %p162, %p161;
	@%p163 bra 	$L__BB0_163;
	mov.f32 	%f248, 0f00000000;
	// begin inline asm
	{  cvt.rn.f16.f32 %rs112, %f248;}

	// end inline asm
	mov.u32 	%r1551, %tid.y;
	shl.b32 	%r1552, %r1551, 10;
	mov.u32 	%r1553, _ZZ26simple_fp16_gemm_blackwellPK6__halfS1_PfiiiE2As;
	add.s32 	%r1554, %r1553, %r1552;
	mov.u32 	%r1555, %tid.x;
	shl.b32 	%r1556, %r1555, 4;
	add.s32 	%r1557, %r1554, %r1556;
	st.shared.u16 	[%r1557+778], %rs112;
	bra.uni 	$L__BB0_164;
$L__BB0_163:
	ld.global.nc.u16 	%rs113, [%rd5+10];
	mov.u32 	%r1558, %tid.y;
	shl.b32 	%r1559, %r1558, 10;
	mov.u32 	%r1560, _ZZ26simple_fp16_gemm_blackwellPK6__halfS1_PfiiiE2As;
	add.s32 	%r1561, %r1560, %r1559;
	mov.u32 	%r1562, %tid.x;
	shl.b32 	%r1563, %r1562, 4;
	add.s32 	%r1564, %r1561, %r1563;
	st.shared.u16 	[%r1564+778], %rs113;
$L__BB0_164:
	mov.u32 	%r1565, %tid.x;
	shl.b32 	%r1567, %r1565, 3;
	add.s32 	%r1568, %r3013, %r1567;
	add.s32 	%r1569, %r1568, 6;
	setp.lt.s32 	%p164, %r1569, %r41;
	mov.u32 	%r1570, %ctaid.y;
	shl.b32 	%r1571, %r1570, 7;
	mov.u32 	%r1572, %tid.y;
	shl.b32 	%r1573, %r1572, 3;
	add.s32 	%r1574, %r1571, %r1573;
	or.b32  	%r1575, %r1574, 6;
	setp.lt.s32 	%p165, %r1575, %r39;
	and.pred  	%p166, %p165, %p164;
	@%p166 bra 	$L__BB0_166;
	mov.f32 	%f249, 0f00000000;
	// begin inline asm
	{  cvt.rn.f16.f32 %rs114, %f249;}

	// end inline asm
	mov.u32 	%r1576, %tid.y;
	shl.b32 	%r1577, %r1576, 10;
	mov.u32 	%r1578, _ZZ26simple_fp16_gemm_blackwellPK6__halfS1_PfiiiE2As;
	add.s32 	%r1579, %r1578, %r1577;
	mov.u32 	%r1580, %tid.x;
	shl.b32 	%r1581, %r1580, 4;
	add.s32 	%r1582, %r1579, %r1581;
	st.shared.u16 	[%r1582+780], %rs114;
	bra.uni 	$L__BB0_167;
$L__BB0_166:
	ld.global.nc.u16 	%rs115, [%rd5+12];
	mov.u32 	%r1583, %tid.y;
	shl.b32 	%r1584, %r1583, 10;
	mov.u32 	%r1585, _ZZ26simple_fp16_gemm_blackwellPK6__halfS1_PfiiiE2As;
	add.s32 	%r1586, %r1585, %r1584;
	mov.u32 	%r1587, %tid.x;
	shl.b32 	%r1588, %r1587, 4;
	add.s32 	%r1589, %r1586, %r1588;
	st.shared.u16 	[%r1589+780], %rs115;
$L__BB0_167:
	mov.u32 	%r1590, %tid.x;
	shl.b32 	%r1592, %r1590, 3;
	add.s32 	%r1593, %r3013, %r1592;
	add.s32 	%r1594, %r1593, 7;
	setp.lt.s32 	%p167, %r1594, %r41;
	mov.u32 	%r1595, %ctaid.y;
	shl.b32 	%r1596, %r1595, 7;
	mov.u32 	%r1597, %tid.y;
	shl.b32 	%r1598, %r1597, 3;
	add.s32 	%r1599, %r1596, %r1598;
	or.b32  	%r1600, %r1599, 6;
	setp.lt.s32 	%p168, %r1600, %r39;
	and.pred  	%p169, %p168, %p167;
	@%p169 bra 	$L__BB0_169;
	mov.f32 	%f250, 0f00000000;
	// begin inline asm
	{  cvt.rn.f16.f32 %rs116, %f250;}

	// end inline asm
	mov.u32 	%r1601, %tid.y;
	shl.b32 	%r1602, %r1601, 10;
	mov.u32 	%r1603, _ZZ26simple_fp16_gemm_blackwellPK6__halfS1_PfiiiE2As;
	add.s32 	%r1604, %r1603, %r1602;
	mov.u32 	%r1605, %tid.x;
	shl.b32 	%r1606, %r1605, 4;
	add.s32 	%r1607, %r1604, %r1606;
	st.shared.u16 	[%r1607+782], %rs116;
	bra.uni 	$L__BB0_170;
$L__BB0_169:
	ld.global.nc.u16 	%rs117, [%rd5+14];
	mov.u32 	%r1608, %tid.y;
	shl.b32 	%r1609, %r1608, 10;
	mov.u32 	%r1610, _ZZ26simple_fp16_gemm_blackwellPK6__halfS1_PfiiiE2As;
	add.s32 	%r1611, %r1610, %r1609;
	mov.u32 	%r1612, %tid.x;
	shl.b32 	%r1613, %r1612, 4;
	add.s32 	%r1614, %r1611, %r1613;
	st.shared.u16 	[%r1614+782], %rs117;
$L__BB0_170:
	mov.u32 	%r1615, %tid.x;
	shl.b32 	%r1617, %r1615, 3;
	add.s32 	%r1618, %r3013, %r1617;
	setp.lt.s32 	%p170, %r1618, %r41;
	mov.u32 	%r1619, %ctaid.y;
	shl.b32 	%r1620, %r1619, 7;
	mov.u32 	%r1621, %tid.y;
	shl.b32 	%r1622, %r1621, 3;
	add.s32 	%r1623, %r1620, %r1622;
	or.b32  	%r1624, %r1623, 7;
	setp.lt.s32 	%p171, %r1624, %r39;
	and.pred  	%p172, %p171, %p170;
	@%p172 bra 	$L__BB0_172;
	mov.f32 	%f251, 0f00000000;
	// begin inline asm
	{  cvt.rn.f16.f32 %rs118, %f251;}

	// end inline asm
	mov.u32 	%r1625, %tid.y;
	shl.b32 	%r1626, %r1625, 10;
	mov.u32 	%r1627, _ZZ26simple_fp16_gemm_blackwellPK6__halfS1_PfiiiE2As;
	add.s32 	%r1628, %r1627, %r1626;
	mov.u32 	%r1629, %tid.x;
	shl.b32 	%r1630, %r1629, 4;
	add.s32 	%r1631, %r1628, %r1630;
	st.shared.u16 	[%r1631+896], %rs118;
	bra.uni 	$L__BB0_173;
$L__BB0_172:
	ld.param.u64 	%rd531, [_Z26simple_fp16_gemm_blackwellPK6__halfS1_Pfiii_param_0];
	mov.u32 	%r1632, %ctaid.y;
	shl.b32 	%r1633, %r1632, 7;
	mov.u32 	%r1634, %tid.y;
	shl.b32 	%r1635, %r1634, 3;
	add.s32 	%r1636, %r1633, %r1635;
	mad.lo.s32 	%r1637, %r1636, %r41, %r41;
	add.s32 	%r1638, %r1637, %r41;
	add.s32 	%r1639, %r1638, %r41;
	add.s32 	%r1640, %r1639, %r41;
	add.s32 	%r1641, %r1640, %r41;
	add.s32 	%r1642, %r1641, %r41;
	add.s32 	%r1643, %r1642, %r41;
	mov.u32 	%r1644, %tid.x;
	shl.b32 	%r1645, %r1644, 3;
	add.s32 	%r1646, %r3013, %r1645;
	add.s32 	%r1647, %r1646, %r1643;
	cvta.to.global.u64 	%rd130, %rd531;
	mul.wide.u32 	%rd131, %r1647, 2;
	add.s64 	%rd132, %rd130, %rd131;
	ld.global.nc.u16 	%rs119, [%rd132];
	shl.b32 	%r1648, %r1634, 10;
	mov.u32 	%r1649, _ZZ26simple_fp16_gemm_blackwellPK6__halfS1_PfiiiE2As;
	add.s32 	%r1650, %r1649, %r1648;
	shl.b32 	%r1651, %r1644, 4;
	add.s32 	%r1652, %r1650, %r1651;
	st.shared.u16 	[%r1652+896], %rs119;
$L__BB0_173:
	ld.param.u64 	%rd532, [_Z26simple_fp16_gemm_blackwellPK6__halfS1_Pfiii_param_0];
	mov.u32 	%r1653, %tid.x;
	shl.b32 	%r1655, %r1653, 3;
	add.s32 	%r1656, %r3013, %r1655;
	add.s32 	%r1657, %r1656, 1;
	setp.lt.s32 	%p173, %r1657, %r41;
	mov.u32 	%r1658, %ctaid.y;
	shl.b32 	%r1659, %r1658, 7;
	mov.u32 	%r1660, %tid.y;
	shl.b32 	%r1661, %r1660, 3;
	add.s32 	%r1662, %r1659, %r1661;
	or.b32  	%r1663, %r1662, 7;
	setp.lt.s32 	%p174, %r1663, %r39;
	and.pred  	%p175, %p174, %p173;
	mad.lo.s32 	%r1664, %r1662, %r41, %r41;
	add.s32 	%r1665, %r1664, %r41;
	add.s32 	%r1666, %r1665, %r41;
	add.s32 	%r1667, %r1666, %r41;
	add.s32 	%r1668, %r1667, %r41;
	add.s32 	%r1669, %r1668, %r41;
	add.s32 	%r1670, %r1669, %r41;
	cvt.u64.u32 	%rd133, %r1670;
	cvt.u64.u32 	%rd134, %r1656;
	add.s64 	%rd135, %rd134, %rd133;
	cvta.to.global.u64 	%rd136, %rd532;
	shl.b64 	%rd137, %rd135, 1;
	add.s64 	%rd6, %rd136, %rd137;
	@%p175 bra 	$L__BB0_175;
	mov.f32 	%f252, 0f00000000;
	// begin inline asm
	{  cvt.rn.f16.f32 %rs120, %f252;}

	// end inline asm
	mov.u32 	%r1671, %tid.y;
	shl.b32 	%r1672, %r1671, 10;
	mov.u32 	%r1673, _ZZ26simple_fp16_gemm_blackwellPK6__halfS1_PfiiiE2As;
	add.s32 	%r1674, %r1673, %r1672;
	mov.u32 	%r1675, %tid.x;
	shl.b32 	%r1676, %r1675, 4;
	add.s32 	%r1677, %r1674, %r1676;
	st.shared.u16 	[%r1677+898], %rs120;
	bra.uni 	$L__BB0_176;
$L__BB0_175:
	ld.global.nc.u16 	%rs121, [%rd6+2];
	mov.u32 	%r1678, %tid.y;
	shl.b32 	%r1679, %r1678, 10;
	mov.u32 	%r1680, _ZZ26simple_fp16_gemm_blackwellPK6__halfS1_PfiiiE2As;
	add.s32 	%r1681, %r1680, %r1679;
	mov.u32 	%r1682, %tid.x;
	shl.b32 	%r1683, %r1682, 4;
	add.s32 	%r1684, %r1681, %r1683;
	st.shared.u16 	[%r1684+898], %rs121;
$L__BB0_176:
	mov.u32 	%r1685, %tid.x;
	shl.b32 	%r1687, %r1685, 3;
	add.s32 	%r1688, %r3013, %r1687;
	add.s32 	%r1689, %r1688, 2;
	setp.lt.s32 	%p176, %r1689, %r41;
	mov.u32 	%r1690, %ctaid.y;
	shl.b32 	%r1691, %r1690, 7;
	mov.u32 	%r1692, %tid.y;
	shl.b32 	%r1693, %r1692, 3;
	add.s32 	%r1694, %r1691, %r1693;
	or.b32  	%r1695, %r1694, 7;
	setp.lt.s32 	%p177, %r1695, %r39;
	and.pred  	%p178, %p177, %p176;
	@%p178 bra 	$L__BB0_178;
	mov.f32 	%f253, 0f00000000;
	// begin inline asm
	{  cvt.rn.f16.f32 %rs122, %f253;}

	// end inline asm
	mov.u32 	%r1696, %tid.y;
	shl.b32 	%r1697, %r1696, 10;
	mov.u32 	%r1698, _ZZ26simple_fp16_gemm_blackwellPK6__halfS1_PfiiiE2As;
	add.s32 	%r1699, %r1698, %r1697;
	mov.u32 	%r1700, %tid.x;
	shl.b32 	%r1701, %r1700, 4;
	add.s32 	%r1702, %r1699, %r1701;
	st.shared.u16 	[%r1702+900], %rs122;
	bra.uni 	$L__BB0_179;
$L__BB0_178:
	ld.global.nc.u16 	%rs123, [%rd6+4];
	mov.u32 	%r1703, %tid.y;
	shl.b32 	%r1704, %r1703, 10;
	mov.u32 	%r1705, _ZZ26simple_fp16_gemm_blackwellPK6__halfS1_PfiiiE2As;
	add.s32 	%r1706, %r1705, %r1704;
	mov.u32 	%r1707, %tid.x;
	shl.b32 	%r1708, %r1707, 4;
	add.s32 	%r1709, %r1706, %r1708;
	st.shared.u16 	[%r1709+900], %rs123;
$L__BB0_179:
	mov.u32 	%r1710, %tid.x;
	shl.b32 	%r1712, %r1710, 3;
	add.s32 	%r1713, %r3013, %r1712;
	add.s32 	%r1714, %r1713, 3;
	setp.lt.s32 	%p179, %r1714, %r41;
	mov.u32 	%r1715, %ctaid.y;
	shl.b32 	%r1716, %r1715, 7;
	mov.u32 	%r1717, %tid.y;
	shl.b32 	%r1718, %r1717, 3;
	add.s32 	%r1719, %r1716, %r1718;
	or.b32  	%r1720, %r1719, 7;
	setp.lt.s32 	%p180, %r1720, %r39;
	and.pred  	%p181, %p180, %p179;
	@%p181 bra 	$L__BB0_181;
	mov.f32 	%f254, 0f00000000;
	// begin inline asm
	{  cvt.rn.f16.f32 %rs124, %f254;}

	// end inline asm
	mov.u32 	%r1721, %tid.y;
	shl.b32 	%r1722, %r1721, 10;
	mov.u32 	%r1723, _ZZ26simple_fp16_gemm_blackwellPK6__halfS1_PfiiiE2As;
	add.s32 	%r1724, %r1723, %r1722;
	mov.u32 	%r1725, %tid.x;
	shl.b32 	%r1726, %r1725, 4;
	add.s32 	%r1727, %r1724, %r1726;
	st.shared.u16 	[%r1727+902], %rs124;
	bra.uni 	$L__BB0_182;
$L__BB0_181:
	ld.global.nc.u16 	%rs125, [%rd6+6];
	mov.u32 	%r1728, %tid.y;
	shl.b32 	%r1729, %r1728, 10;
	mov.u32 	%r1730, _ZZ26simple_fp16_gemm_blackwellPK6__halfS1_PfiiiE2As;
	add.s32 	%r1731, %r1730, %r1729;
	mov.u32 	%r1732, %tid.x;
	shl.b32 	%r1733, %r1732, 4;
	add.s32 	%r1734, %r1731, %r1733;
	st.shared.u16 	[%r1734+902], %rs125;
$L__BB0_182:
	mov.u32 	%r1735, %tid.x;
	shl.b32 	%r1737, %r1735, 3;
	add.s32 	%r1738, %r3013, %r1737;
	add.s32 	%r1739, %r1738, 4;
	setp.lt.s32 	%p182, %r1739, %r41;
	mov.u32 	%r1740, %ctaid.y;
	shl.b32 	%r1741, %r1740, 7;
	mov.u32 	%r1742, %tid.y;
	shl.b32 	%r1743, %r1742, 3;
	add.s32 	%r1744, %r1741, %r1743;
	or.b32  	%r1745, %r1744, 7;
	setp.lt.s32 	%p183, %r1745, %r39;
	and.pred  	%p184, %p183, %p182;
	@%p184 bra 	$L__BB0_184;
	mov.f32 	%f255, 0f00000000;
	// begin inline asm
	{  cvt.rn.f16.f32 %rs126, %f255;}

	// end inline asm
	mov.u32 	%r1746, %tid.y;
	shl.b32 	%r1747, %r1746, 10;
	mov.u32 	%r1748, _ZZ26simple_fp16_gemm_blackwellPK6__halfS1_PfiiiE2As;
	add.s32 	%r1749, %r1748, %r1747;
	mov.u32 	%r1750, %tid.x;
	shl.b32 	%r1751, %r1750, 4;
	add.s32 	%r1752, %r1749, %r1751;
	st.shared.u16 	[%r1752+904], %rs126;
	bra.uni 	$L__BB0_185;
$L__BB0_184:
	ld.global.nc.u16 	%rs127, [%rd6+8];
	mov.u32 	%r1753, %tid.y;
	shl.b32 	%r1754, %r1753, 10;
	mov.u32 	%r1755, _ZZ26simple_fp16_gemm_blackwellPK6__halfS1_PfiiiE2As;
	add.s32 	%r1756, %r1755, %r1754;
	mov.u32 	%r1757, %tid.x;
	shl.b32 	%r1758, %r1757, 4;
	add.s32 	%r1759, %r1756, %r1758;
	st.shared.u16 	[%r1759+904], %rs127;
$L__BB0_185:
	mov.u32 	%r1760, %tid.x;
	shl.b32 	%r1762, %r1760, 3;
	add.s32 	%r1763, %r3013, %r1762;
	add.s32 	%r1764, %r1763, 5;
	setp.lt.s32 	%p185, %r1764, %r41;
	mov.u32 	%r1765, %ctaid.y;
	shl.b32 	%r1766, %r1765, 7;
	mov.u32 	%r1767, %tid.y;
	shl.b32 	%r1768, %r1767, 3;
	add.s32 	%r1769, %r1766, %r1768;
	or.b32  	%r1770, %r1769, 7;
	setp.lt.s32 	%p186, %r1770, %r39;
	and.pred  	%p187, %p186, %p185;
	@%p187 bra 	$L__BB0_187;
	mov.f32 	%f256, 0f00000000;
	// begin inline asm
	{  cvt.rn.f16.f32 %rs128, %f256;}

	// end inline asm
	mov.u32 	%r1771, %tid.y;
	shl.b32 	%r1772, %r1771, 10;
	mov.u32 	%r1773, _ZZ26simple_fp16_gemm_blackwellPK6__halfS1_PfiiiE2As;
	add.s32 	%r1774, %r1773, %r1772;
	mov.u32 	%r1775, %tid.x;
	shl.b32 	%r1776, %r1775, 4;
	add.s32 	%r1777, %r1774, %r1776;
	st.shared.u16 	[%r1777+906], %rs128;
	bra.uni 	$L__BB0_188;
$L__BB0_187:
	ld.global.nc.u16 	%rs129, [%rd6+10];
	mov.u32 	%r1778, %tid.y;
	shl.b32 	%r1779, %r1778, 10;
	mov.u32 	%r1780, _ZZ26simple_fp16_gemm_blackwellPK6__halfS1_PfiiiE2As;
	add.s32 	%r1781, %r1780, %r1779;
	mov.u32 	%r1782, %tid.x;
	shl.b32 	%r1783, %r1782, 4;
	add.s32 	%r1784, %r1781, %r1783;
	st.shared.u16 	[%r1784+906], %rs129;
$L__BB0_188:
	mov.u32 	%r1785, %tid.x;
	shl.b32 	%r1787, %r1785, 3;
	add.s32 	%r1788, %r3013, %r1787;
	add.s32 	%r1789, %r1788, 6;
	setp.lt.s32 	%p188, %r1789, %r41;
	mov.u32 	%r1790, %ctaid.y;
	shl.b32 	%r1791, %r1790, 7;
	mov.u32 	%r1792, %tid.y;
	shl.b32 	%r1793, %r1792, 3;
	add.s32 	%r1794, %r1791, %r1793;
	or.b32  	%r1795, %r1794, 7;
	setp.lt.s32 	%p189, %r1795, %r39;
	and.pred  	%p190, %p189, %p188;
	@%p190 bra 	$L__BB0_190;
	mov.f32 	%f257, 0f00000000;
	// begin inline asm
	{  cvt.rn.f16.f32 %rs130, %f257;}

	// end inline asm
	mov.u32 	%r1796, %tid.y;
	shl.b32 	%r1797, %r1796, 10;
	mov.u32 	%r1798, _ZZ26simple_fp16_gemm_blackwellPK6__halfS1_PfiiiE2As;
	add.s32 	%r1799, %r1798, %r1797;
	mov.u32 	%r1800, %tid.x;
	shl.b32 	%r1801, %r1800, 4;
	add.s32 	%r1802, %r1799, %r1801;
	st.shared.u16 	[%r1802+908], %rs130;
	bra.uni 	$L__BB0_191;
$L__BB0_190:
	ld.global.nc.u16 	%rs131, [%rd6+12];
	mov.u32 	%r1803, %tid.y;
	shl.b32 	%r1804, %r1803, 10;
	mov.u32 	%r1805, _ZZ26simple_fp16_gemm_blackwellPK6__halfS1_PfiiiE2As;
	add.s32 	%r1806, %r1805, %r1804;
	mov.u32 	%r1807, %tid.x;
	shl.b32 	%r1808, %r1807, 4;
	add.s32 	%r1809, %r1806, %r1808;
	st.shared.u16 	[%r1809+908], %rs131;
$L__BB0_191:
	mov.u32 	%r1810, %tid.x;
	shl.b32 	%r1812, %r1810, 3;
	add.s32 	%r1813, %r3013, %r1812;
	add.s32 	%r1814, %r1813, 7;
	setp.lt.s32 	%p191, %r1814, %r41;
	mov.u32 	%r1815, %ctaid.y;
	shl.b32 	%r1816, %r1815, 7;
	mov.u32 	%r1817, %tid.y;
	shl.b32 	%r1818, %r1817, 3;
	add.s32 	%r1819, %r1816, %r1818;
	or.b32  	%r1820, %r1819, 7;
	setp.lt.s32 	%p192, %r1820, %r39;
	and.pred  	%p193, %p192, %p191;
	@%p193 bra 	$L__BB0_193;
	mov.f32 	%f258, 0f00000000;
	// begin inline asm
	{  cvt.rn.f16.f32 %rs132, %f258;}

	// end inline asm
	mov.u32 	%r1821, %tid.y;
	shl.b32 	%r1822, %r1821, 10;
	mov.u32 	%r1823, _ZZ26simple_fp16_gemm_blackwellPK6__halfS1_PfiiiE2As;
	add.s32 	%r1824, %r1823, %r1822;
	mov.u32 	%r1825, %tid.x;
	shl.b32 	%r1826, %r1825, 4;
	add.s32 	%r1827, %r1824, %r1826;
	st.shared.u16 	[%r1827+910], %rs132;
	bra.uni 	$L__BB0_194;
$L__BB0_193:
	ld.global.nc.u16 	%rs133, [%rd6+14];
	mov.u32 	%r1828, %tid.y;
	shl.b32 	%r1829, %r1828, 10;
	mov.u32 	%r1830, _ZZ26simple_fp16_gemm_blackwellPK6__halfS1_PfiiiE2As;
	add.s32 	%r1831, %r1830, %r1829;
	mov.u32 	%r1832, %tid.x;
	shl.b32 	%r1833, %r1832, 4;
	add.s32 	%r1834, %r1831, %r1833;
	st.shared.u16 	[%r1834+910], %rs133;
$L__BB0_194:
	mov.u32 	%r1835, %ctaid.x;
	shl.b32 	%r1836, %r1835, 7;
	mov.u32 	%r1837, %tid.x;
	shl.b32 	%r1838, %r1837, 3;
	add.s32 	%r1839, %r1836, %r1838;
	setp.ge.s32 	%p194, %r1839, %r40;
	mov.u32 	%r1841, %tid.y;
	shl.b32 	%r1842, %r1841, 3;
	add.s32 	%r1843, %r3013, %r1842;
	setp.ge.s32 	%p195, %r1843, %r41;
	or.pred  	%p196, %p195, %p194;
	@%p196 bra 	$L__BB0_196;
	ld.param.u64 	%rd533, [_Z26simple_fp16_gemm_blackwellPK6__halfS1_Pfiii_param_1];
	mov.u32 	%r1844, %tid.y;
	shl.b32 	%r1845, %r1844, 3;
	add.s32 	%r1846, %r3013, %r1845;
	mov.u32 	%r1847, %ctaid.x;
	shl.b32 	%r1848, %r1847, 7;
	mov.u32 	%r1849, %tid.x;
	shl.b32 	%r1850, %r1849, 3;
	add.s32 	%r1851, %r1848, %r1850;
	mad.lo.s32 	%r1852, %r1846, %r40, %r1851;
	cvta.to.global.u64 	%rd138, %rd533;
	mul.wide.s32 	%rd139, %r1852, 2;
	add.s64 	%rd140, %rd138, %rd139;
	ld.global.nc.u16 	%rs1286, [%rd140];
	bra.uni 	$L__BB0_197;
$L__BB0_196:
	mov.f32 	%f259, 0f00000000;
	// begin inline asm
	{  cvt.rn.f16.f32 %rs1286, %f259;}

	// end inline asm
$L__BB0_197:
	mov.u32 	%r1853, %tid.y;
	shl.b32 	%r1854, %r1853, 3;
	add.s32 	%r1855, %r3013, %r1854;
	setp.lt.s32 	%p197, %r1855, %r41;
	mov.u32 	%r1856, %ctaid.x;
	shl.b32 	%r1857, %r1856, 7;
	mov.u32 	%r1858, %tid.x;
	shl.b32 	%r1859, %r1858, 3;
	add.s32 	%r1860, %r1857, %r1859;
	add.s32 	%r1862, %r1860, 1;
	setp.lt.s32 	%p198, %r1862, %r40;
	st.shared.u16 	[%r3], %rs1286;
	and.pred  	%p199, %p197, %p198;
	@%p199 bra 	$L__BB0_199;
	mov.f32 	%f260, 0f00000000;
	// begin inline asm
	{  cvt.rn.f16.f32 %rs135, %f260;}

	// end inline asm
	st.shared.u16 	[%r3+2], %rs135;
	bra.uni 	$L__BB0_200;
$L__BB0_199:
	ld.param.u64 	%rd534, [_Z26simple_fp16_gemm_blackwellPK6__halfS1_Pfiii_param_1];
	cvta.to.global.u64 	%rd141, %rd534;
	mov.u32 	%r1863, %ctaid.x;
	shl.b32 	%r1864, %r1863, 7;
	mov.u32 	%r1865, %tid.x;
	shl.b32 	%r1866, %r1865, 3;
	add.s32 	%r1867, %r1864, %r1866;
	cvt.u64.u32 	%rd142, %r1867;
	mov.u32 	%r1868, %tid.y;
	shl.b32 	%r1869, %r1868, 3;
	add.s32 	%r1870, %r3013, %r1869;
	mul.lo.s32 	%r1871, %r1870, %r40;
	cvt.s64.s32 	%rd143, %r1871;
	add.s64 	%rd144, %rd142, %rd143;
	shl.b64 	%rd145, %rd144, 1;
	add.s64 	%rd146, %rd141, %rd145;
	ld.global.nc.u16 	%rs136, [%rd146+2];
	st.shared.u16 	[%r3+2], %rs136;
$L__BB0_200:
	mov.u32 	%r1872, %tid.y;
	shl.b32 	%r1873, %r1872, 3;
	add.s32 	%r1874, %r3013, %r1873;
	setp.lt.s32 	%p200, %r1874, %r41;
	mov.u32 	%r1875, %ctaid.x;
	shl.b32 	%r1876, %r1875, 7;
	mov.u32 	%r1877, %tid.x;
	shl.b32 	%r1878, %r1877, 3;
	add.s32 	%r1879, %r1876, %r1878;
	add.s32 	%r1881, %r1879, 2;
	setp.lt.s32 	%p201, %r1881, %r40;
	and.pred  	%p202, %p200, %p201;
	@%p202 bra 	$L__BB0_202;
	mov.f32 	%f261, 0f00000000;
	// begin inline asm
	{  cvt.rn.f16.f32 %rs137, %f261;}

	// end inline asm
	st.shared.u16 	[%r3+4], %rs137;
	bra.uni 	$L__BB0_203;
$L__BB0_202:
	ld.param.u64 	%rd535, [_Z26simple_fp16_gemm_blackwellPK6__halfS1_Pfiii_param_1];
	cvta.to.global.u64 	%rd147, %rd535;
	mov.u32 	%r1882, %ctaid.x;
	shl.b32 	%r1883, %r1882, 7;
	mov.u32 	%r1884, %tid.x;
	shl.b32 	%r1885, %r1884, 3;
	add.s32 	%r1886, %r1883, %r1885;
	cvt.u64.u32 	%rd148, %r1886;
	mov.u32 	%r1887, %tid.y;
	shl.b32 	%r1888, %r1887, 3;
	add.s32 	%r1889, %r3013, %r1888;
	mul.lo.s32 	%r1890, %r1889, %r40;
	cvt.s64.s32 	%rd149, %r1890;
	add.s64 	%rd150, %rd148, %rd149;
	shl.b64 	%rd151, %rd150, 1;
	add.s64 	%rd152, %rd147, %rd151;
	ld.global.nc.u16 	%rs138, [%rd152+4];
	st.shared.u16 	[%r3+4], %rs138;
$L__BB0_203:
	mov.u32 	%r1891, %tid.y;
	shl.b32 	%r1892, %r1891, 3;
	add.s32 	%r1893, %r3013, %r1892;
	setp.lt.s32 	%p203, %r1893, %r41;
	mov.u32 	%r1894, %ctaid.x;
	shl.b32 	%r1895, %r1894, 7;
	mov.u32 	%r1896, %tid.x;
	shl.b32 	%r1897, %r1896, 3;
	add.s32 	%r1898, %r1895, %r1897;
	add.s32 	%r1900, %r1898, 3;
	setp.lt.s32 	%p204, %r1900, %r40;
	and.pred  	%p205, %p203, %p204;
	@%p205 bra 	$L__BB0_205;
	mov.f32 	%f262, 0f00000000;
	// begin inline asm
	{  cvt.rn.f16.f32 %rs139, %f262;}

	// end inline asm
	st.shared.u16 	[%r3+6], %rs139;
	bra.uni 	$L__BB0_206;
$L__BB0_205:
	ld.param.u64 	%rd536, [_Z26simple_fp16_gemm_blackwellPK6__halfS1_Pfiii_param_1];
	cvta.to.global.u64 	%rd153, %rd536;
	mov.u32 	%r1901, %ctaid.x;
	shl.b32 	%r1902, %r1901, 7;
	mov.u32 	%r1903, %tid.x;
	shl.b32 	%r1904, %r1903, 3;
	add.s32 	%r1905, %r1902, %r1904;
	cvt.u64.u32 	%rd154, %r1905;
	mov.u32 	%r1906, %tid.y;
	shl.b32 	%r1907, %r1906, 3;
	add.s32 	%r1908, %r3013, %r1907;
	mul.lo.s32 	%r1909, %r1908, %r40;
	cvt.s64.s32 	%rd155, %r1909;
	add.s64 	%rd156, %rd154, %rd155;
	shl.b64 	%rd157, %rd156, 1;
	add.s64 	%rd158, %rd153, %rd157;
	ld.global.nc.u16 	%rs140, [%rd158+6];
	st.shared.u16 	[%r3+6], %rs140;
$L__BB0_206:
	mov.u32 	%r1910, %tid.y;
	shl.b32 	%r1911, %r1910, 3;
	add.s32 	%r1912, %r3013, %r1911;
	setp.lt.s32 	%p206, %r1912, %r41;
	mov.u32 	%r1913, %ctaid.x;
	shl.b32 	%r1914, %r1913, 7;
	mov.u32 	%r1915, %tid.x;
	shl.b32 	%r1916, %r1915, 3;
	add.s32 	%r1917, %r1914, %r1916;
	add.s32 	%r1919, %r1917, 4;
	setp.lt.s32 	%p207, %r1919, %r40;
	and.pred  	%p208, %p206, %p207;
	@%p208 bra 	$L__BB0_208;
	mov.f32 	%f263, 0f00000000;
	// begin inline asm
	{  cvt.rn.f16.f32 %rs141, %f263;}

	// end inline asm
	st.shared.u16 	[%r3+8], %rs141;
	bra.uni 	$L__BB0_209;
$L__BB0_208:
	ld.param.u64 	%rd537, [_Z26simple_fp16_gemm_blackwellPK6__halfS1_Pfiii_param_1];
	cvta.to.global.u64 	%rd159, %rd537;
	mov.u32 	%r1920, %ctaid.x;
	shl.b32 	%r1921, %r1920, 7;
	mov.u32 	%r1922, %tid.x;
	shl.b32 	%r1923, %r1922, 3;
	add.s32 	%r1924, %r1921, %r1923;
	cvt.u64.u32 	%rd160, %r1924;
	mov.u32 	%r1925, %tid.y;
	shl.b32 	%r1926, %r1925, 3;
	add.s32 	%r1927, %r3013, %r1926;
	mul.lo.s32 	%r1928, %r1927, %r40;
	cvt.s64.s32 	%rd161, %r1928;
	add.s64 	%rd162, %rd160, %rd161;
	shl.b64 	%rd163, %rd162, 1;
	add.s64 	%rd164, %rd159, %rd163;
	ld.global.nc.u16 	%rs142, [%rd164+8];
	st.shared.u16 	[%r3+8], %rs142;
$L__BB0_209:
	mov.u32 	%r1929, %tid.y;
	shl.b32 	%r1930, %r1929, 3;
	add.s32 	%r1931, %r3013, %r1930;
	setp.lt.s32 	%p209, %r1931, %r41;
	mov.u32 	%r1932, %ctaid.x;
	shl.b32 	%r1933, %r1932, 7;
	mov.u32 	%r1934, %tid.x;
	shl.b32 	%r1935, %r1934, 3;
	add.s32 	%r1936, %r1933, %r1935;
	add.s32 	%r1938, %r1936, 5;
	setp.lt.s32 	%p210, %r1938, %r40;
	and.pred  	%p211, %p209, %p210;
	@%p211 bra 	$L__BB0_211;
	mov.f32 	%f264, 0f00000000;
	// begin inline asm
	{  cvt.rn.f16.f32 %rs143, %f264;}

	// end inline asm
	st.shared.u16 	[%r3+10], %rs143;
	bra.uni 	$L__BB0_212;
$L__BB0_211:
	ld.param.u64 	%rd538, [_Z26simple_fp16_gemm_blackwellPK6__halfS1_Pfiii_param_1];
	cvta.to.global.u64 	%rd165, %rd538;
	mov.u32 	%r1939, %ctaid.x;
	shl.b32 	%r1940, %r1939, 7;
	mov.u32 	%r1941, %tid.x;
	shl.b32 	%r1942, %r1941, 3;
	add.s32 	%r1943, %r1940, %r1942;
	cvt.u64.u32 	%rd166, %r1943;
	mov.u32 	%r1944, %tid.y;
	shl.b32 	%r1945, %r1944, 3;
	add.s32 	%r1946, %r3013, %r1945;
	mul.lo.s32 	%r1947, %r1946, %r40;
	cvt.s64.s32 	%rd167, %r1947;
	add.s64 	%rd168, %rd166, %rd167;
	shl.b64 	%rd169, %rd168, 1;
	add.s64 	%rd170, %rd165, %rd169;
	ld.global.nc.u16 	%rs144, [%rd170+10];
	st.shared.u16 	[%r3+10], %rs144;
$L__BB0_212:
	mov.u32 	%r1948, %tid.y;
	shl.b32 	%r1949, %r1948, 3;
	add.s32 	%r1950, %r3013, %r1949;
	setp.lt.s32 	%p212, %r1950, %r41;
	mov.u32 	%r1951, %ctaid.x;
	shl.b32 	%r1952, %r1951, 7;
	mov.u32 	%r1953, %tid.x;
	shl.b32 	%r1954, %r1953, 3;
	add.s32 	%r1955, %r1952, %r1954;
	add.s32 	%r1957, %r1955, 6;
	setp.lt.s32 	%p213, %r1957, %r40;
	and.pred  	%p214, %p212, %p213;
	@%p214 bra 	$L__BB0_214;
	mov.f32 	%f265, 0f00000000;
	// begin inline asm
	{  cvt.rn.f16.f32 %rs145, %f265;}

	// end inline asm
	st.shared.u16 	[%r3+12], %rs145;
	bra.uni 	$L__BB0_215;
$L__BB0_214:
	ld.param.u64 	%rd539, [_Z26simple_fp16_gemm_blackwellPK6__halfS1_Pfiii_param_1];
	cvta.to.global.u64 	%rd171, %rd539;
	mov.u32 	%r1958, %ctaid.x;
	shl.b32 	%r1959, %r1958, 7;
	mov.u32 	%r1960, %tid.x;
	shl.b32 	%r1961, %r1960, 3;
	add.s32 	%r1962, %r1959, %r1961;
	cvt.u64.u32 	%rd172, %r1962;
	mov.u32 	%r1963, %tid.y;
	shl.b32 	%r1964, %r1963, 3;
	add.s32 	%r1965, %r3013, %r1964;
	mul.lo.s32 	%r1966, %r1965, %r40;
	cvt.s64.s32 	%rd173, %r1966;
	add.s64 	%rd174, %rd172, %rd173;
	shl.b64 	%rd175, %rd174, 1;
	add.s64 	%rd176, %rd171, %rd175;
	ld.global.nc.u16 	%rs146, [%rd176+12];
	st.shared.u16 	[%r3+12], %rs146;
$L__BB0_215:
	mov.u32 	%r1967, %tid.y;
	shl.b32 	%r1968, %r1967, 3;
	add.s32 	%r1969, %r3013, %r1968;
	setp.lt.s32 	%p215, %r1969, %r41;
	mov.u32 	%r1970, %ctaid.x;
	shl.b32 	%r1971, %r1970, 7;
	mov.u32 	%r1972, %tid.x;
	shl.b32 	%r1973, %r1972, 3;
	add.s32 	%r1974, %r1971, %r1973;
	add.s32 	%r1975, %r1974, 7;
	setp.lt.s32 	%p216, %r1975, %r40;
	and.pred  	%p217, %p215, %p216;
	@%p217 bra 	$L__BB0_217;
	mov.f32 	%f266, 0f00000000;
	// begin inline asm
	{  cvt.rn.f16.f32 %rs147, %f266;}

	// end inline asm
	st.shared.u16 	[%r3+14], %rs147;
	bra.uni 	$L__BB0_218;
$L__BB0_217:
	ld.param.u64 	%rd540, [_Z26simple_fp16_gemm_blackwellPK6__halfS1_Pfiii_param_1];
	cvta.to.global.u64 	%rd177, %rd540;
	cvt.u64.u32 	%rd178, %r1974;
	mov.u32 	%r1976, %tid.y;
	shl.b32 	%r1977, %r1976, 3;
	add.s32 	%r1978, %r3013, %r1977;
	mul.lo.s32 	%r1979, %r1978, %r40;
	cvt.s64.s32 	%rd179, %r1979;
	add.s64 	%rd180, %rd178, %rd179;
	shl.b64 	%rd181, %rd180, 1;
	add.s64 	%rd182, %rd177, %rd181;
	ld.global.nc.u16 	%rs148, [%rd182+14];
	st.shared.u16 	[%r3+14], %rs148;
$L__BB0_218:
	setp.lt.s32 	%p218, %r1974, %r40;
	mov.u32 	%r1980, %tid.y;
	shl.b32 	%r1981, %r1980, 3;
	add.s32 	%r1982, %r3013, %r1981;
	add.s32 	%r1983, %r1982, 1;
	setp.lt.s32 	%p219, %r1983, %r41;
	and.pred  	%p220, %p219, %p218;
	@%p220 bra 	$L__BB0_220;
	mov.f32 	%f267, 0f00000000;
	// begin inline asm
	{  cvt.rn.f16.f32 %rs149, %f267;}

	// end inline asm
	st.shared.u16 	[%r3+256], %rs149;
	bra.uni 	$L__BB0_221;
$L__BB0_220:
	ld.param.u64 	%rd541, [_Z26simple_fp16_gemm_blackwellPK6__halfS1_Pfiii_param_1];
	mov.u32 	%r1984, %tid.y;
	shl.b32 	%r1985, %r1984, 3;
	add.s32 	%r1986, %r3013, %r1985;
	mad.lo.s32 	%r1987, %r1986, %r40, %r40;
	mov.u32 	%r1988, %ctaid.x;
	shl.b32 	%r1989, %r1988, 7;
	mov.u32 	%r1990, %tid.x;
	shl.b32 	%r1991, %r1990, 3;
	add.s32 	%r1992, %r1989, %r1991;
	add.s32 	%r1993, %r1992, %r1987;
	cvta.to.global.u64 	%rd183, %rd541;
	mul.wide.s32 	%rd184, %r1993, 2;
	add.s64 	%rd185, %rd183, %rd184;
	ld.global.nc.u16 	%rs150, [%rd185];
	st.shared.u16 	[%r3+256], %rs150;
$L__BB0_221:
	mov.u32 	%r1994, %tid.y;
	shl.b32 	%r1995, %r1994, 3;
	add.s32 	%r1996, %r3013, %r1995;
	add.s32 	%r1997, %r1996, 1;
	setp.lt.s32 	%p221, %r1997, %r41;
	mov.u32 	%r1998, %ctaid.x;
	shl.b32 	%r1999, %r1998, 7;
	mov.u32 	%r2000, %tid.x;
	shl.b32 	%r2001, %r2000, 3;
	add.s32 	%r2002, %r1999, %r2001;
	add.s32 	%r2004, %r2002, 1;
	setp.lt.s32 	%p222, %r2004, %r40;
	and.pred  	%p223, %p221, %p222;
	@%p223 bra 	$L__BB0_223;
	mov.f32 	%f268, 0f00000000;
	// begin inline asm
	{  cvt.rn.f16.f32 %rs151, %f268;}

	// end inline asm
	st.shared.u16 	[%r3+258], %rs151;
	bra.uni 	$L__BB0_224;
$L__BB0_223:
	ld.param.u64 	%rd542, [_Z26simple_fp16_gemm_blackwellPK6__halfS1_Pfiii_param_1];
	cvta.to.global.u64 	%rd186, %rd542;
	mov.u32 	%r2005, %ctaid.x;
	shl.b32 	%r2006, %r2005, 7;
	mov.u32 	%r2007, %tid.x;
	shl.b32 	%r2008, %r2007, 3;
	add.s32 	%r2009, %r2006, %r2008;
	cvt.u64.u32 	%rd187, %r2009;
	mov.u32 	%r2010, %tid.y;
	shl.b32 	%r2011, %r2010, 3;
	add.s32 	%r2012, %r3013, %r2011;
	mad.lo.s32 	%r2013, %r2012, %r40, %r40;
	cvt.s64.s32 	%rd188, %r2013;
	add.s64 	%rd189, %rd187, %rd188;
	shl.b64 	%rd190, %rd189, 1;
	add.s64 	%rd191, %rd186, %rd190;
	ld.global.nc.u16 	%rs152, [%rd191+2];
	st.shared.u16 	[%r3+258], %rs152;
$L__BB0_224:
	mov.u32 	%r2014, %tid.y;
	shl.b32 	%r2015, %r2014, 3;
	add.s32 	%r2016, %r3013, %r2015;
	add.s32 	%r2017, %r2016, 1;
	setp.lt.s32 	%p224, %r2017, %r41;
	mov.u32 	%r2018, %ctaid.x;
	shl.b32 	%r2019, %r2018, 7;
	mov.u32 	%r2020, %tid.x;
	shl.b32 	%r2021, %r2020, 3;
	add.s32 	%r2022, %r2019, %r2021;
	add.s32 	%r2024, %r2022, 2;
	setp.lt.s32 	%p225, %r2024, %r40;
	and.pred  	%p226, %p224, %p225;
	@%p226 bra 	$L__BB0_226;
	mov.f32 	%f269, 0f00000000;
	// begin inline asm
	{  cvt.rn.f16.f32 %rs153, %f269;}

	// end inline asm
	st.shared.u16 	[%r3+260], %rs153;
	bra.uni 	$L__BB0_227;
$L__BB0_226:
	ld.param.u64 	%rd543, [_Z26simple_fp16_gemm_blackwellPK6__halfS1_Pfiii_param_1];
	cvta.to.global.u64 	%rd192, %rd543;
	mov.u32 	%r2025, %ctaid.x;
	shl.b32 	%r2026, %r2025, 7;
	mov.u32 	%r2027, %tid.x;
	shl.b32 	%r2028, %r2027, 3;
	add.s32 	%r2029, %r2026, %r2028;
	cvt.u64.u32 	%rd193, %r2029;
	mov.u32 	%r2030, %tid.y;
	shl.b32 	%r2031, %r2030, 3;
	add.s32 	%r2032, %r3013, %r2031;
	mad.lo.s32 	%r2033, %r2032, %r40, %r40;
	cvt.s64.s32 	%rd194, %r2033;
	add.s64 	%rd195, %rd193, %rd194;
	shl.b64 	%rd196, %rd195, 1;
	add.s64 	%rd197, %rd192, %rd196;
	ld.global.nc.u16 	%rs154, [%rd197+4];
	st.shared.u16 	[%r3+260], %rs154;
$L__BB0_227:
	mov.u32 	%r2034, %tid.y;
	shl.b32 	%r2035, %r2034, 3;
	add.s32 	%r2036, %r3013, %r2035;
	add.s32 	%r2037, %r2036, 1;
	setp.lt.s32 	%p227, %r2037, %r41;
	mov.u32 	%r2038, %ctaid.x;
	shl.b32 	%r2039, %r2038, 7;
	mov.u32 	%r2040, %tid.x;
	shl.b32 	%r2041, %r2040, 3;
	add.s32 	%r2042, %r2039, %r2041;
	add.s32 	%r2044, %r2042, 3;
	setp.lt.s32 	%p228, %r2044, %r40;
	and.pred  	%p229, %p227, %p228;
	@%p229 bra 	$L__BB0_229;
	mov.f32 	%f270, 0f00000000;
	// begin inline asm
	{  cvt.rn.f16.f32 %rs155, %f270;}

	// end inline asm
	st.shared.u16 	[%r3+262], %rs155;
	bra.uni 	$L__BB0_230;
$L__BB0_229:
	ld.param.u64 	%rd544, [_Z26simple_fp16_gemm_blackwellPK6__halfS1_Pfiii_param_1];
	cvta.to.global.u64 	%rd198, %rd544;
	mov.u32 	%r2045, %ctaid.x;
	shl.b32 	%r2046, %r2045, 7;
	mov.u32 	%r2047, %tid.x;
	shl.b32 	%r2048, %r2047, 3;
	add.s32 	%r2049, %r2046, %r2048;
	cvt.u64.u32 	%rd199, %r2049;
	mov.u32 	%r2050, %tid.y;
	shl.b32 	%r2051, %r2050, 3;
	add.s32 	%r2052, %r3013, %r2051;
	mad.lo.s32 	%r2053, %r2052, %r40, %r40;
	cvt.s64.s32 	%rd200, %r2053;
	add.s64 	%rd201, %rd199, %rd200;
	shl.b64 	%rd202, %rd201, 1;
	add.s64 	%rd203, %rd198, %rd202;
	ld.global.nc.u16 	%rs156, [%rd203+6];
	st.shared.u16 	[%r3+262], %rs156;
$L__BB0_230:
	mov.u32 	%r2054, %tid.y;
	shl.b32 	%r2055, %r2054, 3;
	add.s32 	%r2056, %r3013, %r2055;
	add.s32 	%r2057, %r2056, 1;
	setp.lt.s32 	%p230, %r2057, %r41;
	mov.u32 	%r2058, %ctaid.x;
	shl.b32 	%r2059, %r2058, 7;
	mov.u32 	%r2060, %tid.x;
	shl.b32 	%r2061, %r2060, 3;
	add.s32 	%r2062, %r2059, %r2061;
	add.s32 	%r2064, %r2062, 4;
	setp.lt.s32 	%p231, %r2064, %r40;
	and.pred  	%p232, %p230, %p231;
	@%p232 bra 	$L__BB0_232;
	mov.f32 	%f271, 0f00000000;
	// begin inline asm
	{  cvt.rn.f16.f32 %rs157, %f271;}

	// end inline asm
	st.shared.u16 	[%r3+264], %rs157;
	bra.uni 	$L__BB0_233;
$L__BB0_232:
	ld.param.u64 	%rd545, [_Z26simple_fp16_gemm_blackwellPK6__halfS1_Pfiii_param_1];
	cvta.to.global.u64 	%rd204, %rd545;
	mov.u32 	%r2065, %ctaid.x;
	shl.b32 	%r2066, %r2065, 7;
	mov.u32 	%r2067, %tid.x;
	shl.b32 	%r2068, %r2067, 3;
	add.s32 	%r2069, %r2066, %r2068;
	cvt.u64.u32 	%rd205, %r2069;
	mov.u32 	%r2070, %tid.y;
	shl.b32 	%r2071, %r2070, 3;
	add.s32 	%r2072, %r3013, %r2071;
	mad.lo.s32 	%r2073, %r2072, %r40, %r40;
	cvt.s64.s32 	%rd206, %r2073;
	add.s64 	%rd207, %rd205, %rd206;
	shl.b64 	%rd208, %rd207, 1;
	add.s64 	%rd209, %rd204, %rd208;
	ld.global.nc.u16 	%rs158, [%rd209+8];
	st.shared.u16 	[%r3+264], %rs158;
$L__BB0_233:
	mov.u32 	%r2074, %tid.y;
	shl.b32 	%r2075, %r2074, 3;
	add.s32 	%r2076, %r3013, %r2075;
	add.s32 	%r2077, %r2076, 1;
	setp.lt.s32 	%p233, %r2077, %r41;
	mov.u32 	%r2078, %ctaid.x;
	shl.b32 	%r2079, %r2078, 7;
	mov.u32 	%r2080, %tid.x;
	shl.b32 	%r2081, %r2080, 3;
	add.s32 	%r2082, %r2079, %r2081;
	add.s32 	%r2084, %r2082, 5;
	setp.lt.s32 	%p234, %r2084, %r40;
	and.pred  	%p235, %p233, %p234;
	@%p235 bra 	$L__BB0_235;
	mov.f32 	%f272, 0f00000000;
	// begin inline asm
	{  cvt.rn.f16.f32 %rs159, %f272;}

	// end inline asm
	st.shared.u16 	[%r3+266], %rs159;
	bra.uni 	$L__BB0_236;
$L__BB0_235:
	ld.param.u64 	%rd546, [_Z26simple_fp16_gemm_blackwellPK6__halfS1_Pfiii_param_1];
	cvta.to.global.u64 	%rd210, %rd546;
	mov.u32 	%r2085, %ctaid.x;
	shl.b32 	%r2086, %r2085, 7;
	mov.u32 	%r2087, %tid.x;
	shl.b32 	%r2088, %r2087, 3;
	add.s32 	%r2089, %r2086, %r2088;
	cvt.u64.u32 	%rd211, %r2089;
	mov.u32 	%r2090, %tid.y;
	shl.b32 	%r2091, %r2090, 3;
	add.s32 	%r2092, %r3013, %r2091;
	mad.lo.s32 	%r2093, %r2092, %r40, %r40;
	cvt.s64.s32 	%rd212, %r2093;
	add.s64 	%rd213, %rd211, %rd212;
	shl.b64 	%rd214, %rd213, 1;
	add.s64 	%rd215, %rd210, %rd214;
	ld.global.nc.u16 	%rs160, [%rd215+10];
	st.shared.u16 	[%r3+266], %rs160;
$L__BB0_236:
	mov.u32 	%r2094, %tid.y;
	shl.b32 	%r2095, %r2094, 3;
	add.s32 	%r2096, %r3013, %r2095;
	add.s32 	%r2097, %r2096, 1;
	setp.lt.s32 	%p236, %r2097, %r41;
	mov.u32 	%r2098, %ctaid.x;
	shl.b32 	%r2099, %r2098, 7;
	mov.u32 	%r2100, %tid.x;
	shl.b32 	%r2101, %r2100, 3;
	add.s32 	%r2102, %r2099, %r2101;
	add.s32 	%r2104, %r2102, 6;
	setp.lt.s32 	%p237, %r2104, %r40;
	and.pred  	%p238, %p236, %p237;
	@%p238 bra 	$L__BB0_238;
	mov.f32 	%f273, 0f00000000;
	// begin inline asm
	{  cvt.rn.f16.f32 %rs161, %f273;}

	// end inline asm
	st.shared.u16 	[%r3+268], %rs161;
	bra.uni 	$L__BB0_239;
$L__BB0_238:
	ld.param.u64 	%rd547, [_Z26simple_fp16_gemm_blackwellPK6__halfS1_Pfiii_param_1];
	cvta.to.global.u64 	%rd216, %rd547;
	mov.u32 	%r2105, %ctaid.x;
	shl.b32 	%r2106, %r2105, 7;
	mov.u32 	%r2107, %tid.x;
	shl.b32 	%r2108, %r2107, 3;
	add.s32 	%r2109, %r2106, %r2108;
	cvt.u64.u32 	%rd217, %r2109;
	mov.u32 	%r2110, %tid.y;
	shl.b32 	%r2111, %r2110, 3;
	add.s32 	%r2112, %r3013, %r2111;
	mad.lo.s32 	%r2113, %r2112, %r40, %r40;
	cvt.s64.s32 	%rd218, %r2113;
	add.s64 	%rd219, %rd217, %rd218;
	shl.b64 	%rd220, %rd219, 1;
	add.s64 	%rd221, %rd216, %rd220;
	ld.global.nc.u16 	%rs162, [%rd221+12];
	st.shared.u16 	[%r3+268], %rs162;
$L__BB0_239:
	mov.u32 	%r2114, %tid.y;
	shl.b32 	%r2115, %r2114, 3;
	add.s32 	%r2116, %r3013, %r2115;
	add.s32 	%r2117, %r2116, 1;
	setp.lt.s32 	%p239, %r2117, %r41;
	mov.u32 	%r2118, %ctaid.x;
	shl.b32 	%r2119, %r2118, 7;
	mov.u32 	%r2120, %tid.x;
	shl.b32 	%r2121, %r2120, 3;
	add.s32 	%r2122, %r2119, %r2121;
	add.s32 	%r2123, %r2122, 7;
	setp.lt.s32 	%p240, %r2123, %r40;
	and.pred  	%p241, %p239, %p240;
	@%p241 bra 	$L__BB0_241;
	mov.f32 	%f274, 0f00000000;
	// begin inline asm
	{  cvt.rn.f16.f32 %rs163, %f274;}

	// end inline asm
	st.shared.u16 	[%r3+270], %rs163;
	bra.uni 	$L__BB0_242;
$L__BB0_241:
	ld.param.u64 	%rd548, [_Z26simple_fp16_gemm_blackwellPK6__halfS1_Pfiii_param_1];
	cvta.to.global.u64 	%rd222, %rd548;
	cvt.u64.u32 	%rd223, %r2122;
	mov.u32 	%r2124, %tid.y;
	shl.b32 	%r2125, %r2124, 3;
	add.s32 	%r2126, %r3013, %r2125;
	mad.lo.s32 	%r2127, %r2126, %r40, %r40;
	cvt.s64.s32 	%rd224, %r2127;
	add.s64 	%rd225, %rd223, %rd224;
	shl.b64 	%rd226, %rd225, 1;
	add.s64 	%rd227, %rd222, %rd226;
	ld.global.nc.u16 	%rs164, [%rd227+14];
	st.shared.u16 	[%r3+270], %rs164;
$L__BB0_242:
	setp.lt.s32 	%p242, %r2122, %r40;
	mov.u32 	%r2128, %tid.y;
	shl.b32 	%r2129, %r2128, 3;
	add.s32 	%r2130, %r3013, %r2129;
	add.s32 	%r2131, %r2130, 2;
	setp.lt.s32 	%p243, %r2131, %r41;
	and.pred  	%p244, %p243, %p242;
	@%p244 bra 	$L__BB0_244;
	mov.f32 	%f275, 0f00000000;
	// begin inline asm
	{  cvt.rn.f16.f32 %rs165, %f275;}

	// end inline asm
	st.shared.u16 	[%r3+512], %rs165;
	bra.uni 	$L__BB0_245;
$L__BB0_244:
	ld.param.u64 	%rd549, [_Z26simple_fp16_gemm_blackwellPK6__halfS1_Pfiii_param_1];
	mov.u32 	%r2132, %tid.y;
	shl.b32 	%r2133, %r2132, 3;
	add.s32 	%r2134, %r3013, %r2133;
	mad.lo.s32 	%r2135, %r2134, %r40, %r40;
	add.s32 	%r2136, %r2135, %r40;
	mov.u32 	%r2137, %ctaid.x;
	shl.b32 	%r2138, %r2137, 7;
	mov.u32 	%r2139, %tid.x;
	shl.b32 	%r2140, %r2139, 3;
	add.s32 	%r2141, %r2138, %r2140;
	add.s32 	%r2142, %r2141, %r2136;
	cvta.to.global.u64 	%rd228, %rd549;
	mul.wide.s32 	%rd229, %r2142, 2;
	add.s64 	%rd230, %rd228, %rd229;
	ld.global.nc.u16 	%rs166, [%rd230];
	st.shared.u16 	[%r3+512], %rs166;
$L__BB0_245:
	mov.u32 	%r2143, %tid.y;
	shl.b32 	%r2144, %r2143, 3;
	add.s32 	%r2145, %r3013, %r2144;
	add.s32 	%r2146, %r2145, 2;
	setp.lt.s32 	%p245, %r2146, %r41;
	mov.u32 	%r2147, %ctaid.x;
	shl.b32 	%r2148, %r2147, 7;
	mov.u32 	%r2149, %tid.x;
	shl.b32 	%r2150, %r2149, 3;
	add.s32 	%r2151, %r2148, %r2150;
	add.s32 	%r2153, %r2151, 1;
	setp.lt.s32 	%p246, %r2153, %r40;
	and.pred  	%p247, %p245, %p246;
	@%p247 bra 	$L__BB0_247;
	mov.f32 	%f276, 0f00000000;
	// begin inline asm
	{  cvt.rn.f16.f32 %rs167, %f276;}

	// end inline asm
	st.shared.u16 	[%r3+514], %rs167;
	bra.uni 	$L__BB0_248;
$L__BB0_247:
	ld.param.u64 	%rd550, [_Z26simple_fp16_gemm_blackwellPK6__halfS1_Pfiii_param_1];
	cvta.to.global.u64 	%rd231, %rd550;
	mov.u32 	%r2154, %ctaid.x;
	shl.b32 	%r2155, %r2154, 7;
	mov.u32 	%r2156, %tid.x;
	shl.b32 	%r2157, %r2156, 3;
	add.s32 	%r2158, %r2155, %r2157;
	cvt.u64.u32 	%rd232, %r2158;
	mov.u32 	%r2159, %tid.y;
	shl.b32 	%r2160, %r2159, 3;
	add.s32 	%r2161, %r3013, %r2160;
	mad.lo.s32 	%r2162, %r2161, %r40, %r40;
	add.s32 	%r2163, %r2162, %r40;
	cvt.s64.s32 	%rd233, %r2163;
	add.s64 	%rd234, %rd232, %rd233;
	shl.b64 	%rd235, %rd234, 1;
	add.s64 	%rd236, %rd231, %rd235;
	ld.global.nc.u16 	%rs168, [%rd236+2];
	st.shared.u16 	[%r3+514], %rs168;
$L__BB0_248:
	mov.u32 	%r2164, %tid.y;
	shl.b32 	%r2165, %r2164, 3;
	add.s32 	%r2166, %r3013, %r2165;
	add.s32 	%r2167, %r2166, 2;
	setp.lt.s32 	%p248, %r2167, %r41;
	mov.u32 	%r2168, %ctaid.x;
	shl.b32 	%r2169, %r2168, 7;
	mov.u32 	%r2170, %tid.x;
	shl.b32 	%r2171, %r2170, 3;
	add.s32 	%r2172, %r2169, %r2171;
	add.s32 	%r2174, %r2172, 2;
	setp.lt.s32 	%p249, %r2174, %r40;
	and.pred  	%p250, %p248, %p249;
	@%p250 bra 	$L__BB0_250;
	mov.f32 	%f277, 0f00000000;
	// begin inline asm
	{  cvt.rn.f16.f32 %rs169, %f277;}

	// end inline asm
	st.shared.u16 	[%r3+516], %rs169;
	bra.uni 	$L__BB0_251;
$L__BB0_250:
	ld.param.u64 	%rd551, [_Z26simple_fp16_gemm_blackwellPK6__halfS1_Pfiii_param_1];
	cvta.to.global.u64 	%rd237, %rd551;
	mov.u32 	%r2175, %ctaid.x;
	shl.b32 	%r2176, %r2175, 7;
	mov.u32 	%r2177, %tid.x;
	shl.b32 	%r2178, %r2177, 3;
	add.s32 	%r2179, %r2176, %r2178;
	cvt.u64.u32 	%rd238, %r2179;
	mov.u32 	%r2180, %tid.y;
	shl.b32 	%r2181, %r2180, 3;
	add.s32 	%r2182, %r3013, %r2181;
	mad.lo.s32 	%r2183, %r2182, %r40, %r40;
	add.s32 	%r2184, %r2183, %r40;
	cvt.s64.s32 	%rd239, %r2184;
	add.s64 	%rd240, %rd238, %rd239;
	shl.b64 	%rd241, %rd240, 1;
	add.s64 	%rd242, %rd237, %rd241;
	ld.global.nc.u16 	%rs170, [%rd242+4];
	st.shared.u16 	[%r3+516], %rs170;
$L__BB0_251:
	mov.u32 	%r2185, %tid.y;
	shl.b32 	%r2186, %r2185, 3;
	add.s32 	%r2187, %r3013, %r2186;
	add.s32 	%r2188, %r2187, 2;
	setp.lt.s32 	%p251, %r2188, %r41;
	mov.u32 	%r2189, %ctaid.x;
	shl.b32 	%r2190, %r2189, 7;
	mov.u32 	%r2191, %tid.x;
	shl.b32 	%r2192, %r2191, 3;
	add.s32 	%r2193, %r2190, %r2192;
	add.s32 	%r2195, %r2193, 3;
	setp.lt.s32 	%p252, %r2195, %r40;
	and.pred  	%p253, %p251, %p252;
	@%p253 bra 	$L__BB0_253;
	mov.f32 	%f278, 0f00000000;
	// begin inline asm
	{  cvt.rn.f16.f32 %rs171, %f278;}

	// end inline asm
	st.shared.u16 	[%r3+518], %rs171;
	bra.uni 	$L__BB0_254;
$L__BB0_253:
	ld.param.u64 	%rd552, [_Z26simple_fp16_gemm_blackwellPK6__halfS1_Pfiii_param_1];
	cvta.to.global.u64 	%rd243, %rd552;
	mov.u32 	%r2196, %ctaid.x;
	shl.b32 	%r2197, %r2196, 7;
	mov.u32 	%r2198, %tid.x;
	shl.b32 	%r2199, %r2198, 3;
	add.s32 	%r2200, %r2197, %r2199;
	cvt.u64.u32 	%rd244, %r2200;
	mov.u32 	%r2201, %tid.y;
	shl.b32 	%r2202, %r2201, 3;
	add.s32 	%r2203, %r3013, %r2202;
	mad.lo.s32 	%r2204, %r2203, %r40, %r40;
	add.s32 	%r2205, %r2204, %r40;
	cvt.s64.s32 	%rd245, %r2205;
	add.s64 	%rd246, %rd244, %rd245;
	shl.b64 	%rd247, %rd246, 1;
	add.s64 	%rd248, %rd243, %rd247;
	ld.global.nc.u16 	%rs172, [%rd248+6];
	st.shared.u16 	[%r3+518], %rs172;
$L__BB0_254:
	mov.u32 	%r2206, %tid.y;
	shl.b32 	%r2207, %r2206, 3;
	add.s32 	%r2208, %r3013, %r2207;
	add.s32 	%r2209, %r2208, 2;
	setp.lt.s32 	%p254, %r2209, %r41;
	mov.u32 	%r2210, %ctaid.x;
	shl.b32 	%r2211, %r2210, 7;
	mov.u32 	%r2212, %tid.x;
	shl.b32 	%r2213, %r2212, 3;
	add.s32 	%r2214, %r2211, %r2213;
	add.s32 	%r2216, %r2214, 4;
	setp.lt.s32 	%p255, %r2216, %r40;
	and.pred  	%p256, %p254, %p255;
	@%p256 bra 	$L__BB0_256;
	mov.f32 	%f279, 0f00000000;
	// begin inline asm
	{  cvt.rn.f16.f32 %rs173, %f279;}

	// end inline asm
	st.shared.u16 	[%r3+520], %rs173;
	bra.uni 	$L__BB0_257;
$L__BB0_256:
	ld.param.u64 	%rd553, [_Z26simple_fp16_gemm_blackwellPK6__halfS1_Pfiii_param_1];
	cvta.to.global.u64 	%rd249, %rd553;
	mov.u32 	%r2217, %ctaid.x;
	shl.b32 	%r2218, %r2217, 7;
	mov.u32 	%r2219, %tid.x;
	shl.b32 	%r2220, %r2219, 3;
	add.s32 	%r2221, %r2218, %r2220;
	cvt.u64.u32 	%rd250, %r2221;
	mov.u32 	%r2222, %tid.y;
	shl.b32 	%r2223, %r2222, 3;
	add.s32 	%r2224, %r3013, %r2223;
	mad.lo.s32 	%r2225, %r2224, %r40, %r40;
	add.s32 	%r2226, %r2225, %r40;
	cvt.s64.s32 	%rd251, %r2226;
	add.s64 	%rd252, %rd250, %rd251;
	shl.b64 	%rd253, %rd252, 1;
	add.s64 	%rd254, %rd249, %rd253;
	ld.global.nc.u16 	%rs174, [%rd254+8];
	st.shared.u16 	[%r3+520], %rs174;
$L__BB0_257:
	mov.u32 	%r2227, %tid.y;
	shl.b32 	%r2228, %r2227, 3;
	add.s32 	%r2229, %r3013, %r2228;
	add.s32 	%r2230, %r2229, 2;
	setp.lt.s32 	%p257, %r2230, %r41;
	mov.u32 	%r2231, %ctaid.x;
	shl.b32 	%r2232, %r2231, 7;
	mov.u32 	%r2233, %tid.x;
	shl.b32 	%r2234, %r2233, 3;
	add.s32 	%r2235, %r2232, %r2234;
	add.s32 	%r2237, %r2235, 5;
	setp.lt.s32 	%p258, %r2237, %r40;
	and.pred  	%p259, %p257, %p258;
	@%p259 bra 	$L__BB0_259;
	mov.f32 	%f280, 0f00000000;
	// begin inline asm
	{  cvt.rn.f16.f32 %rs175, %f280;}

	// end inline asm
	st.shared.u16 	[%r3+522], %rs175;
	bra.uni 	$L__BB0_260;
$L__BB0_259:
	ld.param.u64 	%rd554, [_Z26simple_fp16_gemm_blackwellPK6__halfS1_Pfiii_param_1];
	cvta.to.global.u64 	%rd255, %rd554;
	mov.u32 	%r2238, %ctaid.x;
	shl.b32 	%r2239, %r2238, 7;
	mov.u32 	%r2240, %tid.x;
	shl.b32 	%r2241, %r2240, 3;
	add.s32 	%r2242, %r2239, %r2241;
	cvt.u64.u32 	%rd256, %r2242;
	mov.u32 	%r2243, %tid.y;
	shl.b32 	%r2244, %r2243, 3;
	add.s32 	%r2245, %r3013, %r2244;
	mad.lo.s32 	%r2246, %r2245, %r40, %r40;
	add.s32 	%r2247, %r2246, %r40;
	cvt.s64.s32 	%rd257, %r2247;
	add.s64 	%rd258, %rd256, %rd257;
	shl.b64 	%rd259, %rd258, 1;
	add.s64 	%rd260, %rd255, %rd259;
	ld.global.nc.u16 	%rs176, [%rd260+10];
	st.shared.u16 	[%r3+522], %rs176;
$L__BB0_260:
	mov.u32 	%r2248, %tid.y;
	shl.b32 	%r2249, %r2248, 3;
	add.s32 	%r2250, %r3013, %r2249;
	add.s32 	%r2251, %r2250, 2;
	setp.lt.s32 	%p260, %r2251, %r41;
	mov.u32 	%r2252, %ctaid.x;
	shl.b32 	%r2253, %r2252, 7;
	mov.u32 	%r2254, %tid.x;
	shl.b32 	%r2255, %r2254, 3;
	add.s32 	%r2256, %r2253, %r2255;
	add.s32 	%r2258, %r2256, 6;
	setp.lt.s32 	%p261, %r2258, %r40;
	and.pred  	%p262, %p260, %p261;
	@%p262 bra 	$L__BB0_262;
	mov.f32 	%f281, 0f00000000;
	// begin inline asm
	{  cvt.rn.f16.f32 %rs177, %f281;}

	// end inline asm
	st.shared.u16 	[%r3+524], %rs177;
	bra.uni 	$L__BB0_263;
$L__BB0_262:
	ld.param.u64 	%rd555, [_Z26simple_fp16_gemm_blackwellPK6__halfS1_Pfiii_param_1];
	cvta.to.global.u64 	%rd261, %rd555;
	mov.u32 	%r2259, %ctaid.x;
	shl.b32 	%r2260, %r2259, 7;
	mov.u32 	%r2261, %tid.x;
	shl.b32 	%r2262, %r2261, 3;
	add.s32 	%r2263, %r2260, %r2262;
	cvt.u64.u32 	%rd262, %r2263;
	mov.u32 	%r2264, %tid.y;
	shl.b32 	%r2265, %r2264, 3;
	add.s32 	%r2266, %r3013, %r2265;
	mad.lo.s32 	%r2267, %r2266, %r40, %r40;
	add.s32 	%r2268, %r2267, %r40;
	cvt.s64.s32 	%rd263, %r2268;
	add.s64 	%rd264, %rd262, %rd263;
	shl.b64 	%rd265, %rd264, 1;
	add.s64 	%rd266, %rd261, %rd265;
	ld.global.nc.u16 	%rs178, [%rd266+12];
	st.shared.u16 	[%r3+524], %rs178;
$L__BB0_263:
	mov.u32 	%r2269, %tid.y;
	shl.b32 	%r2270, %r2269, 3;
	add.s32 	%r2271, %r3013, %r2270;
	add.s32 	%r2272, %r2271, 2;
	setp.lt.s32 	%p263, %r2272, %r41;
	mov.u32 	%r2273, %ctaid.x;
	shl.b32 	%r2274, %r2273, 7;
	mov.u32 	%r2275, %tid.x;
	shl.b32 	%r2276, %r2275, 3;
	add.s32 	%r2277, %r2274, %r2276;
	add.s32 	%r2278, %r2277, 7;
	setp.lt.s32 	%p264, %r2278, %r40;
	and.pred  	%p265, %p263, %p264;
	@%p265 bra 	$L__BB0_265;
	mov.f32 	%f282, 0f00000000;
	// begin inline asm
	{  cvt.rn.f16.f32 %rs179, %f282;}

	// end inline asm
	st.shared.u16 	[%r3+526], %rs179;
	bra.uni 	$L__BB0_266;
$L__BB0_265:
	ld.param.u64 	%rd556, [_Z26simple_fp16_gemm_blackwellPK6__halfS1_Pfiii_param_1];
	cvta.to.global.u64 	%rd267, %rd556;
	cvt.u64.u32 	%rd268, %r2277;
	mov.u32 	%r2279, %tid.y;
	shl.b32 	%r2280, %r2279, 3;
	add.s32 	%r2281, %r3013, %r2280;
	mad.lo.s32 	%r2282, %r2281, %r40, %r40;
	add.s32 	%r2283, %r2282, %r40;
	cvt.s64.s32 	%rd269, %r2283;
	add.s64 	%rd270, %rd268, %rd269;
	shl.b64 	%rd271, %rd270, 1;
	add.s64 	%rd272, %rd267, %rd271;
	ld.global.nc.u16 	%rs180, [%rd272+14];
	st.shared.u16 	[%r3+526], %rs180;
$L__BB0_266:
	setp.lt.s32 	%p266, %r2277, %r40;
	mov.u32 	%r2284, %tid.y;
	shl.b32 	%r2285, %r2284, 3;
	add.s32 	%r2286, %r3013, %r2285;
	add.s32 	%r2287, %r2286, 3;
	setp.lt.s32 	%p267, %r2287, %r41;
	mad.lo.s32 	%r2288, %r2286, %r40, %r40;
	add.s32 	%r2289, %r2288, %r40;
	add.s32 	%r8, %r2289, %r40;
	and.pred  	%p268, %p267, %p266;
	@%p268 bra 	$L__BB0_268;
	mov.f32 	%f283, 0f00000000;
	// begin inline asm
	{  cvt.rn.f16.f32 %rs181, %f283;}

	// end inline asm
	st.shared.u16 	[%r3+768], %rs181;
	bra.uni 	$L__BB0_269;
$L__BB0_268:
	ld.param.u64 	%rd557, [_Z26simple_fp16_gemm_blackwellPK6__halfS1_Pfiii_param_1];
	mov.u32 	%r2290, %ctaid.x;
	shl.b32 	%r2291, %r2290, 7;
	mov.u32 	%r2292, %tid.x;
	shl.b32 	%r2293, %r2292, 3;
	add.s32 	%r2294, %r2291, %r2293;
	add.s32 	%r2295, %r2294, %r8;
	cvta.to.global.u64 	%rd273, %rd557;
	mul.wide.s32 	%rd274, %r2295, 2;
	add.s64 	%rd275, %rd273, %rd274;
	ld.global.nc.u16 	%rs182, [%rd275];
	st.shared.u16 	[%r3+768], %rs182;
$L__BB0_269:
	mov.u32 	%r2296, %tid.y;
	shl.b32 	%r2297, %r2296, 3;
	add.s32 	%r2298, %r3013, %r2297;
	add.s32 	%r2299, %r2298, 3;
	setp.lt.s32 	%p269, %r2299, %r41;
	mov.u32 	%r2300, %ctaid.x;
	shl.b32 	%r2301, %r2300, 7;
	mov.u32 	%r2302, %tid.x;
	shl.b32 	%r2303, %r2302, 3;
	add.s32 	%r2304, %r2301, %r2303;
	add.s32 	%r2306, %r2304, 1;
	setp.lt.s32 	%p270, %r2306, %r40;
	and.pred  	%p271, %p269, %p270;
	@%p271 bra 	$L__BB0_271;
	mov.f32 	%f284, 0f00000000;
	// begin inline asm
	{  cvt.rn.f16.f32 %rs183, %f284;}

	// end inline asm
	st.shared.u16 	[%r3+770], %rs183;
	bra.uni 	$L__BB0_272;
$L__BB0_271:
	ld.param.u64 	%rd558, [_Z26simple_fp16_gemm_blackwellPK6__halfS1_Pfiii_param_1];
	cvta.to.global.u64 	%rd276, %rd558;
	mov.u32 	%r2307, %ctaid.x;
	shl.b32 	%r2308, %r2307, 7;
	mov.u32 	%r2309, %tid.x;
	shl.b32 	%r2310, %r2309, 3;
	add.s32 	%r2311, %r2308, %r2310;
	cvt.u64.u32 	%rd277, %r2311;
	cvt.s64.s32 	%rd278, %r8;
	add.s64 	%rd279, %rd277, %rd278;
	shl.b64 	%rd280, %rd279, 1;
	add.s64 	%rd281, %rd276, %rd280;
	ld.global.nc.u16 	%rs184, [%rd281+2];
	st.shared.u16 	[%r3+770], %rs184;
$L__BB0_272:
	mov.u32 	%r2312, %tid.y;
	shl.b32 	%r2313, %r2312, 3;
	add.s32 	%r2314, %r3013, %r2313;
	add.s32 	%r2315, %r2314, 3;
	setp.lt.s32 	%p272, %r2315, %r41;
	mov.u32 	%r2316, %ctaid.x;
	shl.b32 	%r2317, %r2316, 7;
	mov.u32 	%r2318, %tid.x;
	shl.b32 	%r2319, %r2318, 3;
	add.s32 	%r2320, %r2317, %r2319;
	add.s32 	%r2322, %r2320, 2;
	setp.lt.s32 	%p273, %r2322, %r40;
	and.pred  	%p274, %p272, %p273;
	@%p274 bra 	$L__BB0_274;
	mov.f32 	%f285, 0f00000000;
	// begin inline asm
	{  cvt.rn.f16.f32 %rs185, %f285;}

	// end inline asm
	st.shared.u16 	[%r3+772], %rs185;
	bra.uni 	$L__BB0_275;
$L__BB0_274:
	ld.param.u64 	%rd559, [_Z26simple_fp16_gemm_blackwellPK6__halfS1_Pfiii_param_1];
	cvta.to.global.u64 	%rd282, %rd559;
	mov.u32 	%r2323, %ctaid.x;
	shl.b32 	%r2324, %r2323, 7;
	mov.u32 	%r2325, %tid.x;
	shl.b32 	%r2326, %r2325, 3;
	add.s32 	%r2327, %r2324, %r2326;
	cvt.u64.u32 	%rd283, %r2327;
	cvt.s64.s32 	%rd284, %r8;
	add.s64 	%rd285, %rd283, %rd284;
	shl.b64 	%rd286, %rd285, 1;
	add.s64 	%rd287, %rd282, %rd286;
	ld.global.nc.u16 	%rs186, [%rd287+4];
	st.shared.u16 	[%r3+772], %rs186;
$L__BB0_275:
	mov.u32 	%r2328, %tid.y;
	shl.b32 	%r2329, %r2328, 3;
	add.s32 	%r2330, %r3013, %r2329;
	add.s32 	%r2331, %r2330, 3;
	setp.lt.s32 	%p275, %r2331, %r41;
	mov.u32 	%r2332, %ctaid.x;
	shl.b32 	%r2333, %r2332, 7;
	mov.u32 	%r2334, %tid.x;
	shl.b32 	%r2335, %r2334, 3;
	add.s32 	%r2336, %r2333, %r2335;
	add.s32 	%r2338, %r2336, 3;
	setp.lt.s32 	%p276, %r2338, %r40;
	and.pred  	%p277, %p275, %p276;
	@%p277 bra 	$L__BB0_277;
	mov.f32 	%f286, 0f00000000;
	// begin inline asm
	{  cvt.rn.f16.f32 %rs187, %f286;}

	// end inline asm
	st.shared.u16 	[%r3+774], %rs187;
	bra.uni 	$L__BB0_278;
$L__BB0_277:
	ld.param.u64 	%rd560, [_Z26simple_fp16_gemm_blackwellPK6__halfS1_Pfiii_param_1];
	cvta.to.global.u64 	%rd288, %rd560;
	mov.u32 	%r2339, %ctaid.x;
	shl.b32 	%r2340, %r2339, 7;
	mov.u32 	%r2341, %tid.x;
	shl.b32 	%r2342, %r2341, 3;
	add.s32 	%r2343, %r2340, %r2342;
	cvt.u64.u32 	%rd289, %r2343;
	cvt.s64.s32 	%rd290, %r8;
	add.s64 	%rd291, %rd289, %rd290;
	shl.b64 	%rd292, %rd291, 1;
	add.s64 	%rd293, %rd288, %rd292;
	ld.global.nc.u16 	%rs188, [%rd293+6];
	st.shared.u16 	[%r3+774], %rs188;
$L__BB0_278:
	mov.u32 	%r2344, %tid.y;
	shl.b32 	%r2345, %r2344, 3;
	add.s32 	%r2346, %r3013, %r2345;
	add.s32 	%r2347, %r2346, 3;
	setp.lt.s32 	%p278, %r2347, %r41;
	mov.u32 	%r2348, %ctaid.x;
	shl.b32 	%r2349, %r2348, 7;
	mov.u32 	%r2350, %tid.x;
	shl.b32 	%r2351, %r2350, 3;
	add.s32 	%r2352, %r2349, %r2351;
	add.s32 	%r2354, %r2352, 4;
	setp.lt.s32 	%p279, %r2354, %r40;
	and.pred  	%p280, %p278, %p279;
	@%p280 bra 	$L__BB0_280;
	mov.f32 	%f287, 0f00000000;
	// begin inline asm
	{  cvt.rn.f16.f32 %rs189, %f287;}

	// end inline asm
	st.shared.u16 	[%r3+776], %rs189;
	bra.uni 	$L__BB0_281;
$L__BB0_280:
	ld.param.u64 	%rd561, [_Z26simple_fp16_gemm_blackwellPK6__halfS1_Pfiii_param_1];
	cvta.to.global.u64 	%rd294, %rd561;
	mov.u32 	%r2355, %ctaid.x;
	shl.b32 	%r2356, %r2355, 7;
	mov.u32 	%r2357, %tid.x;
	shl.b32 	%r2358, %r2357, 3;
	add.s32 	%r2359, %r2356, %r2358;
	cvt.u64.u32 	%rd295, %r2359;
	cvt.s64.s32 	%rd296, %r8;
	add.s64 	%rd297, %rd295, %rd296;
	shl.b64 	%rd298, %rd297, 1;
	add.s64 	%rd299, %rd294, %rd298;
	ld.global.nc.u16 	%rs190, [%rd299+8];
	st.shared.u16 	[%r3+776], %rs190;
$L__BB0_281:
	mov.u32 	%r2360, %tid.y;
	shl.b32 	%r2361, %r2360, 3;
	add.s32 	%r2362, %r3013, %r2361;
	add.s32 	%r2363, %r2362, 3;
	setp.lt.s32 	%p281, %r2363, %r41;
	mov.u32 	%r2364, %ctaid.x;
	shl.b32 	%r2365, %r2364, 7;
	mov.u32 	%r2366, %tid.x;
	shl.b32 	%r2367, %r2366, 3;
	add.s32 	%r2368, %r2365, %r2367;
	add.s32 	%r2370, %r2368, 5;
	setp.lt.s32 	%p282, %r2370, %r40;
	and.pred  	%p283, %p281, %p282;
	@%p283 bra 	$L__BB0_283;
	mov.f32 	%f288, 0f00000000;
	// begin inline asm
	{  cvt.rn.f16.f32 %rs191, %f288;}

	// end inline asm
	st.shared.u16 	[%r3+778], %rs191;
	bra.uni 	$L__BB0_284;
$L__BB0_283:
	ld.param.u64 	%rd562, [_Z26simple_fp16_gemm_blackwellPK6__halfS1_Pfiii_param_1];
	cvta.to.global.u64 	%rd300, %rd562;
	mov.u32 	%r2371, %ctaid.x;
	shl.b32 	%r2372, %r2371, 7;
	mov.u32 	%r2373, %tid.x;
	shl.b32 	%r2374, %r2373, 3;
	add.s32 	%r2375, %r2372, %r2374;
	cvt.u64.u32 	%rd301, %r2375;
	cvt.s64.s32 	%rd302, %r8;
	add.s64 	%rd303, %rd301, %rd302;
	shl.b64 	%rd304, %rd303, 1;
	add.s64 	%rd305, %rd300, %rd304;
	ld.global.nc.u16 	%rs192, [%rd305+10];
	st.shared.u16 	[%r3+778], %rs192;
$L__BB0_284:
	mov.u32 	%r2376, %tid.y;
	shl.b32 	%r2377, %r2376, 3;
	add.s32 	%r2378, %r3013, %r2377;
	add.s32 	%r2379, %r2378, 3;
	setp.lt.s32 	%p284, %r2379, %r41;
	mov.u32 	%r2380, %ctaid.x;
	shl.b32 	%r2381, %r2380, 7;
	mov.u32 	%r2382, %tid.x;
	shl.b32 	%r2383, %r2382, 3;
	add.s32 	%r2384, %r2381, %r2383;
	add.s32 	%r2386, %r2384, 6;
	setp.lt.s32 	%p285, %r2386, %r40;
	and.pred  	%p286, %p284, %p285;
	@%p286 bra 	$L__BB0_286;
	mov.f32 	%f289, 0f00000000;
	// begin inline asm
	{  cvt.rn.f16.f32 %rs193, %f289;}

	// end inline asm
	st.shared.u16 	[%r3+780], %rs193;
	bra.uni 	$L__BB0_287;
$L__BB0_286:
	ld.param.u64 	%rd563, [_Z26simple_fp16_gemm_blackwellPK6__halfS1_Pfiii_param_1];
	cvta.to.global.u64 	%rd306, %rd563;
	mov.u32 	%r2387, %ctaid.x;
	shl.b32 	%r2388, %r2387, 7;
	mov.u32 	%r2389, %tid.x;
	shl.b32 	%r2390, %r2389, 3;
	add.s32 	%r2391, %r2388, %r2390;
	cvt.u64.u32 	%rd307, %r2391;
	cvt.s64.s32 	%rd308, %r8;
	add.s64 	%rd309, %rd307, %rd308;
	shl.b64 	%rd310, %rd309, 1;
	add.s64 	%rd311, %rd306, %rd310;
	ld.global.nc.u16 	%rs194, [%rd311+12];
	st.shared.u16 	[%r3+780], %rs194;
$L__BB0_287:
	mov.u32 	%r2392, %tid.y;
	shl.b32 	%r2393, %r2392, 3;
	add.s32 	%r2394, %r3013, %r2393;
	add.s32 	%r2395, %r2394, 3;
	setp.lt.s32 	%p287, %r2395, %r41;
	mov.u32 	%r2396, %ctaid.x;
	shl.b32 	%r2397, %r2396, 7;
	mov.u32 	%r2398, %tid.x;
	shl.b32 	%r2399, %r2398, 3;
	add.s32 	%r2400, %r2397, %r2399;
	add.s32 	%r2402, %r2400, 7;
	setp.lt.s32 	%p288, %r2402, %r40;
	and.pred  	%p289, %p287, %p288;
	@%p289 bra 	$L__BB0_289;
	mov.f32 	%f290, 0f00000000;
	// begin inline asm
	{  cvt.rn.f16.f32 %rs195, %f290;}

	// end inline asm
	st.shared.u16 	[%r3+782], %rs195;
	bra.uni 	$L__BB0_290;
$L__BB0_289:
	ld.param.u64 	%rd564, [_Z26simple_fp16_gemm_blackwellPK6__halfS1_Pfiii_param_1];
	cvta.to.global.u64 	%rd312, %rd564;
	mov.u32 	%r2403, %ctaid.x;
	shl.b32 	%r2404, %r2403, 7;
	mov.u32 	%r2405, %tid.x;
	shl.b32 	%r2406, %r2405, 3;
	add.s32 	%r2407, %r2404, %r2406;
	cvt.u64.u32 	%rd313, %r2407;
	cvt.s64.s32 	%rd314, %r8;
	add.s64 	%rd315, %rd313, %rd314;
	shl.b64 	%rd316, %rd315, 1;
	add.s64 	%rd317, %rd312, %rd316;
	ld.global.nc.u16 	%rs196, [%rd317+14];
	st.shared.u16 	[%r3+782], %rs196;
$L__BB0_290:
	mov.u32 	%r2408, %ctaid.x;
	shl.b32 	%r2409, %r2408, 7;
	mov.u32 	%r2410, %tid.x;
	shl.b32 	%r2411, %r2410, 3;
	add.s32 	%r2412, %r2409, %r2411;
	setp.lt.s32 	%p290, %r2412, %r40;
	mov.u32 	%r2414, %tid.y;
	shl.b32 	%r2415, %r2414, 3;
	add.s32 	%r2416, %r3013, %r2415;
	add.s32 	%r2417, %r2416, 4;
	setp.lt.s32 	%p291, %r2417, %r41;
	add.s32 	%r9, %r8, %r40;
	and.pred  	%p292, %p291, %p290;
	@%p292 bra 	$L__BB0_292;
	mov.f32 	%f291, 0f00000000;
	// begin inline asm
	{  cvt.rn.f16.f32 %rs197, %f291;}

	// end inline asm
	st.shared.u16 	[%r3+1024], %rs197;
	bra.uni 	$L__BB0_293;
$L__BB0_292:
	ld.param.u64 	%rd565, [_Z26simple_fp16_gemm_blackwellPK6__halfS1_Pfiii_param_1];
	mov.u32 	%r2418, %ctaid.x;
	shl.b32 	%r2419, %r2418, 7;
	mov.u32 	%r2420, %tid.x;
	shl.b32 	%r2421, %r2420, 3;
	add.s32 	%r2422, %r2419, %r2421;
	add.s32 	%r2423, %r2422, %r9;
	cvta.to.global.u64 	%rd318, %rd565;
	mul.wide.s32 	%rd319, %r2423, 2;
	add.s64 	%rd320, %rd318, %rd319;
	ld.global.nc.u16 	%rs198, [%rd320];
	st.shared.u16 	[%r3+1024], %rs198;
$L__BB0_293:
	mov.u32 	%r2424, %tid.y;
	shl.b32 	%r2425, %r2424, 3;
	add.s32 	%r2426, %r3013, %r2425;
	add.s32 	%r2427, %r2426, 4;
	setp.lt.s32 	%p293, %r2427, %r41;
	mov.u32 	%r2428, %ctaid.x;
	shl.b32 	%r2429, %r2428, 7;
	mov.u32 	%r2430, %tid.x;
	shl.b32 	%r2431, %r2430, 3;
	add.s32 	%r2432, %r2429, %r2431;
	add.s32 	%r2434, %r2432, 1;
	setp.lt.s32 	%p294, %r2434, %r40;
	and.pred  	%p295, %p293, %p294;
	@%p295 bra 	$L__BB0_295;
	mov.f32 	%f292, 0f00000000;
	// begin inline asm
	{  cvt.rn.f16.f32 %rs199, %f292;}

	// end inline asm
	st.shared.u16 	[%r3+1026], %rs199;
	bra.uni 	$L__BB0_296;
$L__BB0_295:
	ld.param.u64 	%rd566, [_Z26simple_fp16_gemm_blackwellPK6__halfS1_Pfiii_param_1];
	cvta.to.global.u64 	%rd321, %rd566;
	mov.u32 	%r2435, %ctaid.x;
	shl.b32 	%r2436, %r2435, 7;
	mov.u32 	%r2437, %tid.x;
	shl.b32 	%r2438, %r2437, 3;
	add.s32 	%r2439, %r2436, %r2438;
	cvt.u64.u32 	%rd322, %r2439;
	cvt.s64.s32 	%rd323, %r9;
	add.s64 	%rd324, %rd322, %rd323;
	shl.b64 	%rd325, %rd324, 1;
	add.s64 	%rd326, %rd321, %rd325;
	ld.global.nc.u16 	%rs200, [%rd326+2];
	st.shared.u16 	[%r3+1026], %rs200;
$L__BB0_296:
	mov.u32 	%r2440, %tid.y;
	shl.b32 	%r2441, %r2440, 3;
	add.s32 	%r2442, %r3013, %r2441;
	add.s32 	%r2443, %r2442, 4;
	setp.lt.s32 	%p296, %r2443, %r41;
	mov.u32 	%r2444, %ctaid.x;
	shl.b32 	%r2445, %r2444, 7;
	mov.u32 	%r2446, %tid.x;
	shl.b32 	%r2447, %r2446, 3;
	add.s32 	%r2448, %r2445, %r2447;
	add.s32 	%r2450, %r2448, 2;
	setp.lt.s32 	%p297, %r2450, %r40;
	and.pred  	%p298, %p296, %p297;
	@%p298 bra 	$L__BB0_298;
	mov.f32 	%f293, 0f00000000;
	// begin inline asm
	{  cvt.rn.f16.f32 %rs201, %f293;}

	// end inline asm
	st.shared.u16 	[%r3+1028], %rs201;
	bra.uni 	$L__BB0_299;
$L__BB0_298:
	ld.param.u64 	%rd567, [_Z26simple_fp16_gemm_blackwellPK6__halfS1_Pfiii_param_1];
	cvta.to.global.u64 	%rd327, %rd567;
	mov.u32 	%r2451, %ctaid.x;
	shl.b32 	%r2452, %r2451, 7;
	mov.u32 	%r2453, %tid.x;
	shl.b32 	%r2454, %r2453, 3;
	add.s32 	%r2455, %r2452, %r2454;
	cvt.u64.u32 	%rd328, %r2455;
	cvt.s64.s32 	%rd329, %r9;
	add.s64 	%rd330, %rd328, %rd329;
	shl.b64 	%rd331, %rd330, 1;
	add.s64 	%rd332, %rd327, %rd331;
	ld.global.nc.u16 	%rs202, [%rd332+4];
	st.shared.u16 	[%r3+1028], %rs202;
$L__BB0_299:
	mov.u32 	%r2456, %tid.y;
	shl.b32 	%r2457, %r2456, 3;
	add.s32 	%r2458, %r3013, %r2457;
	add.s32 	%r2459, %r2458, 4;
	setp.lt.s32 	%p299, %r2459, %r41;
	mov.u32 	%r2460, %ctaid.x;
	shl.b32 	%r2461, %r2460, 7;
	mov.u32 	%r2462, %tid.x;
	shl.b32 	%r2463, %r2462, 3;
	add.s32 	%r2464, %r2461, %r2463;
	add.s32 	%r2466, %r2464, 3;
	setp.lt.s32 	%p300, %r2466, %r40;
	and.pred  	%p301, %p299, %p300;
	@%p301 bra 	$L__BB0_301;
	mov.f32 	%f294, 0f00000000;
	// begin inline asm
	{  cvt.rn.f16.f32 %rs203, %f294;}

	// end inline asm
	st.shared.u16 	[%r3+1030], %rs203;
	bra.uni 	$L__BB0_302;
$L__BB0_301:
	ld.param.u64 	%rd568, [_Z26simple_fp16_gemm_blackwellPK6__halfS1_Pfiii_param_1];
	cvta.to.global.u64 	%rd333, %rd568;
	mov.u32 	%r2467, %ctaid.x;
	shl.b32 	%r2468, %r2467, 7;
	mov.u32 	%r2469, %tid.x;
	shl.b32 	%r2470, %r2469, 3;
	add.s32 	%r2471, %r2468, %r2470;
	cvt.u64.u32 	%rd334, %r2471;
	cvt.s64.s32 	%rd335, %r9;
	add.s64 	%rd336, %rd334, %rd335;
	shl.b64 	%rd337, %rd336, 1;
	add.s64 	%rd338, %rd333, %rd337;
	ld.global.nc.u16 	%rs204, [%rd338+6];
	st.shared.u16 	[%r3+1030], %rs204;
$L__BB0_302:
	mov.u32 	%r2472, %tid.y;
	shl.b32 	%r2473, %r2472, 3;
	add.s32 	%r2474, %r3013, %r2473;
	add.s32 	%r2475, %r2474, 4;
	setp.lt.s32 	%p302, %r2475, %r41;
	mov.u32 	%r2476, %ctaid.x;
	shl.b32 	%r2477, %r2476, 7;
	mov.u32 	%r2478, %tid.x;
	shl.b32 	%r2479, %r2478, 3;
	add.s32 	%r2480, %r2477, %r2479;
	add.s32 	%r2482, %r2480, 4;
	setp.lt.s32 	%p303, %r2482, %r40;
	and.pred  	%p304, %p302, %p303;
	@%p304 bra 	$L__BB0_304;
	mov.f32 	%f295, 0f00000000;
	// begin inline asm
	{  cvt.rn.f16.f32 %rs205, %f295;}

	// end inline asm
	st.shared.u16 	[%r3+1032], %rs205;
	bra.uni 	$L__BB0_305;
$L__BB0_304:
	ld.param.u64 	%rd569, [_Z26simple_fp16_gemm_blackwellPK6__halfS1_Pfiii_param_1];
	cvta.to.global.u64 	%rd339, %rd569;
	mov.u32 	%r2483, %ctaid.x;
	shl.b32 	%r2484, %r2483, 7;
	mov.u32 	%r2485, %tid.x;
	shl.b32 	%r2486, %r2485, 3;
	add.s32 	%r2487, %r2484, %r2486;
	cvt.u64.u32 	%rd340, %r2487;
	cvt.s64.s32 	%rd341, %r9;
	add.s64 	%rd342, %rd340, %rd341;
	shl.b64 	%rd343, %rd342, 1;
	add.s64 	%rd344, %rd339, %rd343;
	ld.global.nc.u16 	%rs206, [%rd344+8];
	st.shared.u16 	[%r3+1032], %rs206;
$L__BB0_305:
	mov.u32 	%r2488, %tid.y;
	shl.b32 	%r2489, %r2488, 3;
	add.s32 	%r2490, %r3013, %r2489;
	add.s32 	%r2491, %r2490, 4;
	setp.lt.s32 	%p305, %r2491, %r41;
	mov.u32 	%r2492, %ctaid.x;
	shl.b32 	%r2493, %r2492, 7;
	mov.u32 	%r2494, %tid.x;
	shl.b32 	%r2495, %r2494, 3;
	add.s32 	%r2496, %r2493, %r2495;
	add.s32 	%r2498, %r2496, 5;
	setp.lt.s32 	%p306, %r2498, %r40;
	and.pred  	%p307, %p305, %p306;
	@%p307 bra 	$L__BB0_307;
	mov.f32 	%f296, 0f00000000;
	// begin inline asm
	{  cvt.rn.f16.f32 %rs207, %f296;}

	// end inline asm
	st.shared.u16 	[%r3+1034], %rs207;
	bra.uni 	$L__BB0_308;
$L__BB0_307:
	ld.param.u64 	%rd570, [_Z26simple_fp16_gemm_blackwellPK6__halfS1_Pfiii_param_1];
	cvta.to.global.u64 	%rd345, %rd570;
	mov.u32 	%r2499, %ctaid.x;
	shl.b32 	%r2500, %r2499, 7;
	mov.u32 	%r2501, %tid.x;
	shl.b32 	%r2502, %r2501, 3;
	add.s32 	%r2503, %r2500, %r2502;
	cvt.u64.u32 	%rd346, %r2503;
	cvt.s64.s32 	%rd347, %r9;
	add.s64 	%rd348, %rd346, %rd347;
	shl.b64 	%rd349, %rd348, 1;
	add.s64 	%rd350, %rd345, %rd349;
	ld.global.nc.u16 	%rs208, [%rd350+10];
	st.shared.u16 	[%r3+1034], %rs208;
$L__BB0_308:
	mov.u32 	%r2504, %tid.y;
	shl.b32 	%r2505, %r2504, 3;
	add.s32 	%r2506, %r3013, %r2505;
	add.s32 	%r2507, %r2506, 4;
	setp.lt.s32 	%p308, %r2507, %r41;
	mov.u32 	%r2508, %ctaid.x;
	shl.b32 	%r2509, %r2508, 7;
	mov.u32 	%r2510, %tid.x;
	shl.b32 	%r2511, %r2510, 3;
	add.s32 	%r2512, %r2509, %r2511;
	add.s32 	%r2514, %r2512, 6;
	setp.lt.s32 	%p309, %r2514, %r40;
	and.pred  	%p310, %p308, %p309;
	@%p310 bra 	$L__BB0_310;
	mov.f32 	%f297, 0f00000000;
	// begin inline asm
	{  cvt.rn.f16.f32 %rs209, %f297;}

	// end inline asm
	st.shared.u16 	[%r3+1036], %rs209;
	bra.uni 	$L__BB0_311;
$L__BB0_310:
	ld.param.u64 	%rd571, [_Z26simple_fp16_gemm_blackwellPK6__halfS1_Pfiii_param_1];
	cvta.to.global.u64 	%rd351, %rd571;
	mov.u32 	%r2515, %ctaid.x;
	shl.b32 	%r2516, %r2515, 7;
	mov.u32 	%r2517, %tid.x;
	shl.b32 	%r2518, %r2517, 3;
	add.s32 	%r2519, %r2516, %r2518;
	cvt.u64.u32 	%rd352, %r2519;
	cvt.s64.s32 	%rd353, %r9;
	add.s64 	%rd354, %rd352, %rd353;
	shl.b64 	%rd355, %rd354, 1;
	add.s64 	%rd356, %rd351, %rd355;
	ld.global.nc.u16 	%rs210, [%rd356+12];
	st.shared.u16 	[%r3+1036], %rs210;
$L__BB0_311:
	mov.u32 	%r2520, %tid.y;
	shl.b32 	%r2521, %r2520, 3;
	add.s32 	%r2522, %r3013, %r2521;
	add.s32 	%r2523, %r2522, 4;
	setp.lt.s32 	%p311, %r2523, %r41;
	mov.u32 	%r2524, %ctaid.x;
	shl.b32 	%r2525, %r2524, 7;
	mov.u32 	%r2526, %tid.x;
	shl.b32 	%r2527, %r2526, 3;
	add.s32 	%r2528, %r2525, %r2527;
	add.s32 	%r2530, %r2528, 7;
	setp.lt.s32 	%p312, %r2530, %r40;
	and.pred  	%p313, %p311, %p312;
	@%p313 bra 	$L__BB0_313;
	mov.f32 	%f298, 0f00000000;
	// begin inline asm
	{  cvt.rn.f16.f32 %rs211, %f298;}

	// end inline asm
	st.shared.u16 	[%r3+1038], %rs211;
	bra.uni 	$L__BB0_314;
$L__BB0_313:
	ld.param.u64 	%rd572, [_Z26simple_fp16_gemm_blackwellPK6__halfS1_Pfiii_param_1];
	cvta.to.global.u64 	%rd357, %rd572;
	mov.u32 	%r2531, %ctaid.x;
	shl.b32 	%r2532, %r2531, 7;
	mov.u32 	%r2533, %tid.x;
	shl.b32 	%r2534, %r2533, 3;
	add.s32 	%r2535, %r2532, %r2534;
	cvt.u64.u32 	%rd358, %r2535;
	cvt.s64.s32 	%rd359, %r9;
	add.s64 	%rd360, %rd358, %rd359;
	shl.b64 	%rd361, %rd360, 1;
	add.s64 	%rd362, %rd357, %rd361;
	ld.global.nc.u16 	%rs212, [%rd362+14];
	st.shared.u16 	[%r3+1038], %rs212;
$L__BB0_314:
	mov.u32 	%r2536, %ctaid.x;
	shl.b32 	%r2537, %r2536, 7;
	mov.u32 	%r2538, %tid.x;
	shl.b32 	%r2539, %r2538, 3;
	add.s32 	%r2540, %r2537, %r2539;
	setp.lt.s32 	%p314, %r2540, %r40;
	mov.u32 	%r2542, %tid.y;
	shl.b32 	%r2543, %r2542, 3;
	add.s32 	%r2544, %r3013, %r2543;
	add.s32 	%r2545, %r2544, 5;
	setp.lt.s32 	%p315, %r2545, %r41;
	add.s32 	%r10, %r9, %r40;
	and.pred  	%p316, %p315, %p314;
	@%p316 bra 	$L__BB0_316;
	mov.f32 	%f299, 0f00000000;
	// begin inline asm
	{  cvt.rn.f16.f32 %rs213, %f299;}

	// end inline asm
	st.shared.u16 	[%r3+1280], %rs213;
	bra.uni 	$L__BB0_317;
$L__BB0_316:
	ld.param.u64 	%rd573, [_Z26simple_fp16_gemm_blackwellPK6__halfS1_Pfiii_param_1];
	mov.u32 	%r2546, %ctaid.x;
	shl.b32 	%r2547, %r2546, 7;
	mov.u32 	%r2548, %tid.x;
	shl.b32 	%r2549, %r2548, 3;
	add.s32 	%r2550, %r2547, %r2549;
	add.s32 	%r2551, %r2550, %r10;
	cvta.to.global.u64 	%rd363, %rd573;
	mul.wide.s32 	%rd364, %r2551, 2;
	add.s64 	%rd365, %rd363, %rd364;
	ld.global.nc.u16 	%rs214, [%rd365];
	st.shared.u16 	[%r3+1280], %rs214;
$L__BB0_317:
	mov.u32 	%r2552, %tid.y;
	shl.b32 	%r2553, %r2552, 3;
	add.s32 	%r2554, %r3013, %r2553;
	add.s32 	%r2555, %r2554, 5;
	setp.lt.s32 	%p317, %r2555, %r41;
	mov.u32 	%r2556, %ctaid.x;
	shl.b32 	%r2557, %r2556, 7;
	mov.u32 	%r2558, %tid.x;
	shl.b32 	%r2559, %r2558, 3;
	add.s32 	%r2560, %r2557, %r2559;
	add.s32 	%r2562, %r2560, 1;
	setp.lt.s32 	%p318, %r2562, %r40;
	and.pred  	%p319, %p317, %p318;
	@%p319 bra 	$L__BB0_319;
	mov.f32 	%f300, 0f00000000;
	// begin inline asm
	{  cvt.rn.f16.f32 %rs215, %f300;}

	// end inline asm
	st.shared.u16 	[%r3+1282], %rs215;
	bra.uni 	$L__BB0_320;
$L__BB0_319:
	ld.param.u64 	%rd574, [_Z26simple_fp16_gemm_blackwellPK6__halfS1_Pfiii_param_1];
	cvta.to.global.u64 	%rd366, %rd574;
	mov.u32 	%r2563, %ctaid.x;
	shl.b32 	%r2564, %r2563, 7;
	mov.u32 	%r2565, %tid.x;
	shl.b32 	%r2566, %r2565, 3;
	add.s32 	%r2567, %r2564, %r2566;
	cvt.u64.u32 	%rd367, %r2567;
	cvt.s64.s32 	%rd368, %r10;
	add.s64 	%rd369, %rd367, %rd368;
	shl.b64 	%rd370, %rd369, 1;
	add.s64 	%rd371, %rd366, %rd370;
	ld.global.nc.u16 	%rs216, [%rd371+2];
	st.shared.u16 	[%r3+1282], %rs216;
$L__BB0_320:
	mov.u32 	%r2568, %tid.y;
	shl.b32 	%r2569, %r2568, 3;
	add.s32 	%r2570, %r3013, %r2569;
	add.s32 	%r2571, %r2570, 5;
	setp.lt.s32 	%p320, %r2571, %r41;
	mov.u32 	%r2572, %ctaid.x;
	shl.b32 	%r2573, %r2572, 7;
	mov.u32 	%r2574, %tid.x;
	shl.b32 	%r2575, %r2574, 3;
	add.s32 	%r2576, %r2573, %r2575;
	add.s32 	%r2578, %r2576, 2;
	setp.lt.s32 	%p321, %r2578, %r40;
	and.pred  	%p322, %p320, %p321;
	@%p322 bra 	$L__BB0_322;
	mov.f32 	%f301, 0f00000000;
	// begin inline asm
	{  cvt.rn.f16.f32 %rs217, %f301;}

	// end inline asm
	st.shared.u16 	[%r3+1284], %rs217;
	bra.uni 	$L__BB0_323;
$L__BB0_322:
	ld.param.u64 	%rd575, [_Z26simple_fp16_gemm_blackwellPK6__halfS1_Pfiii_param_1];
	cvta.to.global.u64 	%rd372, %rd575;
	mov.u32 	%r2579, %ctaid.x;
	shl.b32 	%r2580, %r2579, 7;
	mov.u32 	%r2581, %tid.x;
	shl.b32 	%r2582, %r2581, 3;
	add.s32 	%r2583, %r2580, %r2582;
	cvt.u64.u32 	%rd373, %r2583;
	cvt.s64.s32 	%rd374, %r10;
	add.s64 	%rd375, %rd373, %rd374;
	shl.b64 	%rd376, %rd375, 1;
	add.s64 	%rd377, %rd372, %rd376;
	ld.global.nc.u16 	%rs218, [%rd377+4];
	st.shared.u16 	[%r3+1284], %rs218;
$L__BB0_323:
	mov.u32 	%r2584, %tid.y;
	shl.b32 	%r2585, %r2584, 3;
	add.s32 	%r2586, %r3013, %r2585;
	add.s32 	%r2587, %r2586, 5;
	setp.lt.s32 	%p323, %r2587, %r41;
	mov.u32 	%r2588, %ctaid.x;
	shl.b32 	%r2589, %r2588, 7;
	mov.u32 	%r2590, %tid.x;
	shl.b32 	%r2591, %r2590, 3;
	add.s32 	%r2592, %r2589, %r2591;
	add.s32 	%r2594, %r2592, 3;
	setp.lt.s32 	%p324, %r2594, %r40;
	and.pred  	%p325, %p323, %p324;
	@%p325 bra 	$L__BB0_325;
	mov.f32 	%f302, 0f00000000;
	// begin inline asm
	{  cvt.rn.f16.f32 %rs219, %f302;}

	// end inline asm
	st.shared.u16 	[%r3+1286], %rs219;
	bra.uni 	$L__BB0_326;
$L__BB0_325:
	ld.param.u64 	%rd576, [_Z26simple_fp16_gemm_blackwellPK6__halfS1_Pfiii_param_1];
	cvta.to.global.u64 	%rd378, %rd576;
	mov.u32 	%r2595, %ctaid.x;
	shl.b32 	%r2596, %r2595, 7;
	mov.u32 	%r2597, %tid.x;
	shl.b32 	%r2598, %r2597, 3;
	add.s32 	%r2599, %r2596, %r2598;
	cvt.u64.u32 	%rd379, %r2599;
	cvt.s64.s32 	%rd380, %r10;
	add.s64 	%rd381, %rd379, %rd380;
	shl.b64 	%rd382, %rd381, 1;
	add.s64 	%rd383, %rd378, %rd382;
	ld.global.nc.u16 	%rs220, [%rd383+6];
	st.shared.u16 	[%r3+1286], %rs220;
$L__BB0_326:
	mov.u32 	%r2600, %tid.y;
	shl.b32 	%r2601, %r2600, 3;
	add.s32 	%r2602, %r3013, %r2601;
	add.s32 	%r2603, %r2602, 5;
	setp.lt.s32 	%p326, %r2603, %r41;
	mov.u32 	%r2604, %ctaid.x;
	shl.b32 	%r2605, %r2604, 7;
	mov.u32 	%r2606, %tid.x;
	shl.b32 	%r2607, %r2606, 3;
	add.s32 	%r2608, %r2605, %r2607;
	add.s32 	%r2610, %r2608, 4;
	setp.lt.s32 	%p327, %r2610, %r40;
	and.pred  	%p328, %p326, %p327;
	@%p328 bra 	$L__BB0_328;
	mov.f32 	%f303, 0f00000000;
	// begin inline asm
	{  cvt.rn.f16.f32 %rs221, %f303;}

	// end inline asm
	st.shared.u16 	[%r3+1288], %rs221;
	bra.uni 	$L__BB0_329;
$L__BB0_328:
	ld.param.u64 	%rd577, [_Z26simple_fp16_gemm_blackwellPK6__halfS1_Pfiii_param_1];
	cvta.to.global.u64 	%rd384, %rd577;
	mov.u32 	%r2611, %ctaid.x;
	shl.b32 	%r2612, %r2611, 7;
	mov.u32 	%r2613, %tid.x;
	shl.b32 	%r2614, %r2613, 3;
	add.s32 	%r2615, %r2612, %r2614;
	cvt.u64.u32 	%rd385, %r2615;
	cvt.s64.s32 	%rd386, %r10;
	add.s64 	%rd387, %rd385, %rd386;
	shl.b64 	%rd388, %rd387, 1;
	add.s64 	%rd389, %rd384, %rd388;
	ld.global.nc.u16 	%rs222, [%rd389+8];
	st.shared.u16 	[%r3+1288], %rs222;
$L__BB0_329:
	mov.u32 	%r2616, %tid.y;
	shl.b32 	%r2617, %r2616, 3;
	add.s32 	%r2618, %r3013, %r2617;
	add.s32 	%r2619, %r2618, 5;
	setp.lt.s32 	%p329, %r2619, %r41;
	mov.u32 	%r2620, %ctaid.x;
	shl.b32 	%r2621, %r2620, 7;
	mov.u32 	%r2622, %tid.x;
	shl.b32 	%r2623, %r2622, 3;
	add.s32 	%r2624, %r2621, %r2623;
	add.s32 	%r2626, %r2624, 5;
	setp.lt.s32 	%p330, %r2626, %r40;
	and.pred  	%p331, %p329, %p330;
	@%p331 bra 	$L__BB0_331;
	mov.f32 	%f304, 0f00000000;
	// begin inline asm
	{  cvt.rn.f16.f32 %rs223, %f304;}

	// end inline asm
	st.shared.u16 	[%r3+1290], %rs223;
	bra.uni 	$L__BB0_332;
$L__BB0_331:
	ld.param.u64 	%rd578, [_Z26simple_fp16_gemm_blackwellPK6__halfS1_Pfiii_param_1];
	cvta.to.global.u64 	%rd390, %rd578;
	mov.u32 	%r2627, %ctaid.x;
	shl.b32 	%r2628, %r2627, 7;
	mov.u32 	%r2629, %tid.x;
	shl.b32 	%r2630, %r2629, 3;
	add.s32 	%r2631, %r2628, %r2630;
	cvt.u64.u32 	%rd391, %r2631;
	cvt.s64.s32 	%rd392, %r10;
	add.s64 	%rd393, %rd391, %rd392;
	shl.b64 	%rd394, %rd393, 1;
	add.s64 	%rd395, %rd390, %rd394;
	ld.global.nc.u16 	%rs224, [%rd395+10];
	st.shared.u16 	[%r3+1290], %rs224;
$L__BB0_332:
	mov.u32 	%r2632, %tid.y;
	shl.b32 	%r2633, %r2632, 3;
	add.s32 	%r2634, %r3013, %r2633;
	add.s32 	%r2635, %r2634, 5;
	setp.lt.s32 	%p332, %r2635, %r41;
	mov.u32 	%r2636, %ctaid.x;
	shl.b32 	%r2637, %r2636, 7;
	mov.u32 	%r2638, %tid.x;
	shl.b32 	%r2639, %r2638, 3;
	add.s32 	%r2640, %r2637, %r2639;
	add.s32 	%r2642, %r2640, 6;
	setp.lt.s32 	%p333, %r2642, %r40;
	and.pred  	%p334, %p332, %p333;
	@%p334 bra 	$L__BB0_334;
	mov.f32 	%f305, 0f00000000;
	// begin inline asm
	{  cvt.rn.f16.f32 %rs225, %f305;}

	// end inline asm
	st.shared.u16 	[%r3+1292], %rs225;
	bra.uni 	$L__BB0_335;
$L__BB0_334:
	ld.param.u64 	%rd579, [_Z26simple_fp16_gemm_blackwellPK6__halfS1_Pfiii_param_1];
	cvta.to.global.u64 	%rd396, %rd579;
	mov.u32 	%r2643, %ctaid.x;
	shl.b32 	%r2644, %r2643, 7;
	mov.u32 	%r2645, %tid.x;
	shl.b32 	%r2646, %r2645, 3;
	add.s32 	%r2647, %r2644, %r2646;
	cvt.u64.u32 	%rd397, %r2647;
	cvt.s64.s32 	%rd398, %r10;
	add.s64 	%rd399, %rd397, %rd398;
	shl.b64 	%rd400, %rd399, 1;
	add.s64 	%rd401, %rd396, %rd400;
	ld.global.nc.u16 	%rs226, [%rd401+12];
	st.shared.u16 	[%r3+1292], %rs226;
$L__BB0_335:
	mov.u32 	%r2648, %tid.y;
	shl.b32 	%r2649, %r2648, 3;
	add.s32 	%r2650, %r3013, %r2649;
	add.s32 	%r2651, %r2650, 5;
	setp.lt.s32 	%p335, %r2651, %r41;
	mov.u32 	%r2652, %ctaid.x;
	shl.b32 	%r2653, %r2652, 7;
	mov.u32 	%r2654, %tid.x;
	shl.b32 	%r2655, %r2654, 3;
	add.s32 	%r2656, %r2653, %r2655;
	add.s32 	%r2658, %r2656, 7;
	setp.lt.s32 	%p336, %r2658, %r40;
	and.pred  	%p337, %p335, %p336;
	@%p337 bra 	$L__BB0_337;
	mov.f32 	%f306, 0f00000000;
	// begin inline asm
	{  cvt.rn.f16.f32 %rs227, %f306;}

	// end inline asm
	st.shared.u16 	[%r3+1294], %rs227;
	bra.uni 	$L__BB0_338;
$L__BB0_337:
	ld.param.u64 	%rd580, [_Z26simple_fp16_gemm_blackwellPK6__halfS1_Pfiii_param_1];
	cvta.to.global.u64 	%rd402, %rd580;
	mov.u32 	%r2659, %ctaid.x;
	shl.b32 	%r2660, %r2659, 7;
	mov.u32 	%r2661, %tid.x;
	shl.b32 	%r2662, %r2661, 3;
	add.s32 	%r2663, %r2660, %r2662;
	cvt.u64.u32 	%rd403, %r2663;
	cvt.s64.s32 	%rd404, %r10;
	add.s64 	%rd405, %rd403, %rd404;
	shl.b64 	%rd406, %rd405, 1;
	add.s64 	%rd407, %rd402, %rd406;
	ld.global.nc.u16 	%rs228, [%rd407+14];
	st.shared.u16 	[%r3+1294], %rs228;
$L__BB0_338:
	mov.u32 	%r2664, %ctaid.x;
	shl.b32 	%r2665, %r2664, 7;
	mov.u32 	%r2666, %tid.x;
	shl.b32 	%r2667, %r2666, 3;
	add.s32 	%r2668, %r2665, %r2667;
	setp.lt.s32 	%p338, %r2668, %r40;
	mov.u32 	%r2670, %tid.y;
	shl.b32 	%r2671, %r2670, 3;
	add.s32 	%r2672, %r3013, %r2671;
	add.s32 	%r2673, %r2672, 6;
	setp.lt.s32 	%p339, %r2673, %r41;
	add.s32 	%r11, %r10, %r40;
	and.pred  	%p340, %p339, %p338;
	@%p340 bra 	$L__BB0_340;
	mov.f32 	%f307, 0f00000000;
	// begin inline asm
	{  cvt.rn.f16.f32 %rs229, %f307;}

	// end inline asm
	st.shared.u16 	[%r3+1536], %rs229;
	bra.uni 	$L__BB0_341;
$L__BB0_340:
	ld.param.u64 	%rd581, [_Z26simple_fp16_gemm_blackwellPK6__halfS1_Pfiii_param_1];
	mov.u32 	%r2674, %ctaid.x;
	shl.b32 	%r2675, %r2674, 7;
	mov.u32 	%r2676, %tid.x;
	shl.b32 	%r2677, %r2676, 3;
	add.s32 	%r2678, %r2675, %r2677;
	add.s32 	%r2679, %r2678, %r11;
	cvta.to.global.u64 	%rd408, %rd581;
	mul.wide.s32 	%rd409, %r2679, 2;
	add.s64 	%rd410, %rd408, %rd409;
	ld.global.nc.u16 	%rs230, [%rd410];
	st.shared.u16 	[%r3+1536], %rs230;
$L__BB0_341:
	mov.u32 	%r2680, %tid.y;
	shl.b32 	%r2681, %r2680, 3;
	add.s32 	%r2682, %r3013, %r2681;
	add.s32 	%r2683, %r2682, 6;
	setp.lt.s32 	%p341, %r2683, %r41;
	mov.u32 	%r2684, %ctaid.x;
	shl.b32 	%r2685, %r2684, 7;
	mov.u32 	%r2686, %tid.x;
	shl.b32 	%r2687, %r2686, 3;
	add.s32 	%r2688, %r2685, %r2687;
	add.s32 	%r2690, %r2688, 1;
	setp.lt.s32 	%p342, %r2690, %r40;
	and.pred  	%p343, %p341, %p342;
	@%p343 bra 	$L__BB0_343;
	mov.f32 	%f308, 0f00000000;
	// begin inline asm
	{  cvt.rn.f16.f32 %rs231, %f308;}

	// end inline asm
	st.shared.u16 	[%r3+1538], %rs231;
	bra.uni 	$L__BB0_344;
$L__BB0_343:
	ld.param.u64 	%rd582, [_Z26simple_fp16_gemm_blackwellPK6__halfS1_Pfiii_param_1];
	cvta.to.global.u64 	%rd411, %rd582;
	mov.u32 	%r2691, %ctaid.x;
	shl.b32 	%r2692, %r2691, 7;
	mov.u32 	%r2693, %tid.x;
	shl.b32 	%r2694, %r2693, 3;
	add.s32 	%r2695, %r2692, %r2694;
	cvt.u64.u32 	%rd412, %r2695;
	cvt.s64.s32 	%rd413, %r11;
	add.s64 	%rd414, %rd412, %rd413;
	shl.b64 	%rd415, %rd414, 1;
	add.s64 	%rd416, %rd411, %rd415;
	ld.global.nc.u16 	%rs232, [%rd416+2];
	st.shared.u16 	[%r3+1538], %rs232;
$L__BB0_344:
	mov.u32 	%r2696, %tid.y;
	shl.b32 	%r2697, %r2696, 3;
	add.s32 	%r2698, %r3013, %r2697;
	add.s32 	%r2699, %r2698, 6;
	setp.lt.s32 	%p344, %r2699, %r41;
	mov.u32 	%r2700, %ctaid.x;
	shl.b32 	%r2701, %r2700, 7;
	mov.u32 	%r2702, %tid.x;
	shl.b32 	%r2703, %r2702, 3;
	add.s32 	%r2704, %r2701, %r2703;
	add.s32 	%r2706, %r2704, 2;
	setp.lt.s32 	%p345, %r2706, %r40;
	and.pred  	%p346, %p344, %p345;
	@%p346 bra 	$L__BB0_346;
	mov.f32 	%f309, 0f00000000;
	// begin inline asm
	{  cvt.rn.f16.f32 %rs233, %f309;}

	// end inline asm
	st.shared.u16 	[%r3+1540], %rs233;
	bra.uni 	$L__BB0_347;
$L__BB0_346:
	ld.param.u64 	%rd583, [_Z26simple_fp16_gemm_blackwellPK6__halfS1_Pfiii_param_1];
	cvta.to.global.u64 	%rd417, %rd583;
	mov.u32 	%r2707, %ctaid.x;
	shl.b32 	%r2708, %r2707, 7;
	mov.u32 	%r2709, %tid.x;
	shl.b32 	%r2710, %r2709, 3;
	add.s32 	%r2711, %r2708, %r2710;
	cvt.u64.u32 	%rd418, %r2711;
	cvt.s64.s32 	%rd419, %r11;
	add.s64 	%rd420, %rd418, %rd419;
	shl.b64 	%rd421, %rd420, 1;
	add.s64 	%rd422, %rd417, %rd421;
	ld.global.nc.u16 	%rs234, [%rd422+4];
	st.shared.u16 	[%r3+1540], %rs234;
$L__BB0_347:
	mov.u32 	%r2712, %tid.y;
	shl.b32 	%r2713, %r2712, 3;
	add.s32 	%r2714, %r3013, %r2713;
	add.s32 	%r2715, %r2714, 6;
	setp.lt.s32 	%p347, %r2715, %r41;
	mov.u32 	%r2716, %ctaid.x;
	shl.b32 	%r2717, %r2716, 7;
	mov.u32 	%r2718, %tid.x;
	shl.b32 	%r2719, %r2718, 3;
	add.s32 	%r2720, %r2717, %r2719;
	add.s32 	%r2722, %r2720, 3;
	setp.lt.s32 	%p348, %r2722, %r40;
	and.pred  	%p349, %p347, %p348;
	@%p349 bra 	$L__BB0_349;
	mov.f32 	%f310, 0f00000000;
	// begin inline asm
	{  cvt.rn.f16.f32 %rs235, %f310;}

	// end inline asm
	st.shared.u16 	[%r3+1542], %rs235;
	bra.uni 	$L__BB0_350;
$L__BB0_349:
	ld.param.u64 	%rd584, [_Z26simple_fp16_gemm_blackwellPK6__halfS1_Pfiii_param_1];
	cvta.to.global.u64 	%rd423, %rd584;
	mov.u32 	%r2723, %ctaid.x;
	shl.b32 	%r2724, %r2723, 7;
	mov.u32 	%r2725, %tid.x;
	shl.b32 	%r2726, %r2725, 3;
	add.s32 	%r2727, %r2724, %r2726;
	cvt.u64.u32 	%rd424, %r2727;
	cvt.s64.s32 	%rd425, %r11;
	add.s64 	%rd426, %rd424, %rd425;
	shl.b64 	%rd427, %rd426, 1;
	add.s64 	%rd428, %rd423, %rd427;
	ld.global.nc.u16 	%rs236, [%rd428+6];
	st.shared.u16 	[%r3+1542], %rs236;
$L__BB0_350:
	mov.u32 	%r2728, %tid.y;
	shl.b32 	%r2729, %r2728, 3;
	add.s32 	%r2730, %r3013, %r2729;
	add.s32 	%r2731, %r2730, 6;
	setp.lt.s32 	%p350, %r2731, %r41;
	mov.u32 	%r2732, %ctaid.x;
	shl.b32 	%r2733, %r2732, 7;
	mov.u32 	%r2734, %tid.x;
	shl.b32 	%r2735, %r2734, 3;
	add.s32 	%r2736, %r2733, %r2735;
	add.s32 	%r2738, %r2736, 4;
	setp.lt.s32 	%p351, %r2738, %r40;
	and.pred  	%p352, %p350, %p351;
	@%p352 bra 	$L__BB0_352;
	mov.f32 	%f311, 0f00000000;
	// begin inline asm
	{  cvt.rn.f16.f32 %rs237, %f311;}

	// end inline asm
	st.shared.u16 	[%r3+1544], %rs237;
	bra.uni 	$L__BB0_353;
$L__BB0_352:
	ld.param.u64 	%rd585, [_Z26simple_fp16_gemm_blackwellPK6__halfS1_Pfiii_param_1];
	cvta.to.global.u64 	%rd429, %rd585;
	mov.u32 	%r2739, %ctaid.x;
	shl.b32 	%r2740, %r2739, 7;
	mov.u32 	%r2741, %tid.x;
	shl.b32 	%r2742, %r2741, 3;
	add.s32 	%r2743, %r2740, %r2742;
	cvt.u64.u32 	%rd430, %r2743;
	cvt.s64.s32 	%rd431, %r11;
	add.s64 	%rd432, %rd430, %rd431;
	shl.b64 	%rd433, %rd432, 1;
	add.s64 	%rd434, %rd429, %rd433;
	ld.global.nc.u16 	%rs238, [%rd434+8];
	st.shared.u16 	[%r3+1544], %rs238;
$L__BB0_353:
	mov.u32 	%r2744, %tid.y;
	shl.b32 	%r2745, %r2744, 3;
	add.s32 	%r2746, %r3013, %r2745;
	add.s32 	%r2747, %r2746, 6;
	setp.lt.s32 	%p353, %r2747, %r41;
	mov.u32 	%r2748, %ctaid.x;
	shl.b32 	%r2749, %r2748, 7;
	mov.u32 	%r2750, %tid.x;
	shl.b32 	%r2751, %r2750, 3;
	add.s32 	%r2752, %r2749, %r2751;
	add.s32 	%r2754, %r2752, 5;
	setp.lt.s32 	%p354, %r2754, %r40;
	and.pred  	%p355, %p353, %p354;
	@%p355 bra 	$L__BB0_355;
	mov.f32 	%f312, 0f00000000;
	// begin inline asm
	{  cvt.rn.f16.f32 %rs239, %f312;}

	// end inline asm
	st.shared.u16 	[%r3+1546], %rs239;
	bra.uni 	$L__BB0_356;
$L__BB0_355:
	ld.param.u64 	%rd586, [_Z26simple_fp16_gemm_blackwellPK6__halfS1_Pfiii_param_1];
	cvta.to.global.u64 	%rd435, %rd586;
	mov.u32 	%r2755, %ctaid.x;
	shl.b32 	%r2756, %r2755, 7;
	mov.u32 	%r2757, %tid.x;
	shl.b32 	%r2758, %r2757, 3;
	add.s32 	%r2759, %r2756, %r2758;
	cvt.u64.u32 	%rd436, %r2759;
	cvt.s64.s32 	%rd437, %r11;
	add.s64 	%rd438, %rd436, %rd437;
	shl.b64 	%rd439, %rd438, 1;
	add.s64 	%rd440, %rd435, %rd439;
	ld.global.nc.u16 	%rs240, [%rd440+10];
	st.shared.u16 	[%r3+1546], %rs240;
$L__BB0_356:
	mov.u32 	%r2760, %tid.y;
	shl.b32 	%r2761, %r2760, 3;
	add.s32 	%r2762, %r3013, %r2761;
	add.s32 	%r2763, %r2762, 6;
	setp.lt.s32 	%p356, %r2763, %r41;
	mov.u32 	%r2764, %ctaid.x;
	shl.b32 	%r2765, %r2764, 7;
	mov.u32 	%r2766, %tid.x;
	shl.b32 	%r2767, %r2766, 3;
	add.s32 	%r2768, %r2765, %r2767;
	add.s32 	%r2770, %r2768, 6;
	setp.lt.s32 	%p357, %r2770, %r40;
	and.pred  	%p358, %p356, %p357;
	@%p358 bra 	$L__BB0_358;
	mov.f32 	%f313, 0f00000000;
	// begin inline asm
	{  cvt.rn.f16.f32 %rs241, %f313;}

	// end inline asm
	st.shared.u16 	[%r3+1548], %rs241;
	bra.uni 	$L__BB0_359;
$L__BB0_358:
	ld.param.u64 	%rd587, [_Z26simple_fp16_gemm_blackwellPK6__halfS1_Pfiii_param_1];
	cvta.to.global.u64 	%rd441, %rd587;
	mov.u32 	%r2771, %ctaid.x;
	shl.b32 	%r2772, %r2771, 7;
	mov.u32 	%r2773, %tid.x;
	shl.b32 	%r2774, %r2773, 3;
	add.s32 	%r2775, %r2772, %r2774;
	cvt.u64.u32 	%rd442, %r2775;
	cvt.s64.s32 	%rd443, %r11;
	add.s64 	%rd444, %rd442, %rd443;
	shl.b64 	%rd445, %rd444, 1;
	add.s64 	%rd446, %rd441, %rd445;
	ld.global.nc.u16 	%rs242, [%rd446+12];
	st.shared.u16 	[%r3+1548], %rs242;
$L__BB0_359:
	mov.u32 	%r2776, %tid.y;
	shl.b32 	%r2777, %r2776, 3;
	add.s32 	%r2778, %r3013, %r2777;
	add.s32 	%r2779, %r2778, 6;
	setp.lt.s32 	%p359, %r2779, %r41;
	mov.u32 	%r2780, %ctaid.x;
	shl.b32 	%r2781, %r2780, 7;
	mov.u32 	%r2782, %tid.x;
	shl.b32 	%r2783, %r2782, 3;
	add.s32 	%r2784, %r2781, %r2783;
	add.s32 	%r2786, %r2784, 7;
	setp.lt.s32 	%p360, %r2786, %r40;
	and.pred  	%p361, %p359, %p360;
	@%p361 bra 	$L__BB0_361;
	mov.f32 	%f314, 0f00000000;
	// begin inline asm
	{  cvt.rn.f16.f32 %rs243, %f314;}

	// end inline asm
	st.shared.u16 	[%r3+1550], %rs243;
	bra.uni 	$L__BB0_362;
$L__BB0_361:
	ld.param.u64 	%rd588, [_Z26simple_fp16_gemm_blackwellPK6__halfS1_Pfiii_param_1];
	cvta.to.global.u64 	%rd447, %rd588;
	mov.u32 	%r2787, %ctaid.x;
	shl.b32 	%r2788, %r2787, 7;
	mov.u32 	%r2789, %tid.x;
	shl.b32 	%r2790, %r2789, 3;
	add.s32 	%r2791, %r2788, %r2790;
	cvt.u64.u32 	%rd448, %r2791;
	cvt.s64.s32 	%rd449, %r11;
	add.s64 	%rd450, %rd448, %rd449;
	shl.b64 	%rd451, %rd450, 1;
	add.s64 	%rd452, %rd447, %rd451;
	ld.global.nc.u16 	%rs244, [%rd452+14];
	st.shared.u16 	[%r3+1550], %rs244;
$L__BB0_362:
	mov.u32 	%r2792, %ctaid.x;
	shl.b32 	%r2793, %r2792, 7;
	mov.u32 	%r2794, %tid.x;
	shl.b32 	%r2795, %r2794, 3;
	add.s32 	%r2796, %r2793, %r2795;
	setp.lt.s32 	%p362, %r2796, %r40;
	mov.u32 	%r2798, %tid.y;
	shl.b32 	%r2799, %r2798, 3;
	add.s32 	%r2800, %r3013, %r2799;
	add.s32 	%r2801, %r2800, 7;
	setp.lt.s32 	%p363, %r2801, %r41;
	add.s32 	%r12, %r11, %r40;
	and.pred  	%p364, %p363, %p362;
	@%p364 bra 	$L__BB0_364;
	mov.f32 	%f315, 0f00000000;
	// begin inline asm
	{  cvt.rn.f16.f32 %rs245, %f315;}

	// end inline asm
	st.shared.u16 	[%r3+1792], %rs245;
	bra.uni 	$L__BB0_365;
$L__BB0_364:
	ld.param.u64 	%rd589, [_Z26simple_fp16_gemm_blackwellPK6__halfS1_Pfiii_param_1];
	mov.u32 	%r2802, %ctaid.x;
	shl.b32 	%r2803, %r2802, 7;
	mov.u32 	%r2804, %tid.x;
	shl.b32 	%r2805, %r2804, 3;
	add.s32 	%r2806, %r2803, %r2805;
	add.s32 	%r2807, %r2806, %r12;
	cvta.to.global.u64 	%rd453, %rd589;
	mul.wide.s32 	%rd454, %r2807, 2;
	add.s64 	%rd455, %rd453, %rd454;
	ld.global.nc.u16 	%rs246, [%rd455];
	st.shared.u16 	[%r3+1792], %rs246;
$L__BB0_365:
	ld.param.u64 	%rd590, [_Z26simple_fp16_gemm_blackwellPK6__halfS1_Pfiii_param_1];
	mov.u32 	%r2808, %tid.y;
	shl.b32 	%r2809, %r2808, 3;
	add.s32 	%r2810, %r3013, %r2809;
	add.s32 	%r2811, %r2810, 7;
	setp.lt.s32 	%p365, %r2811, %r41;
	mov.u32 	%r2812, %ctaid.x;
	shl.b32 	%r2813, %r2812, 7;
	mov.u32 	%r2814, %tid.x;
	shl.b32 	%r2815, %r2814, 3;
	add.s32 	%r2816, %r2813, %r2815;
	add.s32 	%r2818, %r2816, 1;
	setp.lt.s32 	%p366, %r2818, %r40;
	and.pred  	%p367, %p365, %p366;
	cvt.s64.s32 	%rd456, %r12;
	cvt.u64.u32 	%rd457, %r2816;
	add.s64 	%rd458, %rd457, %rd456;
	cvta.to.global.u64 	%rd459, %rd590;
	shl.b64 	%rd460, %rd458, 1;
	add.s64 	%rd7, %rd459, %rd460;
	@%p367 bra 	$L__BB0_367;
	mov.f32 	%f316, 0f00000000;
	// begin inline asm
	{  cvt.rn.f16.f32 %rs247, %f316;}

	// end inline asm
	st.shared.u16 	[%r3+1794], %rs247;
	bra.uni 	$L__BB0_368;
$L__BB0_367:
	ld.global.nc.u16 	%rs248, [%rd7+2];
	st.shared.u16 	[%r3+1794], %rs248;
$L__BB0_368:
	mov.u32 	%r2819, %tid.y;
	shl.b32 	%r2820, %r2819, 3;
	add.s32 	%r2821, %r3013, %r2820;
	add.s32 	%r2822, %r2821, 7;
	setp.lt.s32 	%p368, %r2822, %r41;
	mov.u32 	%r2823, %ctaid.x;
	shl.b32 	%r2824, %r2823, 7;
	mov.u32 	%r2825, %tid.x;
	shl.b32 	%r2826, %r2825, 3;
	add.s32 	%r2827, %r2824, %r2826;
	add.s32 	%r2829, %r2827, 2;
	setp.lt.s32 	%p369, %r2829, %r40;
	and.pred  	%p370, %p368, %p369;
	@%p370 bra 	$L__BB0_370;
	mov.f32 	%f317, 0f00000000;
	// begin inline asm
	{  cvt.rn.f16.f32 %rs249, %f317;}

	// end inline asm
	st.shared.u16 	[%r3+1796], %rs249;
	bra.uni 	$L__BB0_371;
$L__BB0_370:
	ld.global.nc.u16 	%rs250, [%rd7+4];
	st.shared.u16 	[%r3+1796], %rs250;
$L__BB0_371:
	mov.u32 	%r2830, %tid.y;
	shl.b32 	%r2831, %r2830, 3;
	add.s32 	%r2832, %r3013, %r2831;
	add.s32 	%r2833, %r2832, 7;
	setp.lt.s32 	%p371, %r2833, %r41;
	mov.u32 	%r2834, %ctaid.x;
	shl.b32 	%r2835, %r2834, 7;
	mov.u32 	%r2836, %tid.x;
	shl.b32 	%r2837, %r2836, 3;
	add.s32 	%r2838, %r2835, %r2837;
	add.s32 	%r2840, %r2838, 3;
	setp.lt.s32 	%p372, %r2840, %r40;
	and.pred  	%p373, %p371, %p372;
	@%p373 bra 	$L__BB0_373;
	mov.f32 	%f318, 0f00000000;
	// begin inline asm
	{  cvt.rn.f16.f32 %rs251, %f318;}

	// end inline asm
	st.shared.u16 	[%r3+1798], %rs251;
	bra.uni 	$L__BB0_374;
$L__BB0_373:
	ld.global.nc.u16 	%rs252, [%rd7+6];
	st.shared.u16 	[%r3+1798], %rs252;
$L__BB0_374:
	mov.u32 	%r2841, %tid.y;
	shl.b32 	%r2842, %r2841, 3;
	add.s32 	%r2843, %r3013, %r2842;
	add.s32 	%r2844, %r2843, 7;
	setp.lt.s32 	%p374, %r2844, %r41;
	mov.u32 	%r2845, %ctaid.x;
	shl.b32 	%r2846, %r2845, 7;
	mov.u32 	%r2847, %tid.x;
	shl.b32 	%r2848, %r2847, 3;
	add.s32 	%r2849, %r2846, %r2848;
	add.s32 	%r2851, %r2849, 4;
	setp.lt.s32 	%p375, %r2851, %r40;
	and.pred  	%p376, %p374, %p375;
	@%p376 bra 	$L__BB0_376;
	mov.f32 	%f319, 0f00000000;
	// begin inline asm
	{  cvt.rn.f16.f32 %rs253, %f319;}

	// end inline asm
	st.shared.u16 	[%r3+1800], %rs253;
	bra.uni 	$L__BB0_377;
$L__BB0_376:
	ld.global.nc.u16 	%rs254, [%rd7+8];
	st.shared.u16 	[%r3+1800], %rs254;
$L__BB0_377:
	mov.u32 	%r2852, %tid.y;
	shl.b32 	%r2853, %r2852, 3;
	add.s32 	%r2854, %r3013, %r2853;
	add.s32 	%r2855, %r2854, 7;
	setp.lt.s32 	%p377, %r2855, %r41;
	mov.u32 	%r2856, %ctaid.x;
	shl.b32 	%r2857, %r2856, 7;
	mov.u32 	%r2858, %tid.x;
	shl.b32 	%r2859, %r2858, 3;
	add.s32 	%r2860, %r2857, %r2859;
	add.s32 	%r2862, %r2860, 5;
	setp.lt.s32 	%p378, %r2862, %r40;
	and.pred  	%p379, %p377, %p378;
	@%p379 bra 	$L__BB0_379;
	mov.f32 	%f320, 0f00000000;
	// begin inline asm
	{  cvt.rn.f16.f32 %rs255, %f320;}

	// end inline asm
	st.shared.u16 	[%r3+1802], %rs255;
	bra.uni 	$L__BB0_380;
$L__BB0_379:
	ld.global.nc.u16 	%rs256, [%rd7+10];
	st.shared.u16 	[%r3+1802], %rs256;
$L__BB0_380:
	mov.u32 	%r2863, %tid.y;
	shl.b32 	%r2864, %r2863, 3;
	add.s32 	%r2865, %r3013, %r2864;
	add.s32 	%r2866, %r2865, 7;
	setp.lt.s32 	%p380, %r2866, %r41;
	mov.u32 	%r2867, %ctaid.x;
	shl.b32 	%r2868, %r2867, 7;
	mov.u32 	%r2869, %tid.x;
	shl.b32 	%r2870, %r2869, 3;
	add.s32 	%r2871, %r2868, %r2870;
	add.s32 	%r2873, %r2871, 6;
	setp.lt.s32 	%p381, %r2873, %r40;
	and.pred  	%p382, %p380, %p381;
	@%p382 bra 	$L__BB0_382;
	mov.f32 	%f321, 0f00000000;
	// begin inline asm
	{  cvt.rn.f16.f32 %rs257, %f321;}

	// end inline asm
	st.shared.u16 	[%r3+1804], %rs257;
	bra.uni 	$L__BB0_383;
$L__BB0_382:
	ld.global.nc.u16 	%rs258, [%rd7+12];
	st.shared.u16 	[%r3+1804], %rs258;
$L__BB0_383:
	mov.u32 	%r2874, %tid.y;
	shl.b32 	%r2875, %r2874, 3;
	add.s32 	%r2876, %r3013, %r2875;
	add.s32 	%r2877, %r2876, 7;
	setp.lt.s32 	%p383, %r2877, %r41;
	mov.u32 	%r2878, %ctaid.x;
	shl.b32 	%r2879, %r2878, 7;
	mov.u32 	%r2880, %tid.x;
	shl.b32 	%r2881, %r2880, 3;
	add.s32 	%r2882, %r2879, %r2881;
	add.s32 	%r2884, %r2882, 7;
	setp.lt.s32 	%p384, %r2884, %r40;
	and.pred  	%p385, %p383, %p384;
	@%p385 bra 	$L__BB0_385;
	mov.f32 	%f322, 0f00000000;
	// begin inline asm
	{  cvt.rn.f16.f32 %rs259, %f322;}

	// end inline asm
	st.shared.u16 	[%r3+1806], %rs259;
	bra.uni 	$L__BB0_386;
$L__BB0_385:
	ld.global.nc.u16 	%rs260, [%rd7+14];
	st.shared.u16 	[%r3+1806], %rs260;
$L__BB0_386:
	bar.sync 	0;
	mov.u32 	%r2885, %tid.y;
	shl.b32 	%r2886, %r2885, 10;
	mov.u32 	%r2887, _ZZ26simple_fp16_gemm_blackwellPK6__halfS1_PfiiiE2As;
	add.s32 	%r2888, %r2887, %r2886;
	ld.shared.u16 	%rs261, [%r2888];
	// begin inline asm
	{  cvt.f32.f16 %f323, %rs261;}

	// end inline asm
	mov.u32 	%r2889, %tid.x;
	shl.b32 	%r2890, %r2889, 4;
	mov.u32 	%r2891, _ZZ26simple_fp16_gemm_blackwellPK6__halfS1_PfiiiE2Bs;
	add.s32 	%r2892, %r2891, %r2890;
	ld.shared.u16 	%rs262, [%r2892];
	// begin inline asm
	{  cvt.f32.f16 %f324, %rs262;}

	// end inline asm
	fma.rn.f32 	%f1347, %f323, %f324, %f5506;
	ld.shared.u16 	%rs263, [%r2892+2];
	// begin inline asm
	{  cvt.f32.f16 %f325, %rs263;}

	// end inline asm
	fma.rn.f32 	%f1348, %f323, %f325, %f5505;
	ld.shared.u16 	%rs264, [%r2892+4];
	// begin inline asm
	{  cvt.f32.f16 %f326, %rs264;}

	// end inline asm
	fma.rn.f32 	%f1349, %f323, %f326, %f5504;
	ld.shared.u16 	%rs265, [%r2892+6];
	// begin inline asm
	{  cvt.f32.f16 %f327, %rs265;}

	// end inline asm
	fma.rn.f32 	%f1350, %f323, %f327, %f5503;
	ld.shared.u16 	%rs266, [%r2892+8];
	// begin inline asm
	{  cvt.f32.f16 %f328, %rs266;}

	// end inline asm
	fma.rn.f32 	%f1351, %f323, %f328, %f5502;
	ld.shared.u16 	%rs267, [%r2892+10];
	// begin inline asm
	{  cvt.f32.f16 %f329, %rs267;}

	// end inline asm
	fma.rn.f32 	%f1352, %f323, %f329, %f5501;
	ld.shared.u16 	%rs268, [%r2892+12];
	// begin inline asm
	{  cvt.f32.f16 %f330, %rs268;}

	// end inline asm
	fma.rn.f32 	%f1353, %f323, %f330, %f5500;
	ld.shared.u16 	%rs269, [%r2892+14];
	// begin inline asm
	{  cvt.f32.f16 %f331, %rs269;}

	// end inline asm
	fma.rn.f32 	%f1354, %f323, %f331, %f5499;
	ld.shared.u16 	%rs270, [%r2888+128];
	// begin inline asm
	{  cvt.f32.f16 %f332, %rs270;}

	// end inline asm
	fma.rn.f32 	%f1355, %f332, %f324, %f5498;
	fma.rn.f32 	%f1356, %f332, %f325, %f5497;
	fma.rn.f32 	%f1357, %f332, %f326, %f5496;
	fma.rn.f32 	%f1358, %f332, %f327, %f5495;
	fma.rn.f32 	%f1359, %f332, %f328, %f5494;
	fma.rn.f32 	%f1360, %f332, %f329, %f5493;
	fma.rn.f32 	%f1361, %f332, %f330, %f5492;
	fma.rn.f32 	%f1362, %f332, %f331, %f5491;
	ld.shared.u16 	%rs271, [%r2888+256];
	// begin inline asm
	{  cvt.f32.f16 %f333, %rs271;}

	// end inline asm
	fma.rn.f32 	%f1363, %f333, %f324, %f5490;
	fma.rn.f32 	%f1364, %f333, %f325, %f5489;
	fma.rn.f32 	%f1365, %f333, %f326, %f5488;
	fma.rn.f32 	%f1366, %f333, %f327, %f5487;
	fma.rn.f32 	%f1367, %f333, %f328, %f5486;
	fma.rn.f32 	%f1368, %f333, %f329, %f5485;
	fma.rn.f32 	%f1369, %f333, %f330, %f5484;
	fma.rn.f32 	%f1370, %f333, %f331, %f5483;
	ld.shared.u16 	%rs272, [%r2888+384];
	// begin inline asm
	{  cvt.f32.f16 %f334, %rs272;}

	// end inline asm
	fma.rn.f32 	%f1371, %f334, %f324, %f5482;
	fma.rn.f32 	%f1372, %f334, %f325, %f5481;
	fma.rn.f32 	%f1373, %f334, %f326, %f5480;
	fma.rn.f32 	%f1374, %f334, %f327, %f5479;
	fma.rn.f32 	%f1375, %f334, %f328, %f5478;
	fma.rn.f32 	%f1376, %f334, %f329, %f5477;
	fma.rn.f32 	%f1377, %f334, %f330, %f5476;
	fma.rn.f32 	%f1378, %f334, %f331, %f5475;
	ld.shared.u16 	%rs273, [%r2888+512];
	// begin inline asm
	{  cvt.f32.f16 %f335, %rs273;}

	// end inline asm
	fma.rn.f32 	%f1379, %f335, %f324, %f5474;
	fma.rn.f32 	%f1380, %f335, %f325, %f5473;
	fma.rn.f32 	%f1381, %f335, %f326, %f5472;
	fma.rn.f32 	%f1382, %f335, %f327, %f5471;
	fma.rn.f32 	%f1383, %f335, %f328, %f5470;
	fma.rn.f32 	%f1384, %f335, %f329, %f5469;
	fma.rn.f32 	%f1385, %f335, %f330, %f5468;
	fma.rn.f32 	%f1386, %f335, %f331, %f5467;
	ld.shared.u16 	%rs274, [%r2888+640];
	// begin inline asm
	{  cvt.f32.f16 %f336, %rs274;}

	// end inline asm
	fma.rn.f32 	%f1387, %f336, %f324, %f5466;
	fma.rn.f32 	%f1388, %f336, %f325, %f5465;
	fma.rn.f32 	%f1389, %f336, %f326, %f5464;
	fma.rn.f32 	%f1390, %f336, %f327, %f5463;
	fma.rn.f32 	%f1391, %f336, %f328, %f5462;
	fma.rn.f32 	%f1392, %f336, %f329, %f5461;
	fma.rn.f32 	%f1393, %f336, %f330, %f5460;
	fma.rn.f32 	%f1394, %f336, %f331, %f5459;
	ld.shared.u16 	%rs275, [%r2888+768];
	// begin inline asm
	{  cvt.f32.f16 %f337, %rs275;}

	// end inline asm
	fma.rn.f32 	%f1395, %f337, %f324, %f5458;
	fma.rn.f32 	%f1396, %f337, %f325, %f5457;
	fma.rn.f32 	%f1397, %f337, %f326, %f5456;
	fma.rn.f32 	%f1398, %f337, %f327, %f5455;
	fma.rn.f32 	%f1399, %f337, %f328, %f5454;
	fma.rn.f32 	%f1400, %f337, %f329, %f5453;
	fma.rn.f32 	%f1401, %f337, %f330, %f5452;
	fma.rn.f32 	%f1402, %f337, %f331, %f5451;
	ld.shared.u16 	%rs276, [%r2888+896];
	// begin inline asm
	{  cvt.f32.f16 %f338, %rs276;}

	// end inline asm
	fma.rn.f32 	%f1403, %f338, %f324, %f5450;
	fma.rn.f32 	%f1404, %f338, %f325, %f5449;
	fma.rn.f32 	%f1405, %f338, %f326, %f5448;
	fma.rn.f32 	%f1406, %f338, %f327, %f5447;
	fma.rn.f32 	%f1407, %f338, %f328, %f5446;
	fma.rn.f32 	%f1408, %f338, %f329, %f5445;
	fma.rn.f32 	%f1409, %f338, %f330, %f5444;
	fma.rn.f32 	%f1410, %f338, %f331, %f5443;
	ld.shared.u16 	%rs277, [%r2888+2];
	// begin inline asm
	{  cvt.f32.f16 %f339, %rs277;}

	// end inline asm
	ld.shared.u16 	%rs278, [%r2892+256];
	// begin inline asm
	{  cvt.f32.f16 %f340, %rs278;}

	// end inline asm
	fma.rn.f32 	%f1411, %f339, %f340, %f1347;
	ld.shared.u16 	%rs279, [%r2892+258];
	// begin inline asm
	{  cvt.f32.f16 %f341, %rs279;}

	// end inline asm
	fma.rn.f32 	%f1412, %f339, %f341, %f1348;
	ld.shared.u16 	%rs280, [%r2892+260];
	// begin inline asm
	{  cvt.f32.f16 %f342, %rs280;}

	// end inline asm
	fma.rn.f32 	%f1413, %f339, %f342, %f1349;
	ld.shared.u16 	%rs281, [%r2892+262];
	// begin inline asm
	{  cvt.f32.f16 %f343, %rs281;}

	// end inline asm
	fma.rn.f32 	%f1414, %f339, %f343, %f1350;
	ld.shared.u16 	%rs282, [%r2892+264];
	// begin inline asm
	{  cvt.f32.f16 %f344, %rs282;}

	// end inline asm
	fma.rn.f32 	%f1415, %f339, %f344, %f1351;
	ld.shared.u16 	%rs283, [%r2892+266];
	// begin inline asm
	{  cvt.f32.f16 %f345, %rs283;}

	// end inline asm
	fma.rn.f32 	%f1416, %f339, %f345, %f1352;
	ld.shared.u16 	%rs284, [%r2892+268];
	// begin inline asm
	{  cvt.f32.f16 %f346, %rs284;}

	// end inline asm
	fma.rn.f32 	%f1417, %f339, %f346, %f1353;
	ld.shared.u16 	%rs285, [%r2892+270];
	// begin inline asm
	{  cvt.f32.f16 %f347, %rs285;}

	// end inline asm
	fma.rn.f32 	%f1418, %f339, %f347, %f1354;
	ld.shared.u16 	%rs286, [%r2888+130];
	// begin inline asm
	{  cvt.f32.f16 %f348, %rs286;}

	// end inline asm
	fma.rn.f32 	%f1419, %f348, %f340, %f1355;
	fma.rn.f32 	%f1420, %f348, %f341, %f1356;
	fma.rn.f32 	%f1421, %f348, %f342, %f1357;
	fma.rn.f32 	%f1422, %f348, %f343, %f1358;
	fma.rn.f32 	%f1423, %f348, %f344, %f1359;
	fma.rn.f32 	%f1424, %f348, %f345, %f1360;
	fma.rn.f32 	%f1425, %f348, %f346, %f1361;
	fma.rn.f32 	%f1426, %f348, %f347, %f1362;
	ld.shared.u16 	%rs287, [%r2888+258];
	// begin inline asm
	{  cvt.f32.f16 %f349, %rs287;}

	// end inline asm
	fma.rn.f32 	%f1427, %f349, %f340, %f1363;
	fma.rn.f32 	%f1428, %f349, %f341, %f1364;
	fma.rn.f32 	%f1429, %f349, %f342, %f1365;
	fma.rn.f32 	%f1430, %f349, %f343, %f1366;
	fma.rn.f32 	%f1431, %f349, %f344, %f1367;
	fma.rn.f32 	%f1432, %f349, %f345, %f1368;
	fma.rn.f32 	%f1433, %f349, %f346, %f1369;
	fma.rn.f32 	%f1434, %f349, %f347, %f1370;
	ld.shared.u16 	%rs288, [%r2888+386];
	// begin inline asm
	{  cvt.f32.f16 %f350, %rs288;}

	// end inline asm
	fma.rn.f32 	%f1435, %f350, %f340, %f1371;
	fma.rn.f32 	%f1436, %f350, %f341, %f1372;
	fma.rn.f32 	%f1437, %f350, %f342, %f1373;
	fma.rn.f32 	%f1438, %f350, %f343, %f1374;
	fma.rn.f32 	%f1439, %f350, %f344, %f1375;
	fma.rn.f32 	%f1440, %f350, %f345, %f1376;
	fma.rn.f32 	%f1441, %f350, %f346, %f1377;
	fma.rn.f32 	%f1442, %f350, %f347, %f1378;
	ld.shared.u16 	%rs289, [%r2888+514];
	// begin inline asm
	{  cvt.f32.f16 %f351, %rs289;}

	// end inline asm
	fma.rn.f32 	%f1443, %f351, %f340, %f1379;
	fma.rn.f32 	%f1444, %f351, %f341, %f1380;
	fma.rn.f32 	%f1445, %f351, %f342, %f1381;
	fma.rn.f32 	%f1446, %f351, %f343, %f1382;
	fma.rn.f32 	%f1447, %f351, %f344, %f1383;
	fma.rn.f32 	%f1448, %f351, %f345, %f1384;
	fma.rn.f32 	%f1449, %f351, %f346, %f1385;
	fma.rn.f32 	%f1450, %f351, %f347, %f1386;
	ld.shared.u16 	%rs290, [%r2888+642];
	// begin inline asm
	{  cvt.f32.f16 %f352, %rs290;}

	// end inline asm
	fma.rn.f32 	%f1451, %f352, %f340, %f1387;
	fma.rn.f32 	%f1452, %f352, %f341, %f1388;
	fma.rn.f32 	%f1453, %f352, %f342, %f1389;
	fma.rn.f32 	%f1454, %f352, %f343, %f1390;
	fma.rn.f32 	%f1455, %f352, %f344, %f1391;
	fma.rn.f32 	%f1456, %f352, %f345, %f1392;
	fma.rn.f32 	%f1457, %f352, %f346, %f1393;
	fma.rn.f32 	%f1458, %f352, %f347, %f1394;
	ld.shared.u16 	%rs291, [%r2888+770];
	// begin inline asm
	{  cvt.f32.f16 %f353, %rs291;}

	// end inline asm
	fma.rn.f32 	%f1459, %f353, %f340, %f1395;
	fma.rn.f32 	%f1460, %f353, %f341, %f1396;
	fma.rn.f32 	%f1461, %f353, %f342, %f1397;
	fma.rn.f32 	%f1462, %f353, %f343, %f1398;
	fma.rn.f32 	%f1463, %f353, %f344, %f1399;
	fma.rn.f32 	%f1464, %f353, %f345, %f1400;
	fma.rn.f32 	%f1465, %f353, %f346, %f1401;
	fma.rn.f32 	%f1466, %f353, %f347, %f1402;
	ld.shared.u16 	%rs292, [%r2888+898];
	// begin inline asm
	{  cvt.f32.f16 %f354, %rs292;}

	// end inline asm
	fma.rn.f32 	%f1467, %f354, %f340, %f1403;
	fma.rn.f32 	%f1468, %f354, %f341, %f1404;
	fma.rn.f32 	%f1469, %f354, %f342, %f1405;
	fma.rn.f32 	%f1470, %f354, %f343, %f1406;
	fma.rn.f32 	%f1471, %f354, %f344, %f1407;
	fma.rn.f32 	%f1472, %f354, %f345, %f1408;
	fma.rn.f32 	%f1473, %f354, %f346, %f1409;
	fma.rn.f32 	%f1474, %f354, %f347, %f1410;
	ld.shared.u16 	%rs293, [%r2888+4];
	// begin inline asm
	{  cvt.f32.f16 %f355, %rs293;}

	// end inline asm
	ld.shared.u16 	%rs294, [%r2892+512];
	// begin inline asm
	{  cvt.f32.f16 %f356, %rs294;}

	// end inline asm
	fma.rn.f32 	%f1475, %f355, %f356, %f1411;
	ld.shared.u16 	%rs295, [%r2892+514];
	// begin inline asm
	{  cvt.f32.f16 %f357, %rs295;}

	// end inline asm
	fma.rn.f32 	%f1476, %f355, %f357, %f1412;
	ld.shared.u16 	%rs296, [%r2892+516];
	// begin inline asm
	{  cvt.f32.f16 %f358, %rs296;}

	// end inline asm
	fma.rn.f32 	%f1477, %f355, %f358, %f1413;
	ld.shared.u16 	%rs297, [%r2892+518];
	// begin inline asm
	{  cvt.f32.f16 %f359, %rs297;}

	// end inline asm
	fma.rn.f32 	%f1478, %f355, %f359, %f1414;
	ld.shared.u16 	%rs298, [%r2892+520];
	// begin inline asm
	{  cvt.f32.f16 %f360, %rs298;}

	// end inline asm
	fma.rn.f32 	%f1479, %f355, %f360, %f1415;
	ld.shared.u16 	%rs299, [%r2892+522];
	// begin inline asm
	{  cvt.f32.f16 %f361, %rs299;}

	// end inline asm
	fma.rn.f32 	%f1480, %f355, %f361, %f1416;
	ld.shared.u16 	%rs300, [%r2892+524];
	// begin inline asm
	{  cvt.f32.f16 %f362, %rs300;}

	// end inline asm
	fma.rn.f32 	%f1481, %f355, %f362, %f1417;
	ld.shared.u16 	%rs301, [%r2892+526];
	// begin inline asm
	{  cvt.f32.f16 %f363, %rs301;}

	// end inline asm
	fma.rn.f32 	%f1482, %f355, %f363, %f1418;
	ld.shared.u16 	%rs302, [%r2888+132];
	// begin inline asm
	{  cvt.f32.f16 %f364, %rs302;}

	// end inline asm
	fma.rn.f32 	%f1483, %f364, %f356, %f1419;
	fma.rn.f32 	%f1484, %f364, %f357, %f1420;
	fma.rn.f32 	%f1485, %f364, %f358, %f1421;
	fma.rn.f32 	%f1486, %f364, %f359, %f1422;
	fma.rn.f32 	%f1487, %f364, %f360, %f1423;
	fma.rn.f32 	%f1488, %f364, %f361, %f1424;
	fma.rn.f32 	%f1489, %f364, %f362, %f1425;
	fma.rn.f32 	%f1490, %f364, %f363, %f1426;
	ld.shared.u16 	%rs303, [%r2888+260];
	// begin inline asm
	{  cvt.f32.f16 %f365, %rs303;}

	// end inline asm
	fma.rn.f32 	%f1491, %f365, %f356, %f1427;
	fma.rn.f32 	%f1492, %f365, %f357, %f1428;
	fma.rn.f32 	%f1493, %f365, %f358, %f1429;
	fma.rn.f32 	%f1494, %f365, %f359, %f1430;
	fma.rn.f32 	%f1495, %f365, %f360, %f1431;
	fma.rn.f32 	%f1496, %f365, %f361, %f1432;
	fma.rn.f32 	%f1497, %f365, %f362, %f1433;
	fma.rn.f32 	%f1498, %f365, %f363, %f1434;
	ld.shared.u16 	%rs304, [%r2888+388];
	// begin inline asm
	{  cvt.f32.f16 %f366, %rs304;}

	// end inline asm
	fma.rn.f32 	%f1499, %f366, %f356, %f1435;
	fma.rn.f32 	%f1500, %f366, %f357, %f1436;
	fma.rn.f32 	%f1501, %f366, %f358, %f1437;
	fma.rn.f32 	%f1502, %f366, %f359, %f1438;
	fma.rn.f32 	%f1503, %f366, %f360, %f1439;
	fma.rn.f32 	%f1504, %f366, %f361, %f1440;
	fma.rn.f32 	%f1505, %f366, %f362, %f1441;
	fma.rn.f32 	%f1506, %f366, %f363, %f1442;
	ld.shared.u16 	%rs305, [%r2888+516];
	// begin inline asm
	{  cvt.f32.f16 %f367, %rs305;}

	// end inline asm
	fma.rn.f32 	%f1507, %f367, %f356, %f1443;
	fma.rn.f32 	%f1508, %f367, %f357, %f1444;
	fma.rn.f32 	%f1509, %f367, %f358, %f1445;
	fma.rn.f32 	%f1510, %f367, %f359, %f1446;
	fma.rn.f32 	%f1511, %f367, %f360, %f1447;
	fma.rn.f32 	%f1512, %f367, %f361, %f1448;
	fma.rn.f32 	%f1513, %f367, %f362, %f1449;
	fma.rn.f32 	%f1514, %f367, %f363, %f1450;
	ld.shared.u16 	%rs306, [%r2888+644];
	// begin inline asm
	{  cvt.f32.f16 %f368, %rs306;}

	// end inline asm
	fma.rn.f32 	%f1515, %f368, %f356, %f1451;
	fma.rn.f32 	%f1516, %f368, %f357, %f1452;
	fma.rn.f32 	%f1517, %f368, %f358, %f1453;
	fma.rn.f32 	%f1518, %f368, %f359, %f1454;
	fma.rn.f32 	%f1519, %f368, %f360, %f1455;
	fma.rn.f32 	%f1520, %f368, %f361, %f1456;
	fma.rn.f32 	%f1521, %f368, %f362, %f1457;
	fma.rn.f32 	%f1522, %f368, %f363, %f1458;
	ld.shared.u16 	%rs307, [%r2888+772];
	// begin inline asm
	{  cvt.f32.f16 %f369, %rs307;}

	// end inline asm
	fma.rn.f32 	%f1523, %f369, %f356, %f1459;
	fma.rn.f32 	%f1524, %f369, %f357, %f1460;
	fma.rn.f32 	%f1525, %f369, %f358, %f1461;
	fma.rn.f32 	%f1526, %f369, %f359, %f1462;
	fma.rn.f32 	%f1527, %f369, %f360, %f1463;
	fma.rn.f32 	%f1528, %f369, %f361, %f1464;
	fma.rn.f32 	%f1529, %f369, %f362, %f1465;
	fma.rn.f32 	%f1530, %f369, %f363, %f1466;
	ld.shared.u16 	%rs308, [%r2888+900];
	// begin inline asm
	{  cvt.f32.f16 %f370, %rs308;}

	// end inline asm
	fma.rn.f32 	%f1531, %f370, %f356, %f1467;
	fma.rn.f32 	%f1532, %f370, %f357, %f1468;
	fma.rn.f32 	%f1533, %f370, %f358, %f1469;
	fma.rn.f32 	%f1534, %f370, %f359, %f1470;
	fma.rn.f32 	%f1535, %f370, %f360, %f1471;
	fma.rn.f32 	%f1536, %f370, %f361, %f1472;
	fma.rn.f32 	%f1537, %f370, %f362, %f1473;
	fma.rn.f32 	%f1538, %f370, %f363, %f1474;
	ld.shared.u16 	%rs309, [%r2888+6];
	// begin inline asm
	{  cvt.f32.f16 %f371, %rs309;}

	// end inline asm
	ld.shared.u16 	%rs310, [%r2892+768];
	// begin inline asm
	{  cvt.f32.f16 %f372, %rs310;}

	// end inline asm
	fma.rn.f32 	%f1539, %f371, %f372, %f1475;
	ld.shared.u16 	%rs311, [%r2892+770];
	// begin inline asm
	{  cvt.f32.f16 %f373, %rs311;}

	// end inline asm
	fma.rn.f32 	%f1540, %f371, %f373, %f1476;
	ld.shared.u16 	%rs312, [%r2892+772];
	// begin inline asm
	{  cvt.f32.f16 %f374, %rs312;}

	// end inline asm
	fma.rn.f32 	%f1541, %f371, %f374, %f1477;
	ld.shared.u16 	%rs313, [%r2892+774];
	// begin inline asm
	{  cvt.f32.f16 %f375, %rs313;}

	// end inline asm
	fma.rn.f32 	%f1542, %f371, %f375, %f1478;
	ld.shared.u16 	%rs314, [%r2892+776];
	// begin inline asm
	{  cvt.f32.f16 %f376, %rs314;}

	// end inline asm
	fma.rn.f32 	%f1543, %f371, %f376, %f1479;
	ld.shared.u16 	%rs315, [%r2892+778];
	// begin inline asm
	{  cvt.f32.f16 %f377, %rs315;}

	// end inline asm
	fma.rn.f32 	%f1544, %f371, %f377, %f1480;
	ld.shared.u16 	%rs316, [%r2892+780];
	// begin inline asm
	{  cvt.f32.f16 %f378, %rs316;}

	// end inline asm
	fma.rn.f32 	%f1545, %f371, %f378, %f1481;
	ld.shared.u16 	%rs317, [%r2892+782];
	// begin inline asm
	{  cvt.f32.f16 %f379, %rs317;}

	// end inline asm
	fma.rn.f32 	%f1546, %f371, %f379, %f1482;
	ld.shared.u16 	%rs318, [%r2888+134];
	// begin inline asm
	{  cvt.f32.f16 %f380, %rs318;}

	// end inline asm
	fma.rn.f32 	%f1547, %f380, %f372, %f1483;
	fma.rn.f32 	%f1548, %f380, %f373, %f1484;
	fma.rn.f32 	%f1549, %f380, %f374, %f1485;
	fma.rn.f32 	%f1550, %f380, %f375, %f1486;
	fma.rn.f32 	%f1551, %f380, %f376, %f1487;
	fma.rn.f32 	%f1552, %f380, %f377, %f1488;
	fma.rn.f32 	%f1553, %f380, %f378, %f1489;
	fma.rn.f32 	%f1554, %f380, %f379, %f1490;
	ld.shared.u16 	%rs319, [%r2888+262];
	// begin inline asm
	{  cvt.f32.f16 %f381, %rs319;}

	// end inline asm
	fma.rn.f32 	%f1555, %f381, %f372, %f1491;
	fma.rn.f32 	%f1556, %f381, %f373, %f1492;
	fma.rn.f32 	%f1557, %f381, %f374, %f1493;
	fma.rn.f32 	%f1558, %f381, %f375, %f1494;
	fma.rn.f32 	%f1559, %f381, %f376, %f1495;
	fma.rn.f32 	%f1560, %f381, %f377, %f1496;
	fma.rn.f32 	%f1561, %f381, %f378, %f1497;
	fma.rn.f32 	%f1562, %f381, %f379, %f1498;
	ld.shared.u16 	%rs320, [%r2888+390];
	// begin inline asm
	{  cvt.f32.f16 %f382, %rs320;}

	// end inline asm
	fma.rn.f32 	%f1563, %f382, %f372, %f1499;
	fma.rn.f32 	%f1564, %f382, %f373, %f1500;
	fma.rn.f32 	%f1565, %f382, %f374, %f1501;
	fma.rn.f32 	%f1566, %f382, %f375, %f1502;
	fma.rn.f32 	%f1567, %f382, %f376, %f1503;
	fma.rn.f32 	%f1568, %f382, %f377, %f1504;
	fma.rn.f32 	%f1569, %f382, %f378, %f1505;
	fma.rn.f32 	%f1570, %f382, %f379, %f1506;
	ld.shared.u16 	%rs321, [%r2888+518];
	// begin inline asm
	{  cvt.f32.f16 %f383, %rs321;}

	// end inline asm
	fma.rn.f32 	%f1571, %f383, %f372, %f1507;
	fma.rn.f32 	%f1572, %f383, %f373, %f1508;
	fma.rn.f32 	%f1573, %f383, %f374, %f1509;
	fma.rn.f32 	%f1574, %f383, %f375, %f1510;
	fma.rn.f32 	%f1575, %f383, %f376, %f1511;
	fma.rn.f32 	%f1576, %f383, %f377, %f1512;
	fma.rn.f32 	%f1577, %f383, %f378, %f1513;
	fma.rn.f32 	%f1578, %f383, %f379, %f1514;
	ld.shared.u16 	%rs322, [%r2888+646];
	// begin inline asm
	{  cvt.f32.f16 %f384, %rs322;}

	// end inline asm
	fma.rn.f32 	%f1579, %f384, %f372, %f1515;
	fma.rn.f32 	%f1580, %f384, %f373, %f1516;
	fma.rn.f32 	%f1581, %f384, %f374, %f1517;
	fma.rn.f32 	%f1582, %f384, %f375, %f1518;
	fma.rn.f32 	%f1583, %f384, %f376, %f1519;
	fma.rn.f32 	%f1584, %f384, %f377, %f1520;
	fma.rn.f32 	%f1585, %f384, %f378, %f1521;
	fma.rn.f32 	%f1586, %f384, %f379, %f1522;
	ld.shared.u16 	%rs323, [%r2888+774];
	// begin inline asm
	{  cvt.f32.f16 %f385, %rs323;}

	// end inline asm
	fma.rn.f32 	%f1587, %f385, %f372, %f1523;
	fma.rn.f32 	%f1588, %f385, %f373, %f1524;
	fma.rn.f32 	%f1589, %f385, %f374, %f1525;
	fma.rn.f32 	%f1590, %f385, %f375, %f1526;
	fma.rn.f32 	%f1591, %f385, %f376, %f1527;
	fma.rn.f32 	%f1592, %f385, %f377, %f1528;
	fma.rn.f32 	%f1593, %f385, %f378, %f1529;
	fma.rn.f32 	%f1594, %f385, %f379, %f1530;
	ld.shared.u16 	%rs324, [%r2888+902];
	// begin inline asm
	{  cvt.f32.f16 %f386, %rs324;}

	// end inline asm
	fma.rn.f32 	%f1595, %f386, %f372, %f1531;
	fma.rn.f32 	%f1596, %f386, %f373, %f1532;
	fma.rn.f32 	%f1597, %f386, %f374, %f1533;
	fma.rn.f32 	%f1598, %f386, %f375, %f1534;
	fma.rn.f32 	%f1599, %f386, %f376, %f1535;
	fma.rn.f32 	%f1600, %f386, %f377, %f1536;
	fma.rn.f32 	%f1601, %f386, %f378, %f1537;
	fma.rn.f32 	%f1602, %f386, %f379, %f1538;
	ld.shared.u16 	%rs325, [%r2888+8];
	// begin inline asm
	{  cvt.f32.f16 %f387, %rs325;}

	// end inline asm
	ld.shared.u16 	%rs326, [%r2892+1024];
	// begin inline asm
	{  cvt.f32.f16 %f388, %rs326;}

	// end inline asm
	fma.rn.f32 	%f1603, %f387, %f388, %f1539;
	ld.shared.u16 	%rs327, [%r2892+1026];
	// begin inline asm
	{  cvt.f32.f16 %f389, %rs327;}

	// end inline asm
	fma.rn.f32 	%f1604, %f387, %f389, %f1540;
	ld.shared.u16 	%rs328, [%r2892+1028];
	// begin inline asm
	{  cvt.f32.f16 %f390, %rs328;}

	// end inline asm
	fma.rn.f32 	%f1605, %f387, %f390, %f1541;
	ld.shared.u16 	%rs329, [%r2892+1030];
	// begin inline asm
	{  cvt.f32.f16 %f391, %rs329;}

	// end inline asm
	fma.rn.f32 	%f1606, %f387, %f391, %f1542;
	ld.shared.u16 	%rs330, [%r2892+1032];
	// begin inline asm
	{  cvt.f32.f16 %f392, %rs330;}

	// end inline asm
	fma.rn.f32 	%f1607, %f387, %f392, %f1543;
	ld.shared.u16 	%rs331, [%r2892+1034];
	// begin inline asm
	{  cvt.f32.f16 %f393, %rs331;}

	// end inline asm
	fma.rn.f32 	%f1608, %f387, %f393, %f1544;
	ld.shared.u16 	%rs332, [%r2892+1036];
	// begin inline asm
	{  cvt.f32.f16 %f394, %rs332;}

	// end inline asm
	fma.rn.f32 	%f1609, %f387, %f394, %f1545;
	ld.shared.u16 	%rs333, [%r2892+1038];
	// begin inline asm
	{  cvt.f32.f16 %f395, %rs333;}

	// end inline asm
	fma.rn.f32 	%f1610, %f387, %f395, %f1546;
	ld.shared.u16 	%rs334, [%r2888+136];
	// begin inline asm
	{  cvt.f32.f16 %f396, %rs334;}

	// end inline asm
	fma.rn.f32 	%f1611, %f396, %f388, %f1547;
	fma.rn.f32 	%f1612, %f396, %f389, %f1548;
	fma.rn.f32 	%f1613, %f396, %f390, %f1549;
	fma.rn.f32 	%f1614, %f396, %f391, %f1550;
	fma.rn.f32 	%f1615, %f396, %f392, %f1551;
	fma.rn.f32 	%f1616, %f396, %f393, %f1552;
	fma.rn.f32 	%f1617, %f396, %f394, %f1553;
	fma.rn.f32 	%f1618, %f396, %f395, %f1554;
	ld.shared.u16 	%rs335, [%r2888+264];
	// begin inline asm
	{  cvt.f32.f16 %f397, %rs335;}

	// end inline asm
	fma.rn.f32 	%f1619, %f397, %f388, %f1555;
	fma.rn.f32 	%f1620, %f397, %f389, %f1556;
	fma.rn.f32 	%f1621, %f397, %f390, %f1557;
	fma.rn.f32 	%f1622, %f397, %f391, %f1558;
	fma.rn.f32 	%f1623, %f397, %f392, %f1559;
	fma.rn.f32 	%f1624, %f397, %f393, %f1560;
	fma.rn.f32 	%f1625, %f397, %f394, %f1561;
	fma.rn.f32 	%f1626, %f397, %f395, %f1562;
	ld.shared.u16 	%rs336, [%r2888+392];
	// begin inline asm
	{  cvt.f32.f16 %f398, %rs336;}

	// end inline asm
	fma.rn.f32 	%f1627, %f398, %f388, %f1563;
	fma.rn.f32 	%f1628, %f398, %f389, %f1564;
	fma.rn.f32 	%f1629, %f398, %f390, %f1565;
	fma.rn.f32 	%f1630, %f398, %f391, %f1566;
	fma.rn.f32 	%f1631, %f398, %f392, %f1567;
	fma.rn.f32 	%f1632, %f398, %f393, %f1568;
	fma.rn.f32 	%f1633, %f398, %f394, %f1569;
	fma.rn.f32 	%f1634, %f398, %f395, %f1570;
	ld.shared.u16 	%rs337, [%r2888+520];
	// begin inline asm
	{  cvt.f32.f16 %f399, %rs337;}

	// end inline asm
	fma.rn.f32 	%f1635, %f399, %f388, %f1571;
	fma.rn.f32 	%f1636, %f399, %f389, %f1572;
	fma.rn.f32 	%f1637, %f399, %f390, %f1573;
	fma.rn.f32 	%f1638, %f399, %f391, %f1574;
	fma.rn.f32 	%f1639, %f399, %f392, %f1575;
	fma.rn.f32 	%f1640, %f399, %f393, %f1576;
	fma.rn.f32 	%f1641, %f399, %f394, %f1577;
	fma.rn.f32 	%f1642, %f399, %f395, %f1578;
	ld.shared.u16 	%rs338, [%r2888+648];
	// begin inline asm
	{  cvt.f32.f16 %f400, %rs338;}

	// end inline asm
	fma.rn.f32 	%f1643, %f400, %f388, %f1579;
	fma.rn.f32 	%f1644, %f400, %f389, %f1580;
	fma.rn.f32 	%f1645, %f400, %f390, %f1581;
	fma.rn.f32 	%f1646, %f400, %f391, %f1582;
	fma.rn.f32 	%f1647, %f400, %f392, %f1583;
	fma.rn.f32 	%f1648, %f400, %f393, %f1584;
	fma.rn.f32 	%f1649, %f400, %f394, %f1585;
	fma.rn.f32 	%f1650, %f400, %f395, %f1586;
	ld.shared.u16 	%rs339, [%r2888+776];
	// begin inline asm
	{  cvt.f32.f16 %f401, %rs339;}

	// end inline asm
	fma.rn.f32 	%f1651, %f401, %f388, %f1587;
	fma.rn.f32 	%f1652, %f401, %f389, %f1588;
	fma.rn.f32 	%f1653, %f401, %f390, %f1589;
	fma.rn.f32 	%f1654, %f401, %f391, %f1590;
	fma.rn.f32 	%f1655, %f401, %f392, %f1591;
	fma.rn.f32 	%f1656, %f401, %f393, %f1592;
	fma.rn.f32 	%f1657, %f401, %f394, %f1593;
	fma.rn.f32 	%f1658, %f401, %f395, %f1594;
	ld.shared.u16 	%rs340, [%r2888+904];
	// begin inline asm
	{  cvt.f32.f16 %f402, %rs340;}

	// end inline asm
	fma.rn.f32 	%f1659, %f402, %f388, %f1595;
	fma.rn.f32 	%f1660, %f402, %f389, %f1596;
	fma.rn.f32 	%f1661, %f402, %f390, %f1597;
	fma.rn.f32 	%f1662, %f402, %f391, %f1598;
	fma.rn.f32 	%f1663, %f402, %f392, %f1599;
	fma.rn.f32 	%f1664, %f402, %f393, %f1600;
	fma.rn.f32 	%f1665, %f402, %f394, %f1601;
	fma.rn.f32 	%f1666, %f402, %f395, %f1602;
	ld.shared.u16 	%rs341, [%r2888+10];
	// begin inline asm
	{  cvt.f32.f16 %f403, %rs341;}

	// end inline asm
	ld.shared.u16 	%rs342, [%r2892+1280];
	// begin inline asm
	{  cvt.f32.f16 %f404, %rs342;}

	// end inline asm
	fma.rn.f32 	%f1667, %f403, %f404, %f1603;
	ld.shared.u16 	%rs343, [%r2892+1282];
	// begin inline asm
	{  cvt.f32.f16 %f405, %rs343;}

	// end inline asm
	fma.rn.f32 	%f1668, %f403, %f405, %f1604;
	ld.shared.u16 	%rs344, [%r2892+1284];
	// begin inline asm
	{  cvt.f32.f16 %f406, %rs344;}

	// end inline asm
	fma.rn.f32 	%f1669, %f403, %f406, %f1605;
	ld.shared.u16 	%rs345, [%r2892+1286];
	// begin inline asm
	{  cvt.f32.f16 %f407, %rs345;}

	// end inline asm
	fma.rn.f32 	%f1670, %f403, %f407, %f1606;
	ld.shared.u16 	%rs346, [%r2892+1288];
	// begin inline asm
	{  cvt.f32.f16 %f408, %rs346;}

	// end inline asm
	fma.rn.f32 	%f1671, %f403, %f408, %f1607;
	ld.shared.u16 	%rs347, [%r2892+1290];
	// begin inline asm
	{  cvt.f32.f16 %f409, %rs347;}

	// end inline asm
	fma.rn.f32 	%f1672, %f403, %f409, %f1608;
	ld.shared.u16 	%rs348, [%r2892+1292];
	// begin inline asm
	{  cvt.f32.f16 %f410, %rs348;}

	// end inline asm
	fma.rn.f32 	%f1673, %f403, %f410, %f1609;
	ld.shared.u16 	%rs349, [%r2892+1294];
	// begin inline asm
	{  cvt.f32.f16 %f411, %rs349;}

	// end inline asm
	fma.rn.f32 	%f1674, %f403, %f411, %f1610;
	ld.shared.u16 	%rs350, [%r2888+138];
	// begin inline asm
	{  cvt.f32.f16 %f412, %rs350;}

	// end inline asm
	fma.rn.f32 	%f1675, %f412, %f404, %f1611;
	fma.rn.f32 	%f1676, %f412, %f405, %f1612;
	fma.rn.f32 	%f1677, %f412, %f406, %f1613;
	fma.rn.f32 	%f1678, %f412, %f407, %f1614;
	fma.rn.f32 	%f1679, %f412, %f408, %f1615;
	fma.rn.f32 	%f1680, %f412, %f409, %f1616;
	fma.rn.f32 	%f1681, %f412, %f410, %f1617;
	fma.rn.f32 	%f1682, %f412, %f411, %f1618;
	ld.shared.u16 	%rs351, [%r2888+266];
	// begin inline asm
	{  cvt.f32.f16 %f413, %rs351;}

	// end inline asm
	fma.rn.f32 	%f1683, %f413, %f404, %f1619;
	fma.rn.f32 	%f1684, %f413, %f405, %f1620;
	fma.rn.f32 	%f1685, %f413, %f406, %f1621;
	fma.rn.f32 	%f1686, %f413, %f407, %f1622;
	fma.rn.f32 	%f1687, %f413, %f408, %f1623;
	fma.rn.f32 	%f1688, %f413, %f409, %f1624;
	fma.rn.f32 	%f1689, %f413, %f410, %f1625;
	fma.rn.f32 	%f1690, %f413, %f411, %f1626;
	ld.shared.u16 	%rs352, [%r2888+394];
	// begin inline asm
	{  cvt.f32.f16 %f414, %rs352;}

	// end inline asm
	fma.rn.f32 	%f1691, %f414, %f404, %f1627;
	fma.rn.f32 	%f1692, %f414, %f405, %f1628;
	fma.rn.f32 	%f1693, %f414, %f406, %f1629;
	fma.rn.f32 	%f1694, %f414, %f407, %f1630;
	fma.rn.f32 	%f1695, %f414, %f408, %f1631;
	fma.rn.f32 	%f1696, %f414, %f409, %f1632;
	fma.rn.f32 	%f1697, %f414, %f410, %f1633;
	fma.rn.f32 	%f1698, %f414, %f411, %f1634;
	ld.shared.u16 	%rs353, [%r2888+522];
	// begin inline asm
	{  cvt.f32.f16 %f415, %rs353;}

	// end inline asm
	fma.rn.f32 	%f1699, %f415, %f404, %f1635;
	fma.rn.f32 	%f1700, %f415, %f405, %f1636;
	fma.rn.f32 	%f1701, %f415, %f406, %f1637;
	fma.rn.f32 	%f1702, %f415, %f407, %f1638;
	fma.rn.f32 	%f1703, %f415, %f408, %f1639;
	fma.rn.f32 	%f1704, %f415, %f409, %f1640;
	fma.rn.f32 	%f1705, %f415, %f410, %f1641;
	fma.rn.f32 	%f1706, %f415, %f411, %f1642;
	ld.shared.u16 	%rs354, [%r2888+650];
	// begin inline asm
	{  cvt.f32.f16 %f416, %rs354;}

	// end inline asm
	fma.rn.f32 	%f1707, %f416, %f404, %f1643;
	fma.rn.f32 	%f1708, %f416, %f405, %f1644;
	fma.rn.f32 	%f1709, %f416, %f406, %f1645;
	fma.rn.f32 	%f1710, %f416, %f407, %f1646;
	fma.rn.f32 	%f1711, %f416, %f408, %f1647;
	fma.rn.f32 	%f1712, %f416, %f409, %f1648;
	fma.rn.f32 	%f1713, %f416, %f410, %f1649;
	fma.rn.f32 	%f1714, %f416, %f411, %f1650;
	ld.shared.u16 	%rs355, [%r2888+778];
	// begin inline asm
	{  cvt.f32.f16 %f417, %rs355;}

	// end inline asm
	fma.rn.f32 	%f1715, %f417, %f404, %f1651;
	fma.rn.f32 	%f1716, %f417, %f405, %f1652;
	fma.rn.f32 	%f1717, %f417, %f406, %f1653;
	fma.rn.f32 	%f1718, %f417, %f407, %f1654;
	fma.rn.f32 	%f1719, %f417, %f408, %f1655;
	fma.rn.f32 	%f1720, %f417, %f409, %f1656;
	fma.rn.f32 	%f1721, %f417, %f410, %f1657;
	fma.rn.f32 	%f1722, %f417, %f411, %f1658;
	ld.shared.u16 	%rs356, [%r2888+906];
	// begin inline asm
	{  cvt.f32.f16 %f418, %rs356;}

	// end inline asm
	fma.rn.f32 	%f1723, %f418, %f404, %f1659;
	fma.rn.f32 	%f1724, %f418, %f405, %f1660;
	fma.rn.f32 	%f1725, %f418, %f406, %f1661;
	fma.rn.f32 	%f1726, %f418, %f407, %f1662;
	fma.rn.f32 	%f1727, %f418, %f408, %f1663;
	fma.rn.f32 	%f1728, %f418, %f409, %f1664;
	fma.rn.f32 	%f1729, %f418, %f410, %f1665;
	fma.rn.f32 	%f1730, %f418, %f411, %f1666;
	ld.shared.u16 	%rs357, [%r2888+12];
	// begin inline asm
	{  cvt.f32.f16 %f419, %rs357;}

	// end inline asm
	ld.shared.u16 	%rs358, [%r2892+1536];
	// begin inline asm
	{  cvt.f32.f16 %f420, %rs358;}

	// end inline asm
	fma.rn.f32 	%f1731, %f419, %f420, %f1667;
	ld.shared.u16 	%rs359, [%r2892+1538];
	// begin inline asm
	{  cvt.f32.f16 %f421, %rs359;}

	// end inline asm
	fma.rn.f32 	%f1732, %f419, %f421, %f1668;
	ld.shared.u16 	%rs360, [%r2892+1540];
	// begin inline asm
	{  cvt.f32.f16 %f422, %rs360;}

	// end inline asm
	fma.rn.f32 	%f1733, %f419, %f422, %f1669;
	ld.shared.u16 	%rs361, [%r2892+1542];
	// begin inline asm
	{  cvt.f32.f16 %f423, %rs361;}

	// end inline asm
	fma.rn.f32 	%f1734, %f419, %f423, %f1670;
	ld.shared.u16 	%rs362, [%r2892+1544];
	// begin inline asm
	{  cvt.f32.f16 %f424, %rs362;}

	// end inline asm
	fma.rn.f32 	%f1735, %f419, %f424, %f1671;
	ld.shared.u16 	%rs363, [%r2892+1546];
	// begin inline asm
	{  cvt.f32.f16 %f425, %rs363;}

	// end inline asm
	fma.rn.f32 	%f1736, %f419, %f425, %f1672;
	ld.shared.u16 	%rs364, [%r2892+1548];
	// begin inline asm
	{  cvt.f32.f16 %f426, %rs364;}

	// end inline asm
	fma.rn.f32 	%f1737, %f419, %f426, %f1673;
	ld.shared.u16 	%rs365, [%r2892+1550];
	// begin inline asm
	{  cvt.f32.f16 %f427, %rs365;}

	// end inline asm
	fma.rn.f32 	%f1738, %f419, %f427, %f1674;
	ld.shared.u16 	%rs366, [%r2888+140];
	// begin inline asm
	{  cvt.f32.f16 %f428, %rs366;}

	// end inline asm
	fma.rn.f32 	%f1739, %f428, %f420, %f1675;
	fma.rn.f32 	%f1740, %f428, %f421, %f1676;
	fma.rn.f32 	%f1741, %f428, %f422, %f1677;
	fma.rn.f32 	%f1742, %f428, %f423, %f1678;
	fma.rn.f32 	%f1743, %f428, %f424, %f1679;
	fma.rn.f32 	%f1744, %f428, %f425, %f1680;
	fma.rn.f32 	%f1745, %f428, %f426, %f1681;
	fma.rn.f32 	%f1746, %f428, %f427, %f1682;
	ld.shared.u16 	%rs367, [%r2888+268];
	// begin inline asm
	{  cvt.f32.f16 %f429, %rs367;}

	// end inline asm
	fma.rn.f32 	%f1747, %f429, %f420, %f1683;
	fma.rn.f32 	%f1748, %f429, %f421, %f1684;
	fma.rn.f32 	%f1749, %f429, %f422, %f1685;
	fma.rn.f32 	%f1750, %f429, %f423, %f1686;
	fma.rn.f32 	%f1751, %f429, %f424, %f1687;
	fma.rn.f32 	%f1752, %f429, %f425, %f1688;
	fma.rn.f32 	%f1753, %f429, %f426, %f1689;
	fma.rn.f32 	%f1754, %f429, %f427, %f1690;
	ld.shared.u16 	%rs368, [%r2888+396];
	// begin inline asm
	{  cvt.f32.f16 %f430, %rs368;}

	// end inline asm
	fma.rn.f32 	%f1755, %f430, %f420, %f1691;
	fma.rn.f32 	%f1756, %f430, %f421, %f1692;
	fma.rn.f32 	%f1757, %f430, %f422, %f1693;
	fma.rn.f32 	%f1758, %f430, %f423, %f1694;
	fma.rn.f32 	%f1759, %f430, %f424, %f1695;
	fma.rn.f32 	%f1760, %f430, %f425, %f1696;
	fma.rn.f32 	%f1761, %f430, %f426, %f1697;
	fma.rn.f32 	%f1762, %f430, %f427, %f1698;
	ld.shared.u16 	%rs369, [%r2888+524];
	// begin inline asm
	{  cvt.f32.f16 %f431, %rs369;}

	// end inline asm
	fma.rn.f32 	%f1763, %f431, %f420, %f1699;
	fma.rn.f32 	%f1764, %f431, %f421, %f1700;
	fma.rn.f32 	%f1765, %f431, %f422, %f1701;
	fma.rn.f32 	%f1766, %f431, %f423, %f1702;
	fma.rn.f32 	%f1767, %f431, %f424, %f1703;
	fma.rn.f32 	%f1768, %f431, %f425, %f1704;
	fma.rn.f32 	%f1769, %f431, %f426, %f1705;
	fma.rn.f32 	%f1770, %f431, %f427, %f1706;
	ld.shared.u16 	%rs370, [%r2888+652];
	// begin inline asm
	{  cvt.f32.f16 %f432, %rs370;}

	// end inline asm
	fma.rn.f32 	%f1771, %f432, %f420, %f1707;
	fma.rn.f32 	%f1772, %f432, %f421, %f1708;
	fma.rn.f32 	%f1773, %f432, %f422, %f1709;
	fma.rn.f32 	%f1774, %f432, %f423, %f1710;
	fma.rn.f32 	%f1775, %f432, %f424, %f1711;
	fma.rn.f32 	%f1776, %f432, %f425, %f1712;
	fma.rn.f32 	%f1777, %f432, %f426, %f1713;
	fma.rn.f32 	%f1778, %f432, %f427, %f1714;
	ld.shared.u16 	%rs371, [%r2888+780];
	// begin inline asm
	{  cvt.f32.f16 %f433, %rs371;}

	// end inline asm
	fma.rn.f32 	%f1779, %f433, %f420, %f1715;
	fma.rn.f32 	%f1780, %f433, %f421, %f1716;
	fma.rn.f32 	%f1781, %f433, %f422, %f1717;
	fma.rn.f32 	%f1782, %f433, %f423, %f1718;
	fma.rn.f32 	%f1783, %f433, %f424, %f1719;
	fma.rn.f32 	%f1784, %f433, %f425, %f1720;
	fma.rn.f32 	%f1785, %f433, %f426, %f1721;
	fma.rn.f32 	%f1786, %f433, %f427, %f1722;
	ld.shared.u16 	%rs372, [%r2888+908];
	// begin inline asm
	{  cvt.f32.f16 %f434, %rs372;}

	// end inline asm
	fma.rn.f32 	%f1787, %f434, %f420, %f1723;
	fma.rn.f32 	%f1788, %f434, %f421, %f1724;
	fma.rn.f32 	%f1789, %f434, %f422, %f1725;
	fma.rn.f32 	%f1790, %f434, %f423, %f1726;
	fma.rn.f32 	%f1791, %f434, %f424, %f1727;
	fma.rn.f32 	%f1792, %f434, %f425, %f1728;
	fma.rn.f32 	%f1793, %f434, %f426, %f1729;
	fma.rn.f32 	%f1794, %f434, %f427, %f1730;
	ld.shared.u16 	%rs373, [%r2888+14];
	// begin inline asm
	{  cvt.f32.f16 %f435, %rs373;}

	// end inline asm
	ld.shared.u16 	%rs374, [%r2892+1792];
	// begin inline asm
	{  cvt.f32.f16 %f436, %rs374;}

	// end inline asm
	fma.rn.f32 	%f1795, %f435, %f436, %f1731;
	ld.shared.u16 	%rs375, [%r2892+1794];
	// begin inline asm
	{  cvt.f32.f16 %f437, %rs375;}

	// end inline asm
	fma.rn.f32 	%f1796, %f435, %f437, %f1732;
	ld.shared.u16 	%rs376, [%r2892+1796];
	// begin inline asm
	{  cvt.f32.f16 %f438, %rs376;}

	// end inline asm
	fma.rn.f32 	%f1797, %f435, %f438, %f1733;
	ld.shared.u16 	%rs377, [%r2892+1798];
	// begin inline asm
	{  cvt.f32.f16 %f439, %rs377;}

	// end inline asm
	fma.rn.f32 	%f1798, %f435, %f439, %f1734;
	ld.shared.u16 	%rs378, [%r2892+1800];
	// begin inline asm
	{  cvt.f32.f16 %f440, %rs378;}

	// end inline asm
	fma.rn.f32 	%f1799, %f435, %f440, %f1735;
	ld.shared.u16 	%rs379, [%r2892+1802];
	// begin inline asm
	{  cvt.f32.f16 %f441, %rs379;}

	// end inline asm
	fma.rn.f32 	%f1800, %f435, %f441, %f1736;
	ld.shared.u16 	%rs380, [%r2892+1804];
	// begin inline asm
	{  cvt.f32.f16 %f442, %rs380;}

	// end inline asm
	fma.rn.f32 	%f1801, %f435, %f442, %f1737;
	ld.shared.u16 	%rs381, [%r2892+1806];
	// begin inline asm
	{  cvt.f32.f16 %f443, %rs381;}

	// end inline asm
	fma.rn.f32 	%f1802, %f435, %f443, %f1738;
	ld.shared.u16 	%rs382, [%r2888+142];
	// begin inline asm
	{  cvt.f32.f16 %f444, %rs382;}

	// end inline asm
	fma.rn.f32 	%f1803, %f444, %f436, %f1739;
	fma.rn.f32 	%f1804, %f444, %f437, %f1740;
	fma.rn.f32 	%f1805, %f444, %f438, %f1741;
	fma.rn.f32 	%f1806, %f444, %f439, %f1742;
	fma.rn.f32 	%f1807, %f444, %f440, %f1743;
	fma.rn.f32 	%f1808, %f444, %f441, %f1744;
	fma.rn.f32 	%f1809, %f444, %f442, %f1745;
	fma.rn.f32 	%f1810, %f444, %f443, %f1746;
	ld.shared.u16 	%rs383, [%r2888+270];
	// begin inline asm
	{  cvt.f32.f16 %f445, %rs383;}

	// end inline asm
	fma.rn.f32 	%f1811, %f445, %f436, %f1747;
	fma.rn.f32 	%f1812, %f445, %f437, %f1748;
	fma.rn.f32 	%f1813, %f445, %f438, %f1749;
	fma.rn.f32 	%f1814, %f445, %f439, %f1750;
	fma.rn.f32 	%f1815, %f445, %f440, %f1751;
	fma.rn.f32 	%f1816, %f445, %f441, %f1752;
	fma.rn.f32 	%f1817, %f445, %f442, %f1753;
	fma.rn.f32 	%f1818, %f445, %f443, %f1754;
	ld.shared.u16 	%rs384, [%r2888+398];
	// begin inline asm
	{  cvt.f32.f16 %f446, %rs384;}

	// end inline asm
	fma.rn.f32 	%f1819, %f446, %f436, %f1755;
	fma.rn.f32 	%f1820, %f446, %f437, %f1756;
	fma.rn.f32 	%f1821, %f446, %f438, %f1757;
	fma.rn.f32 	%f1822, %f446, %f439, %f1758;
	fma.rn.f32 	%f1823, %f446, %f440, %f1759;
	fma.rn.f32 	%f1824, %f446, %f441, %f1760;
	fma.rn.f32 	%f1825, %f446, %f442, %f1761;
	fma.rn.f32 	%f1826, %f446, %f443, %f1762;
	ld.shared.u16 	%rs385, [%r2888+526];
	// begin inline asm
	{  cvt.f32.f16 %f447, %rs385;}

	// end inline asm
	fma.rn.f32 	%f1827, %f447, %f436, %f1763;
	fma.rn.f32 	%f1828, %f447, %f437, %f1764;
	fma.rn.f32 	%f1829, %f447, %f438, %f1765;
	fma.rn.f32 	%f1830, %f447, %f439, %f1766;
	fma.rn.f32 	%f1831, %f447, %f440, %f1767;
	fma.rn.f32 	%f1832, %f447, %f441, %f1768;
	fma.rn.f32 	%f1833, %f447, %f442, %f1769;
	fma.rn.f32 	%f1834, %f447, %f443, %f1770;
	ld.shared.u16 	%rs386, [%r2888+654];
	// begin inline asm
	{  cvt.f32.f16 %f448, %rs386;}

	// end inline asm
	fma.rn.f32 	%f1835, %f448, %f436, %f1771;
	fma.rn.f32 	%f1836, %f448, %f437, %f1772;
	fma.rn.f32 	%f1837, %f448, %f438, %f1773;
	fma.rn.f32 	%f1838, %f448, %f439, %f1774;
	fma.rn.f32 	%f1839, %f448, %f440, %f1775;
	fma.rn.f32 	%f1840, %f448, %f441, %f1776;
	fma.rn.f32 	%f1841, %f448, %f442, %f1777;
	fma.rn.f32 	%f1842, %f448, %f443, %f1778;
	ld.shared.u16 	%rs387, [%r2888+782];
	// begin inline asm
	{  cvt.f32.f16 %f449, %rs387;}

	// end inline asm
	fma.rn.f32 	%f1843, %f449, %f436, %f1779;
	fma.rn.f32 	%f1844, %f449, %f437, %f1780;
	fma.rn.f32 	%f1845, %f449, %f438, %f1781;
	fma.rn.f32 	%f1846, %f449, %f439, %f1782;
	fma.rn.f32 	%f1847, %f449, %f440, %f1783;
	fma.rn.f32 	%f1848, %f449, %f441, %f1784;
	fma.rn.f32 	%f1849, %f449, %f442, %f1785;
	fma.rn.f32 	%f1850, %f449, %f443, %f1786;
	ld.shared.u16 	%rs388, [%r2888+910];
	// begin inline asm
	{  cvt.f32.f16 %f450, %rs388;}

	// end inline asm
	fma.rn.f32 	%f1851, %f450, %f436, %f1787;
	fma.rn.f32 	%f1852, %f450, %f437, %f1788;
	fma.rn.f32 	%f1853, %f450, %f438, %f1789;
	fma.rn.f32 	%f1854, %f450, %f439, %f1790;
	fma.rn.f32 	%f1855, %f450, %f440, %f1791;
	fma.rn.f32 	%f1856, %f450, %f441, %f1792;
	fma.rn.f32 	%f1857, %f450, %f442, %f1793;
	fma.rn.f32 	%f1858, %f450, %f443, %f1794;
	ld.shared.u16 	%rs389, [%r2888+16];
	// begin inline asm
	{  cvt.f32.f16 %f451, %rs389;}

	// end inline asm
	ld.shared.u16 	%rs390, [%r2892+2048];
	// begin inline asm
	{  cvt.f32.f16 %f452, %rs390;}

	// end inline asm
	fma.rn.f32 	%f1859, %f451, %f452, %f1795;
	ld.shared.u16 	%rs391, [%r2892+2050];
	// begin inline asm
	{  cvt.f32.f16 %f453, %rs391;}

	// end inline asm
	fma.rn.f32 	%f1860, %f451, %f453, %f1796;
	ld.shared.u16 	%rs392, [%r2892+2052];
	// begin inline asm
	{  cvt.f32.f16 %f454, %rs392;}

	// end inline asm
	fma.rn.f32 	%f1861, %f451, %f454, %f1797;
	ld.shared.u16 	%rs393, [%r2892+2054];
	// begin inline asm
	{  cvt.f32.f16 %f455, %rs393;}

	// end inline asm
	fma.rn.f32 	%f1862, %f451, %f455, %f1798;
	ld.shared.u16 	%rs394, [%r2892+2056];
	// begin inline asm
	{  cvt.f32.f16 %f456, %rs394;}

	// end inline asm
	fma.rn.f32 	%f1863, %f451, %f456, %f1799;
	ld.shared.u16 	%rs395, [%r2892+2058];
	// begin inline asm
	{  cvt.f32.f16 %f457, %rs395;}

	// end inline asm
	fma.rn.f32 	%f1864, %f451, %f457, %f1800;
	ld.shared.u16 	%rs396, [%r2892+2060];
	// begin inline asm
	{  cvt.f32.f16 %f458, %rs396;}

	// end inline asm
	fma.rn.f32 	%f1865, %f451, %f458, %f1801;
	ld.shared.u16 	%rs397, [%r2892+2062];
	// begin inline asm
	{  cvt.f32.f16 %f459, %rs397;}

	// end inline asm
	fma.rn.f32 	%f1866, %f451, %f459, %f1802;
	ld.shared.u16 	%rs398, [%r2888+144];
	// begin inline asm
	{  cvt.f32.f16 %f460, %rs398;}

	// end inline asm
	fma.rn.f32 	%f1867, %f460, %f452, %f1803;
	fma.rn.f32 	%f1868, %f460, %f453, %f1804;
	fma.rn.f32 	%f1869, %f460, %f454, %f1805;
	fma.rn.f32 	%f1870, %f460, %f455, %f1806;
	fma.rn.f32 	%f1871, %f460, %f456, %f1807;
	fma.rn.f32 	%f1872, %f460, %f457, %f1808;
	fma.rn.f32 	%f1873, %f460, %f458, %f1809;
	fma.rn.f32 	%f1874, %f460, %f459, %f1810;
	ld.shared.u16 	%rs399, [%r2888+272];
	// begin inline asm
	{  cvt.f32.f16 %f461, %rs399;}

	// end inline asm
	fma.rn.f32 	%f1875, %f461, %f452, %f1811;
	fma.rn.f32 	%f1876, %f461, %f453, %f1812;
	fma.rn.f32 	%f1877, %f461, %f454, %f1813;
	fma.rn.f32 	%f1878, %f461, %f455, %f1814;
	fma.rn.f32 	%f1879, %f461, %f456, %f1815;
	fma.rn.f32 	%f1880, %f461, %f457, %f1816;
	fma.rn.f32 	%f1881, %f461, %f458, %f1817;
	fma.rn.f32 	%f1882, %f461, %f459, %f1818;
	ld.shared.u16 	%rs400, [%r2888+400];
	// begin inline asm
	{  cvt.f32.f16 %f462, %rs400;}

	// end inline asm
	fma.rn.f32 	%f1883, %f462, %f452, %f1819;
	fma.rn.f32 	%f1884, %f462, %f453, %f1820;
	fma.rn.f32 	%f1885, %f462, %f454, %f1821;
	fma.rn.f32 	%f1886, %f462, %f455, %f1822;
	fma.rn.f32 	%f1887, %f462, %f456, %f1823;
	fma.rn.f32 	%f1888, %f462, %f457, %f1824;
	fma.rn.f32 	%f1889, %f462, %f458, %f1825;
	fma.rn.f32 	%f1890, %f462, %f459, %f1826;
	ld.shared.u16 	%rs401, [%r2888+528];
	// begin inline asm
	{  cvt.f32.f16 %f463, %rs401;}

	// end inline asm
	fma.rn.f32 	%f1891, %f463, %f452, %f1827;
	fma.rn.f32 	%f1892, %f463, %f453, %f1828;
	fma.rn.f32 	%f1893, %f463, %f454, %f1829;
	fma.rn.f32 	%f1894, %f463, %f455, %f1830;
	fma.rn.f32 	%f1895, %f463, %f456, %f1831;
	fma.rn.f32 	%f1896, %f463, %f457, %f1832;
	fma.rn.f32 	%f1897, %f463, %f458, %f1833;
	fma.rn.f32 	%f1898, %f463, %f459, %f1834;
	ld.shared.u16 	%rs402, [%r2888+656];
	// begin inline asm
	{  cvt.f32.f16 %f464, %rs402;}

	// end inline asm
	fma.rn.f32 	%f1899, %f464, %f452, %f1835;
	fma.rn.f32 	%f1900, %f464, %f453, %f1836;
	fma.rn.f32 	%f1901, %f464, %f454, %f1837;
	fma.rn.f32 	%f1902, %f464, %f455, %f1838;
	fma.rn.f32 	%f1903, %f464, %f456, %f1839;
	fma.rn.f32 	%f1904, %f464, %f457, %f1840;
	fma.rn.f32 	%f1905, %f464, %f458, %f1841;
	fma.rn.f32 	%f1906, %f464, %f459, %f1842;
	ld.shared.u16 	%rs403, [%r2888+784];
	// begin inline asm
	{  cvt.f32.f16 %f465, %rs403;}

	// end inline asm
	fma.rn.f32 	%f1907, %f465, %f452, %f1843;
	fma.rn.f32 	%f1908, %f465, %f453, %f1844;
	fma.rn.f32 	%f1909, %f465, %f454, %f1845;
	fma.rn.f32 	%f1910, %f465, %f455, %f1846;
	fma.rn.f32 	%f1911, %f465, %f456, %f1847;
	fma.rn.f32 	%f1912, %f465, %f457, %f1848;
	fma.rn.f32 	%f1913, %f465, %f458, %f1849;
	fma.rn.f32 	%f1914, %f465, %f459, %f1850;
	ld.shared.u16 	%rs404, [%r2888+912];
	// begin inline asm
	{  cvt.f32.f16 %f466, %rs404;}

	// end inline asm
	fma.rn.f32 	%f1915, %f466, %f452, %f1851;
	fma.rn.f32 	%f1916, %f466, %f453, %f1852;
	fma.rn.f32 	%f1917, %f466, %f454, %f1853;
	fma.rn.f32 	%f1918, %f466, %f455, %f1854;
	fma.rn.f32 	%f1919, %f466, %f456, %f1855;
	fma.rn.f32 	%f1920, %f466, %f457, %f1856;
	fma.rn.f32 	%f1921, %f466, %f458, %f1857;
	fma.rn.f32 	%f1922, %f466, %f459, %f1858;
	ld.shared.u16 	%rs405, [%r2888+18];
	// begin inline asm
	{  cvt.f32.f16 %f467, %rs405;}

	// end inline asm
	ld.shared.u16 	%rs406, [%r2892+2304];
	// begin inline asm
	{  cvt.f32.f16 %f468, %rs406;}

	// end inline asm
	fma.rn.f32 	%f1923, %f467, %f468, %f1859;
	ld.shared.u16 	%rs407, [%r2892+2306];
	// begin inline asm
	{  cvt.f32.f16 %f469, %rs407;}

	// end inline asm
	fma.rn.f32 	%f1924, %f467, %f469, %f1860;
	ld.shared.u16 	%rs408, [%r2892+2308];
	// begin inline asm
	{  cvt.f32.f16 %f470, %rs408;}

	// end inline asm
	fma.rn.f32 	%f1925, %f467, %f470, %f1861;
	ld.shared.u16 	%rs409, [%r2892+2310];
	// begin inline asm
	{  cvt.f32.f16 %f471, %rs409;}

	// end inline asm
	fma.rn.f32 	%f1926, %f467, %f471, %f1862;
	ld.shared.u16 	%rs410, [%r2892+2312];
	// begin inline asm
	{  cvt.f32.f16 %f472, %rs410;}

	// end inline asm
	fma.rn.f32 	%f1927, %f467, %f472, %f1863;
	ld.shared.u16 	%rs411, [%r2892+2314];
	// begin inline asm
	{  cvt.f32.f16 %f473, %rs411;}

	// end inline asm
	fma.rn.f32 	%f1928, %f467, %f473, %f1864;
	ld.shared.u16 	%rs412, [%r2892+2316];
	// begin inline asm
	{  cvt.f32.f16 %f474, %rs412;}

	// end inline asm
	fma.rn.f32 	%f1929, %f467, %f474, %f1865;
	ld.shared.u16 	%rs413, [%r2892+2318];
	// begin inline asm
	{  cvt.f32.f16 %f475, %rs413;}

	// end inline asm
	fma.rn.f32 	%f1930, %f467, %f475, %f1866;
	ld.shared.u16 	%rs414, [%r2888+146];
	// begin inline asm
	{  cvt.f32.f16 %f476, %rs414;}

	// end inline asm
	fma.rn.f32 	%f1931, %f476, %f468, %f1867;
	fma.rn.f32 	%f1932, %f476, %f469, %f1868;
	fma.rn.f32 	%f1933, %f476, %f470, %f1869;
	fma.rn.f32 	%f1934, %f476, %f471, %f1870;
	fma.rn.f32 	%f1935, %f476, %f472, %f1871;
	fma.rn.f32 	%f1936, %f476, %f473, %f1872;
	fma.rn.f32 	%f1937, %f476, %f474, %f1873;
	fma.rn.f32 	%f1938, %f476, %f475, %f1874;
	ld.shared.u16 	%rs415, [%r2888+274];
	// begin inline asm
	{  cvt.f32.f16 %f477, %rs415;}

	// end inline asm
	fma.rn.f32 	%f1939, %f477, %f468, %f1875;
	fma.rn.f32 	%f1940, %f477, %f469, %f1876;
	fma.rn.f32 	%f1941, %f477, %f470, %f1877;
	fma.rn.f32 	%f1942, %f477, %f471, %f1878;
	fma.rn.f32 	%f1943, %f477, %f472, %f1879;
	fma.rn.f32 	%f1944, %f477, %f473, %f1880;
	fma.rn.f32 	%f1945, %f477, %f474, %f1881;
	fma.rn.f32 	%f1946, %f477, %f475, %f1882;
	ld.shared.u16 	%rs416, [%r2888+402];
	// begin inline asm
	{  cvt.f32.f16 %f478, %rs416;}

	// end inline asm
	fma.rn.f32 	%f1947, %f478, %f468, %f1883;
	fma.rn.f32 	%f1948, %f478, %f469, %f1884;
	fma.rn.f32 	%f1949, %f478, %f470, %f1885;
	fma.rn.f32 	%f1950, %f478, %f471, %f1886;
	fma.rn.f32 	%f1951, %f478, %f472, %f1887;
	fma.rn.f32 	%f1952, %f478, %f473, %f1888;
	fma.rn.f32 	%f1953, %f478, %f474, %f1889;
	fma.rn.f32 	%f1954, %f478, %f475, %f1890;
	ld.shared.u16 	%rs417, [%r2888+530];
	// begin inline asm
	{  cvt.f32.f16 %f479, %rs417;}

	// end inline asm
	fma.rn.f32 	%f1955, %f479, %f468, %f1891;
	fma.rn.f32 	%f1956, %f479, %f469, %f1892;
	fma.rn.f32 	%f1957, %f479, %f470, %f1893;
	fma.rn.f32 	%f1958, %f479, %f471, %f1894;
	fma.rn.f32 	%f1959, %f479, %f472, %f1895;
	fma.rn.f32 	%f1960, %f479, %f473, %f1896;
	fma.rn.f32 	%f1961, %f479, %f474, %f1897;
	fma.rn.f32 	%f1962, %f479, %f475, %f1898;
	ld.shared.u16 	%rs418, [%r2888+658];
	// begin inline asm
	{  cvt.f32.f16 %f480, %rs418;}

	// end inline asm
	fma.rn.f32 	%f1963, %f480, %f468, %f1899;
	fma.rn.f32 	%f1964, %f480, %f469, %f1900;
	fma.rn.f32 	%f1965, %f480, %f470, %f1901;
	fma.rn.f32 	%f1966, %f480, %f471, %f1902;
	fma.rn.f32 	%f1967, %f480, %f472, %f1903;
	fma.rn.f32 	%f1968, %f480, %f473, %f1904;
	fma.rn.f32 	%f1969, %f480, %f474, %f1905;
	fma.rn.f32 	%f1970, %f480, %f475, %f1906;
	ld.shared.u16 	%rs419, [%r2888+786];
	// begin inline asm
	{  cvt.f32.f16 %f481, %rs419;}

	// end inline asm
	fma.rn.f32 	%f1971, %f481, %f468, %f1907;
	fma.rn.f32 	%f1972, %f481, %f469, %f1908;
	fma.rn.f32 	%f1973, %f481, %f470, %f1909;
	fma.rn.f32 	%f1974, %f481, %f471, %f1910;
	fma.rn.f32 	%f1975, %f481, %f472, %f1911;
	fma.rn.f32 	%f1976, %f481, %f473, %f1912;
	fma.rn.f32 	%f1977, %f481, %f474, %f1913;
	fma.rn.f32 	%f1978, %f481, %f475, %f1914;
	ld.shared.u16 	%rs420, [%r2888+914];
	// begin inline asm
	{  cvt.f32.f16 %f482, %rs420;}

	// end inline asm
	fma.rn.f32 	%f1979, %f482, %f468, %f1915;
	fma.rn.f32 	%f1980, %f482, %f469, %f1916;
	fma.rn.f32 	%f1981, %f482, %f470, %f1917;
	fma.rn.f32 	%f1982, %f482, %f471, %f1918;
	fma.rn.f32 	%f1983, %f482, %f472, %f1919;
	fma.rn.f32 	%f1984, %f482, %f473, %f1920;
	fma.rn.f32 	%f1985, %f482, %f474, %f1921;
	fma.rn.f32 	%f1986, %f482, %f475, %f1922;
	ld.shared.u16 	%rs421, [%r2888+20];
	// begin inline asm
	{  cvt.f32.f16 %f483, %rs421;}

	// end inline asm
	ld.shared.u16 	%rs422, [%r2892+2560];
	// begin inline asm
	{  cvt.f32.f16 %f484, %rs422;}

	// end inline asm
	fma.rn.f32 	%f1987, %f483, %f484, %f1923;
	ld.shared.u16 	%rs423, [%r2892+2562];
	// begin inline asm
	{  cvt.f32.f16 %f485, %rs423;}

	// end inline asm
	fma.rn.f32 	%f1988, %f483, %f485, %f1924;
	ld.shared.u16 	%rs424, [%r2892+2564];
	// begin inline asm
	{  cvt.f32.f16 %f486, %rs424;}

	// end inline asm
	fma.rn.f32 	%f1989, %f483, %f486, %f1925;
	ld.shared.u16 	%rs425, [%r2892+2566];
	// begin inline asm
	{  cvt.f32.f16 %f487, %rs425;}

	// end inline asm
	fma.rn.f32 	%f1990, %f483, %f487, %f1926;
	ld.shared.u16 	%rs426, [%r2892+2568];
	// begin inline asm
	{  cvt.f32.f16 %f488, %rs426;}

	// end inline asm
	fma.rn.f32 	%f1991, %f483, %f488, %f1927;
	ld.shared.u16 	%rs427, [%r2892+2570];
	// begin inline asm
	{  cvt.f32.f16 %f489, %rs427;}

	// end inline asm
	fma.rn.f32 	%f1992, %f483, %f489, %f1928;
	ld.shared.u16 	%rs428, [%r2892+2572];
	// begin inline asm
	{  cvt.f32.f16 %f490, %rs428;}

	// end inline asm
	fma.rn.f32 	%f1993, %f483, %f490, %f1929;
	ld.shared.u16 	%rs429, [%r2892+2574];
	// begin inline asm
	{  cvt.f32.f16 %f491, %rs429;}

	// end inline asm
	fma.rn.f32 	%f1994, %f483, %f491, %f1930;
	ld.shared.u16 	%rs430, [%r2888+148];
	// begin inline asm
	{  cvt.f32.f16 %f492, %rs430;}

	// end inline asm
	fma.rn.f32 	%f1995, %f492, %f484, %f1931;
	fma.rn.f32 	%f1996, %f492, %f485, %f1932;
	fma.rn.f32 	%f1997, %f492, %f486, %f1933;
	fma.rn.f32 	%f1998, %f492, %f487, %f1934;
	fma.rn.f32 	%f1999, %f492, %f488, %f1935;
	fma.rn.f32 	%f2000, %f492, %f489, %f1936;
	fma.rn.f32 	%f2001, %f492, %f490, %f1937;
	fma.rn.f32 	%f2002, %f492, %f491, %f1938;
	ld.shared.u16 	%rs431, [%r2888+276];
	// begin inline asm
	{  cvt.f32.f16 %f493, %rs431;}

	// end inline asm
	fma.rn.f32 	%f2003, %f493, %f484, %f1939;
	fma.rn.f32 	%f2004, %f493, %f485, %f1940;
	fma.rn.f32 	%f2005, %f493, %f486, %f1941;
	fma.rn.f32 	%f2006, %f493, %f487, %f1942;
	fma.rn.f32 	%f2007, %f493, %f488, %f1943;
	fma.rn.f32 	%f2008, %f493, %f489, %f1944;
	fma.rn.f32 	%f2009, %f493, %f490, %f1945;
	fma.rn.f32 	%f2010, %f493, %f491, %f1946;
	ld.shared.u16 	%rs432, [%r2888+404];
	// begin inline asm
	{  cvt.f32.f16 %f494, %rs432;}

	// end inline asm
	fma.rn.f32 	%f2011, %f494, %f484, %f1947;
	fma.rn.f32 	%f2012, %f494, %f485, %f1948;
	fma.rn.f32 	%f2013, %f494, %f486, %f1949;
	fma.rn.f32 	%f2014, %f494, %f487, %f1950;
	fma.rn.f32 	%f2015, %f494, %f488, %f1951;
	fma.rn.f32 	%f2016, %f494, %f489, %f1952;
	fma.rn.f32 	%f2017, %f494, %f490, %f1953;
	fma.rn.f32 	%f2018, %f494, %f491, %f1954;
	ld.shared.u16 	%rs433, [%r2888+532];
	// begin inline asm
	{  cvt.f32.f16 %f495, %rs433;}

	// end inline asm
	fma.rn.f32 	%f2019, %f495, %f484, %f1955;
	fma.rn.f32 	%f2020, %f495, %f485, %f1956;
	fma.rn.f32 	%f2021, %f495, %f486, %f1957;
	fma.rn.f32 	%f2022, %f495, %f487, %f1958;
	fma.rn.f32 	%f2023, %f495, %f488, %f1959;
	fma.rn.f32 	%f2024, %f495, %f489, %f1960;
	fma.rn.f32 	%f2025, %f495, %f490, %f1961;
	fma.rn.f32 	%f2026, %f495, %f491, %f1962;
	ld.shared.u16 	%rs434, [%r2888+660];
	// begin inline asm
	{  cvt.f32.f16 %f496, %rs434;}

	// end inline asm
	fma.rn.f32 	%f2027, %f496, %f484, %f1963;
	fma.rn.f32 	%f2028, %f496, %f485, %f1964;
	fma.rn.f32 	%f2029, %f496, %f486, %f1965;
	fma.rn.f32 	%f2030, %f496, %f487, %f1966;
	fma.rn.f32 	%f2031, %f496, %f488, %f1967;
	fma.rn.f32 	%f2032, %f496, %f489, %f1968;
	fma.rn.f32 	%f2033, %f496, %f490, %f1969;
	fma.rn.f32 	%f2034, %f496, %f491, %f1970;
	ld.shared.u16 	%rs435, [%r2888+788];
	// begin inline asm
	{  cvt.f32.f16 %f497, %rs435;}

	// end inline asm
	fma.rn.f32 	%f2035, %f497, %f484, %f1971;
	fma.rn.f32 	%f2036, %f497, %f485, %f1972;
	fma.rn.f32 	%f2037, %f497, %f486, %f1973;
	fma.rn.f32 	%f2038, %f497, %f487, %f1974;
	fma.rn.f32 	%f2039, %f497, %f488, %f1975;
	fma.rn.f32 	%f2040, %f497, %f489, %f1976;
	fma.rn.f32 	%f2041, %f497, %f490, %f1977;
	fma.rn.f32 	%f2042, %f497, %f491, %f1978;
	ld.shared.u16 	%rs436, [%r2888+916];
	// begin inline asm
	{  cvt.f32.f16 %f498, %rs436;}

	// end inline asm
	fma.rn.f32 	%f2043, %f498, %f484, %f1979;
	fma.rn.f32 	%f2044, %f498, %f485, %f1980;
	fma.rn.f32 	%f2045, %f498, %f486, %f1981;
	fma.rn.f32 	%f2046, %f498, %f487, %f1982;
	fma.rn.f32 	%f2047, %f498, %f488, %f1983;
	fma.rn.f32 	%f2048, %f498, %f489, %f1984;
	fma.rn.f32 	%f2049, %f498, %f490, %f1985;
	fma.rn.f32 	%f2050, %f498, %f491, %f1986;
	ld.shared.u16 	%rs437, [%r2888+22];
	// begin inline asm
	{  cvt.f32.f16 %f499, %rs437;}

	// end inline asm
	ld.shared.u16 	%rs438, [%r2892+2816];
	// begin inline asm
	{  cvt.f32.f16 %f500, %rs438;}

	// end inline asm
	fma.rn.f32 	%f2051, %f499, %f500, %f1987;
	ld.shared.u16 	%rs439, [%r2892+2818];
	// begin inline asm
	{  cvt.f32.f16 %f501, %rs439;}

	// end inline asm
	fma.rn.f32 	%f2052, %f499, %f501, %f1988;
	ld.shared.u16 	%rs440, [%r2892+2820];
	// begin inline asm
	{  cvt.f32.f16 %f502, %rs440;}

	// end inline asm
	fma.rn.f32 	%f2053, %f499, %f502, %f1989;
	ld.shared.u16 	%rs441, [%r2892+2822];
	// begin inline asm
	{  cvt.f32.f16 %f503, %rs441;}

	// end inline asm
	fma.rn.f32 	%f2054, %f499, %f503, %f1990;
	ld.shared.u16 	%rs442, [%r2892+2824];
	// begin inline asm
	{  cvt.f32.f16 %f504, %rs442;}

	// end inline asm
	fma.rn.f32 	%f2055, %f499, %f504, %f1991;
	ld.shared.u16 	%rs443, [%r2892+2826];
	// begin inline asm
	{  cvt.f32.f16 %f505, %rs443;}

	// end inline asm
	fma.rn.f32 	%f2056, %f499, %f505, %f1992;
	ld.shared.u16 	%rs444, [%r2892+2828];
	// begin inline asm
	{  cvt.f32.f16 %f506, %rs444;}

	// end inline asm
	fma.rn.f32 	%f2057, %f499, %f506, %f1993;
	ld.shared.u16 	%rs445, [%r2892+2830];
	// begin inline asm
	{  cvt.f32.f16 %f507, %rs445;}

	// end inline asm
	fma.rn.f32 	%f2058, %f499, %f507, %f1994;
	ld.shared.u16 	%rs446, [%r2888+150];
	// begin inline asm
	{  cvt.f32.f16 %f508, %rs446;}

	// end inline asm
	fma.rn.f32 	%f2059, %f508, %f500, %f1995;
	fma.rn.f32 	%f2060, %f508, %f501, %f1996;
	fma.rn.f32 	%f2061, %f508, %f502, %f1997;
	fma.rn.f32 	%f2062, %f508, %f503, %f1998;
	fma.rn.f32 	%f2063, %f508, %f504, %f1999;
	fma.rn.f32 	%f2064, %f508, %f505, %f2000;
	fma.rn.f32 	%f2065, %f508, %f506, %f2001;
	fma.rn.f32 	%f2066, %f508, %f507, %f2002;
	ld.shared.u16 	%rs447, [%r2888+278];
	// begin inline asm
	{  cvt.f32.f16 %f509, %rs447;}

	// end inline asm
	fma.rn.f32 	%f2067, %f509, %f500, %f2003;
	fma.rn.f32 	%f2068, %f509, %f501, %f2004;
	fma.rn.f32 	%f2069, %f509, %f502, %f2005;
	fma.rn.f32 	%f2070, %f509, %f503, %f2006;
	fma.rn.f32 	%f2071, %f509, %f504, %f2007;
	fma.rn.f32 	%f2072, %f509, %f505, %f2008;
	fma.rn.f32 	%f2073, %f509, %f506, %f2009;
	fma.rn.f32 	%f2074, %f509, %f507, %f2010;
	ld.shared.u16 	%rs448, [%r2888+406];
	// begin inline asm
	{  cvt.f32.f16 %f510, %rs448;}

	// end inline asm
	fma.rn.f32 	%f2075, %f510, %f500, %f2011;
	fma.rn.f32 	%f2076, %f510, %f501, %f2012;
	fma.rn.f32 	%f2077, %f510, %f502, %f2013;
	fma.rn.f32 	%f2078, %f510, %f503, %f2014;
	fma.rn.f32 	%f2079, %f510, %f504, %f2015;
	fma.rn.f32 	%f2080, %f510, %f505, %f2016;
	fma.rn.f32 	%f2081, %f510, %f506, %f2017;
	fma.rn.f32 	%f2082, %f510, %f507, %f2018;
	ld.shared.u16 	%rs449, [%r2888+534];
	// begin inline asm
	{  cvt.f32.f16 %f511, %rs449;}

	// end inline asm
	fma.rn.f32 	%f2083, %f511, %f500, %f2019;
	fma.rn.f32 	%f2084, %f511, %f501, %f2020;
	fma.rn.f32 	%f2085, %f511, %f502, %f2021;
	fma.rn.f32 	%f2086, %f511, %f503, %f2022;
	fma.rn.f32 	%f2087, %f511, %f504, %f2023;
	fma.rn.f32 	%f2088, %f511, %f505, %f2024;
	fma.rn.f32 	%f2089, %f511, %f506, %f2025;
	fma.rn.f32 	%f2090, %f511, %f507, %f2026;
	ld.shared.u16 	%rs450, [%r2888+662];
	// begin inline asm
	{  cvt.f32.f16 %f512, %rs450;}

	// end inline asm
	fma.rn.f32 	%f2091, %f512, %f500, %f2027;
	fma.rn.f32 	%f2092, %f512, %f501, %f2028;
	fma.rn.f32 	%f2093, %f512, %f502, %f2029;
	fma.rn.f32 	%f2094, %f512, %f503, %f2030;
	fma.rn.f32 	%f2095, %f512, %f504, %f2031;
	fma.rn.f32 	%f2096, %f512, %f505, %f2032;
	fma.rn.f32 	%f2097, %f512, %f506, %f2033;
	fma.rn.f32 	%f2098, %f512, %f507, %f2034;
	ld.shared.u16 	%rs451, [%r2888+790];
	// begin inline asm
	{  cvt.f32.f16 %f513, %rs451;}

	// end inline asm
	fma.rn.f32 	%f2099, %f513, %f500, %f2035;
	fma.rn.f32 	%f2100, %f513, %f501, %f2036;
	fma.rn.f32 	%f2101, %f513, %f502, %f2037;
	fma.rn.f32 	%f2102, %f513, %f503, %f2038;
	fma.rn.f32 	%f2103, %f513, %f504, %f2039;
	fma.rn.f32 	%f2104, %f513, %f505, %f2040;
	fma.rn.f32 	%f2105, %f513, %f506, %f2041;
	fma.rn.f32 	%f2106, %f513, %f507, %f2042;
	ld.shared.u16 	%rs452, [%r2888+918];
	// begin inline asm
	{  cvt.f32.f16 %f514, %rs452;}

	// end inline asm
	fma.rn.f32 	%f2107, %f514, %f500, %f2043;
	fma.rn.f32 	%f2108, %f514, %f501, %f2044;
	fma.rn.f32 	%f2109, %f514, %f502, %f2045;
	fma.rn.f32 	%f2110, %f514, %f503, %f2046;
	fma.rn.f32 	%f2111, %f514, %f504, %f2047;
	fma.rn.f32 	%f2112, %f514, %f505, %f2048;
	fma.rn.f32 	%f2113, %f514, %f506, %f2049;
	fma.rn.f32 	%f2114, %f514, %f507, %f2050;
	ld.shared.u16 	%rs453, [%r2888+24];
	// begin inline asm
	{  cvt.f32.f16 %f515, %rs453;}

	// end inline asm
	ld.shared.u16 	%rs454, [%r2892+3072];
	// begin inline asm
	{  cvt.f32.f16 %f516, %rs454;}

	// end inline asm
	fma.rn.f32 	%f2115, %f515, %f516, %f2051;
	ld.shared.u16 	%rs455, [%r2892+3074];
	// begin inline asm
	{  cvt.f32.f16 %f517, %rs455;}

	// end inline asm
	fma.rn.f32 	%f2116, %f515, %f517, %f2052;
	ld.shared.u16 	%rs456, [%r2892+3076];
	// begin inline asm
	{  cvt.f32.f16 %f518, %rs456;}

	// end inline asm
	fma.rn.f32 	%f2117, %f515, %f518, %f2053;
	ld.shared.u16 	%rs457, [%r2892+3078];
	// begin inline asm
	{  cvt.f32.f16 %f519, %rs457;}

	// end inline asm
	fma.rn.f32 	%f2118, %f515, %f519, %f2054;
	ld.shared.u16 	%rs458, [%r2892+3080];
	// begin inline asm
	{  cvt.f32.f16 %f520, %rs458;}

	// end inline asm
	fma.rn.f32 	%f2119, %f515, %f520, %f2055;
	ld.shared.u16 	%rs459, [%r2892+3082];
	// begin inline asm
	{  cvt.f32.f16 %f521, %rs459;}

	// end inline asm
	fma.rn.f32 	%f2120, %f515, %f521, %f2056;
	ld.shared.u16 	%rs460, [%r2892+3084];
	// begin inline asm
	{  cvt.f32.f16 %f522, %rs460;}

	// end inline asm
	fma.rn.f32 	%f2121, %f515, %f522, %f2057;
	ld.shared.u16 	%rs461, [%r2892+3086];
	// begin inline asm
	{  cvt.f32.f16 %f523, %rs461;}

	// end inline asm
	fma.rn.f32 	%f2122, %f515, %f523, %f2058;
	ld.shared.u16 	%rs462, [%r2888+152];
	// begin inline asm
	{  cvt.f32.f16 %f524, %rs462;}

	// end inline asm
	fma.rn.f32 	%f2123, %f524, %f516, %f2059;
	fma.rn.f32 	%f2124, %f524, %f517, %f2060;
	fma.rn.f32 	%f2125, %f524, %f518, %f2061;
	fma.rn.f32 	%f2126, %f524, %f519, %f2062;
	fma.rn.f32 	%f2127, %f524, %f520, %f2063;
	fma.rn.f32 	%f2128, %f524, %f521, %f2064;
	fma.rn.f32 	%f2129, %f524, %f522, %f2065;
	fma.rn.f32 	%f2130, %f524, %f523, %f2066;
	ld.shared.u16 	%rs463, [%r2888+280];
	// begin inline asm
	{  cvt.f32.f16 %f525, %rs463;}

	// end inline asm
	fma.rn.f32 	%f2131, %f525, %f516, %f2067;
	fma.rn.f32 	%f2132, %f525, %f517, %f2068;
	fma.rn.f32 	%f2133, %f525, %f518, %f2069;
	fma.rn.f32 	%f2134, %f525, %f519, %f2070;
	fma.rn.f32 	%f2135, %f525, %f520, %f2071;
	fma.rn.f32 	%f2136, %f525, %f521, %f2072;
	fma.rn.f32 	%f2137, %f525, %f522, %f2073;
	fma.rn.f32 	%f2138, %f525, %f523, %f2074;
	ld.shared.u16 	%rs464, [%r2888+408];
	// begin inline asm
	{  cvt.f32.f16 %f526, %rs464;}

	// end inline asm
	fma.rn.f32 	%f2139, %f526, %f516, %f2075;
	fma.rn.f32 	%f2140, %f526, %f517, %f2076;
	fma.rn.f32 	%f2141, %f526, %f518, %f2077;
	fma.rn.f32 	%f2142, %f526, %f519, %f2078;
	fma.rn.f32 	%f2143, %f526, %f520, %f2079;
	fma.rn.f32 	%f2144, %f526, %f521, %f2080;
	fma.rn.f32 	%f2145, %f526, %f522, %f2081;
	fma.rn.f32 	%f2146, %f526, %f523, %f2082;
	ld.shared.u16 	%rs465, [%r2888+536];
	// begin inline asm
	{  cvt.f32.f16 %f527, %rs465;}

	// end inline asm
	fma.rn.f32 	%f2147, %f527, %f516, %f2083;
	fma.rn.f32 	%f2148, %f527, %f517, %f2084;
	fma.rn.f32 	%f2149, %f527, %f518, %f2085;
	fma.rn.f32 	%f2150, %f527, %f519, %f2086;
	fma.rn.f32 	%f2151, %f527, %f520, %f2087;
	fma.rn.f32 	%f2152, %f527, %f521, %f2088;
	fma.rn.f32 	%f2153, %f527, %f522, %f2089;
	fma.rn.f32 	%f2154, %f527, %f523, %f2090;
	ld.shared.u16 	%rs466, [%r2888+664];
	// begin inline asm
	{  cvt.f32.f16 %f528, %rs466;}

	// end inline asm
	fma.rn.f32 	%f2155, %f528, %f516, %f2091;
	fma.rn.f32 	%f2156, %f528, %f517, %f2092;
	fma.rn.f32 	%f2157, %f528, %f518, %f2093;
	fma.rn.f32 	%f2158, %f528, %f519, %f2094;
	fma.rn.f32 	%f2159, %f528, %f520, %f2095;
	fma.rn.f32 	%f2160, %f528, %f521, %f2096;
	fma.rn.f32 	%f2161, %f528, %f522, %f2097;
	fma.rn.f32 	%f2162, %f528, %f523, %f2098;
	ld.shared.u16 	%rs467, [%r2888+792];
	// begin inline asm
	{  cvt.f32.f16 %f529, %rs467;}

	// end inline asm
	fma.rn.f32 	%f2163, %f529, %f516, %f2099;
	fma.rn.f32 	%f2164, %f529, %f517, %f2100;
	fma.rn.f32 	%f2165, %f529, %f518, %f2101;
	fma.rn.f32 	%f2166, %f529, %f519, %f2102;
	fma.rn.f32 	%f2167, %f529, %f520, %f2103;
	fma.rn.f32 	%f2168, %f529, %f521, %f2104;
	fma.rn.f32 	%f2169, %f529, %f522, %f2105;
	fma.rn.f32 	%f2170, %f529, %f523, %f2106;
	ld.shared.u16 	%rs468, [%r2888+920];
	// begin inline asm
	{  cvt.f32.f16 %f530, %rs468;}

	// end inline asm
	fma.rn.f32 	%f2171, %f530, %f516, %f2107;
	fma.rn.f32 	%f2172, %f530, %f517, %f2108;
	fma.rn.f32 	%f2173, %f530, %f518, %f2109;
	fma.rn.f32 	%f2174, %f530, %f519, %f2110;
	fma.rn.f32 	%f2175, %f530, %f520, %f2111;
	fma.rn.f32 	%f2176, %f530, %f521, %f2112;
	fma.rn.f32 	%f2177, %f530, %f522, %f2113;
	fma.rn.f32 	%f2178, %f530, %f523, %f2114;
	ld.shared.u16 	%rs469, [%r2888+26];
	// begin inline asm
	{  cvt.f32.f16 %f531, %rs469;}

	// end inline asm
	ld.shared.u16 	%rs470, [%r2892+3328];
	// begin inline asm
	{  cvt.f32.f16 %f532, %rs470;}

	// end inline asm
	fma.rn.f32 	%f2179, %f531, %f532, %f2115;
	ld.shared.u16 	%rs471, [%r2892+3330];
	// begin inline asm
	{  cvt.f32.f16 %f533, %rs471;}

	// end inline asm
	fma.rn.f32 	%f2180, %f531, %f533, %f2116;
	ld.shared.u16 	%rs472, [%r2892+3332];
	// begin inline asm
	{  cvt.f32.f16 %f534, %rs472;}

	// end inline asm
	fma.rn.f32 	%f2181, %f531, %f534, %f2117;
	ld.shared.u16 	%rs473, [%r2892+3334];
	// begin inline asm
	{  cvt.f32.f16 %f535, %rs473;}

	// end inline asm
	fma.rn.f32 	%f2182, %f531, %f535, %f2118;
	ld.shared.u16 	%rs474, [%r2892+3336];
	// begin inline asm
	{  cvt.f32.f16 %f536, %rs474;}

	// end inline asm
	fma.rn.f32 	%f2183, %f531, %f536, %f2119;
	ld.shared.u16 	%rs475, [%r2892+3338];
	// begin inline asm
	{  cvt.f32.f16 %f537, %rs475;}

	// end inline asm
	fma.rn.f32 	%f2184, %f531, %f537, %f2120;
	ld.shared.u16 	%rs476, [%r2892+3340];
	// begin inline asm
	{  cvt.f32.f16 %f538, %rs476;}

	// end inline asm
	fma.rn.f32 	%f2185, %f531, %f538, %f2121;
	ld.shared.u16 	%rs477, [%r2892+3342];
	// begin inline asm
	{  cvt.f32.f16 %f539, %rs477;}

	// end inline asm
	fma.rn.f32 	%f2186, %f531, %f539, %f2122;
	ld.shared.u16 	%rs478, [%r2888+154];
	// begin inline asm
	{  cvt.f32.f16 %f540, %rs478;}

	// end inline asm
	fma.rn.f32 	%f2187, %f540, %f532, %f2123;
	fma.rn.f32 	%f2188, %f540, %f533, %f2124;
	fma.rn.f32 	%f2189, %f540, %f534, %f2125;
	fma.rn.f32 	%f2190, %f540, %f535, %f2126;
	fma.rn.f32 	%f2191, %f540, %f536, %f2127;
	fma.rn.f32 	%f2192, %f540, %f537, %f2128;
	fma.rn.f32 	%f2193, %f540, %f538, %f2129;
	fma.rn.f32 	%f2194, %f540, %f539, %f2130;
	ld.shared.u16 	%rs479, [%r2888+282];
	// begin inline asm
	{  cvt.f32.f16 %f541, %rs479;}

	// end inline asm
	fma.rn.f32 	%f2195, %f541, %f532, %f2131;
	fma.rn.f32 	%f2196, %f541, %f533, %f2132;
	fma.rn.f32 	%f2197, %f541, %f534, %f2133;
	fma.rn.f32 	%f2198, %f541, %f535, %f2134;
	fma.rn.f32 	%f2199, %f541, %f536, %f2135;
	fma.rn.f32 	%f2200, %f541, %f537, %f2136;
	fma.rn.f32 	%f2201, %f541, %f538, %f2137;
	fma.rn.f32 	%f2202, %f541, %f539, %f2138;
	ld.shared.u16 	%rs480, [%r2888+410];
	// begin inline asm
	{  cvt.f32.f16 %f542, %rs480;}

	// end inline asm
	fma.rn.f32 	%f2203, %f542, %f532, %f2139;
	fma.rn.f32 	%f2204, %f542, %f533, %f2140;
	fma.rn.f32 	%f2205, %f542, %f534, %f2141;
	fma.rn.f32 	%f2206, %f542, %f535, %f2142;
	fma.rn.f32 	%f2207, %f542, %f536, %f2143;
	fma.rn.f32 	%f2208, %f542, %f537, %f2144;
	fma.rn.f32 	%f2209, %f542, %f538, %f2145;
	fma.rn.f32 	%f2210, %f542, %f539, %f2146;
	ld.shared.u16 	%rs481, [%r2888+538];
	// begin inline asm
	{  cvt.f32.f16 %f543, %rs481;}

	// end inline asm
	fma.rn.f32 	%f2211, %f543, %f532, %f2147;
	fma.rn.f32 	%f2212, %f543, %f533, %f2148;
	fma.rn.f32 	%f2213, %f543, %f534, %f2149;
	fma.rn.f32 	%f2214, %f543, %f535, %f2150;
	fma.rn.f32 	%f2215, %f543, %f536, %f2151;
	fma.rn.f32 	%f2216, %f543, %f537, %f2152;
	fma.rn.f32 	%f2217, %f543, %f538, %f2153;
	fma.rn.f32 	%f2218, %f543, %f539, %f2154;
	ld.shared.u16 	%rs482, [%r2888+666];
	// begin inline asm
	{  cvt.f32.f16 %f544, %rs482;}

	// end inline asm
	fma.rn.f32 	%f2219, %f544, %f532, %f2155;
	fma.rn.f32 	%f2220, %f544, %f533, %f2156;
	fma.rn.f32 	%f2221, %f544, %f534, %f2157;
	fma.rn.f32 	%f2222, %f544, %f535, %f2158;
	fma.rn.f32 	%f2223, %f544, %f536, %f2159;
	fma.rn.f32 	%f2224, %f544, %f537, %f2160;
	fma.rn.f32 	%f2225, %f544, %f538, %f2161;
	fma.rn.f32 	%f2226, %f544, %f539, %f2162;
	ld.shared.u16 	%rs483, [%r2888+794];
	// begin inline asm
	{  cvt.f32.f16 %f545, %rs483;}

	// end inline asm
	fma.rn.f32 	%f2227, %f545, %f532, %f2163;
	fma.rn.f32 	%f2228, %f545, %f533, %f2164;
	fma.rn.f32 	%f2229, %f545, %f534, %f2165;
	fma.rn.f32 	%f2230, %f545, %f535, %f2166;
	fma.rn.f32 	%f2231, %f545, %f536, %f2167;
	fma.rn.f32 	%f2232, %f545, %f537, %f2168;
	fma.rn.f32 	%f2233, %f545, %f538, %f2169;
	fma.rn.f32 	%f2234, %f545, %f539, %f2170;
	ld.shared.u16 	%rs484, [%r2888+922];
	// begin inline asm
	{  cvt.f32.f16 %f546, %rs484;}

	// end inline asm
	fma.rn.f32 	%f2235, %f546, %f532, %f2171;
	fma.rn.f32 	%f2236, %f546, %f533, %f2172;
	fma.rn.f32 	%f2237, %f546, %f534, %f2173;
	fma.rn.f32 	%f2238, %f546, %f535, %f2174;
	fma.rn.f32 	%f2239, %f546, %f536, %f2175;
	fma.rn.f32 	%f2240, %f546, %f537, %f2176;
	fma.rn.f32 	%f2241, %f546, %f538, %f2177;
	fma.rn.f32 	%f2242, %f546, %f539, %f2178;
	ld.shared.u16 	%rs485, [%r2888+28];
	// begin inline asm
	{  cvt.f32.f16 %f547, %rs485;}

	// end inline asm
	ld.shared.u16 	%rs486, [%r2892+3584];
	// begin inline asm
	{  cvt.f32.f16 %f548, %rs486;}

	// end inline asm
	fma.rn.f32 	%f2243, %f547, %f548, %f2179;
	ld.shared.u16 	%rs487, [%r2892+3586];
	// begin inline asm
	{  cvt.f32.f16 %f549, %rs487;}

	// end inline asm
	fma.rn.f32 	%f2244, %f547, %f549, %f2180;
	ld.shared.u16 	%rs488, [%r2892+3588];
	// begin inline asm
	{  cvt.f32.f16 %f550, %rs488;}

	// end inline asm
	fma.rn.f32 	%f2245, %f547, %f550, %f2181;
	ld.shared.u16 	%rs489, [%r2892+3590];
	// begin inline asm
	{  cvt.f32.f16 %f551, %rs489;}

	// end inline asm
	fma.rn.f32 	%f2246, %f547, %f551, %f2182;
	ld.shared.u16 	%rs490, [%r2892+3592];
	// begin inline asm
	{  cvt.f32.f16 %f552, %rs490;}

	// end inline asm
	fma.rn.f32 	%f2247, %f547, %f552, %f2183;
	ld.shared.u16 	%rs491, [%r2892+3594];
	// begin inline asm
	{  cvt.f32.f16 %f553, %rs491;}

	// end inline asm
	fma.rn.f32 	%f2248, %f547, %f553, %f2184;
	ld.shared.u16 	%rs492, [%r2892+3596];
	// begin inline asm
	{  cvt.f32.f16 %f554, %rs492;}

	// end inline asm
	fma.rn.f32 	%f2249, %f547, %f554, %f2185;
	ld.shared.u16 	%rs493, [%r2892+3598];
	// begin inline asm
	{  cvt.f32.f16 %f555, %rs493;}

	// end inline asm
	fma.rn.f32 	%f2250, %f547, %f555, %f2186;
	ld.shared.u16 	%rs494, [%r2888+156];
	// begin inline asm
	{  cvt.f32.f16 %f556, %rs494;}

	// end inline asm
	fma.rn.f32 	%f2251, %f556, %f548, %f2187;
	fma.rn.f32 	%f2252, %f556, %f549, %f2188;
	fma.rn.f32 	%f2253, %f556, %f550, %f2189;
	fma.rn.f32 	%f2254, %f556, %f551, %f2190;
	fma.rn.f32 	%f2255, %f556, %f552, %f2191;
	fma.rn.f32 	%f2256, %f556, %f553, %f2192;
	fma.rn.f32 	%f2257, %f556, %f554, %f2193;
	fma.rn.f32 	%f2258, %f556, %f555, %f2194;
	ld.shared.u16 	%rs495, [%r2888+284];
	// begin inline asm
	{  cvt.f32.f16 %f557, %rs495;}

	// end inline asm
	fma.rn.f32 	%f2259, %f557, %f548, %f2195;
	fma.rn.f32 	%f2260, %f557, %f549, %f2196;
	fma.rn.f32 	%f2261, %f557, %f550, %f2197;
	fma.rn.f32 	%f2262, %f557, %f551, %f2198;
	fma.rn.f32 	%f2263, %f557, %f552, %f2199;
	fma.rn.f32 	%f2264, %f557, %f553, %f2200;
	fma.rn.f32 	%f2265, %f557, %f554, %f2201;
	fma.rn.f32 	%f2266, %f557, %f555, %f2202;
	ld.shared.u16 	%rs496, [%r2888+412];
	// begin inline asm
	{  cvt.f32.f16 %f558, %rs496;}

	// end inline asm
	fma.rn.f32 	%f2267, %f558, %f548, %f2203;
	fma.rn.f32 	%f2268, %f558, %f549, %f2204;
	fma.rn.f32 	%f2269, %f558, %f550, %f2205;
	fma.rn.f32 	%f2270, %f558, %f551, %f2206;
	fma.rn.f32 	%f2271, %f558, %f552, %f2207;
	fma.rn.f32 	%f2272, %f558, %f553, %f2208;
	fma.rn.f32 	%f2273, %f558, %f554, %f2209;
	fma.rn.f32 	%f2274, %f558, %f555, %f2210;
	ld.shared.u16 	%rs497, [%r2888+540];
	// begin inline asm
	{  cvt.f32.f16 %f559, %rs497;}

	// end inline asm
	fma.rn.f32 	%f2275, %f559, %f548, %f2211;
	fma.rn.f32 	%f2276, %f559, %f549, %f2212;
	fma.rn.f32 	%f2277, %f559, %f550, %f2213;
	fma.rn.f32 	%f2278, %f559, %f551, %f2214;
	fma.rn.f32 	%f2279, %f559, %f552, %f2215;
	fma.rn.f32 	%f2280, %f559, %f553, %f2216;
	fma.rn.f32 	%f2281, %f559, %f554, %f2217;
	fma.rn.f32 	%f2282, %f559, %f555, %f2218;
	ld.shared.u16 	%rs498, [%r2888+668];
	// begin inline asm
	{  cvt.f32.f16 %f560, %rs498;}

	// end inline asm
	fma.rn.f32 	%f2283, %f560, %f548, %f2219;
	fma.rn.f32 	%f2284, %f560, %f549, %f2220;
	fma.rn.f32 	%f2285, %f560, %f550, %f2221;
	fma.rn.f32 	%f2286, %f560, %f551, %f2222;
	fma.rn.f32 	%f2287, %f560, %f552, %f2223;
	fma.rn.f32 	%f2288, %f560, %f553, %f2224;
	fma.rn.f32 	%f2289, %f560, %f554, %f2225;
	fma.rn.f32 	%f2290, %f560, %f555, %f2226;
	ld.shared.u16 	%rs499, [%r2888+796];
	// begin inline asm
	{  cvt.f32.f16 %f561, %rs499;}

	// end inline asm
	fma.rn.f32 	%f2291, %f561, %f548, %f2227;
	fma.rn.f32 	%f2292, %f561, %f549, %f2228;
	fma.rn.f32 	%f2293, %f561, %f550, %f2229;
	fma.rn.f32 	%f2294, %f561, %f551, %f2230;
	fma.rn.f32 	%f2295, %f561, %f552, %f2231;
	fma.rn.f32 	%f2296, %f561, %f553, %f2232;
	fma.rn.f32 	%f2297, %f561, %f554, %f2233;
	fma.rn.f32 	%f2298, %f561, %f555, %f2234;
	ld.shared.u16 	%rs500, [%r2888+924];
	// begin inline asm
	{  cvt.f32.f16 %f562, %rs500;}

	// end inline asm
	fma.rn.f32 	%f2299, %f562, %f548, %f2235;
	fma.rn.f32 	%f2300, %f562, %f549, %f2236;
	fma.rn.f32 	%f2301, %f562, %f550, %f2237;
	fma.rn.f32 	%f2302, %f562, %f551, %f2238;
	fma.rn.f32 	%f2303, %f562, %f552, %f2239;
	fma.rn.f32 	%f2304, %f562, %f553, %f2240;
	fma.rn.f32 	%f2305, %f562, %f554, %f2241;
	fma.rn.f32 	%f2306, %f562, %f555, %f2242;
	ld.shared.u16 	%rs501, [%r2888+30];
	// begin inline asm
	{  cvt.f32.f16 %f563, %rs501;}

	// end inline asm
	ld.shared.u16 	%rs502, [%r2892+3840];
	// begin inline asm
	{  cvt.f32.f16 %f564, %rs502;}

	// end inline asm
	fma.rn.f32 	%f2307, %f563, %f564, %f2243;
	ld.shared.u16 	%rs503, [%r2892+3842];
	// begin inline asm
	{  cvt.f32.f16 %f565, %rs503;}

	// end inline asm
	fma.rn.f32 	%f2308, %f563, %f565, %f2244;
	ld.shared.u16 	%rs504, [%r2892+3844];
	// begin inline asm
	{  cvt.f32.f16 %f566, %rs504;}

	// end inline asm
	fma.rn.f32 	%f2309, %f563, %f566, %f2245;
	ld.shared.u16 	%rs505, [%r2892+3846];
	// begin inline asm
	{  cvt.f32.f16 %f567, %rs505;}

	// end inline asm
	fma.rn.f32 	%f2310, %f563, %f567, %f2246;
	ld.shared.u16 	%rs506, [%r2892+3848];
	// begin inline asm
	{  cvt.f32.f16 %f568, %rs506;}

	// end inline asm
	fma.rn.f32 	%f2311, %f563, %f568, %f2247;
	ld.shared.u16 	%rs507, [%r2892+3850];
	// begin inline asm
	{  cvt.f32.f16 %f569, %rs507;}

	// end inline asm
	fma.rn.f32 	%f2312, %f563, %f569, %f2248;
	ld.shared.u16 	%rs508, [%r2892+3852];
	// begin inline asm
	{  cvt.f32.f16 %f570, %rs508;}

	// end inline asm
	fma.rn.f32 	%f2313, %f563, %f570, %f2249;
	ld.shared.u16 	%rs509, [%r2892+3854];
	// begin inline asm
	{  cvt.f32.f16 %f571, %rs509;}

	// end inline asm
	fma.rn.f32 	%f2314, %f563, %f571, %f2250;
	ld.shared.u16 	%rs510, [%r2888+158];
	// begin inline asm
	{  cvt.f32.f16 %f572, %rs510;}

	// end inline asm
	fma.rn.f32 	%f2315, %f572, %f564, %f2251;
	fma.rn.f32 	%f2316, %f572, %f565, %f2252;
	fma.rn.f32 	%f2317, %f572, %f566, %f2253;
	fma.rn.f32 	%f2318, %f572, %f567, %f2254;
	fma.rn.f32 	%f2319, %f572, %f568, %f2255;
	fma.rn.f32 	%f2320, %f572, %f569, %f2256;
	fma.rn.f32 	%f2321, %f572, %f570, %f2257;
	fma.rn.f32 	%f2322, %f572, %f571, %f2258;
	ld.shared.u16 	%rs511, [%r2888+286];
	// begin inline asm
	{  cvt.f32.f16 %f573, %rs511;}

	// end inline asm
	fma.rn.f32 	%f2323, %f573, %f564, %f2259;
	fma.rn.f32 	%f2324, %f573, %f565, %f2260;
	fma.rn.f32 	%f2325, %f573, %f566, %f2261;
	fma.rn.f32 	%f2326, %f573, %f567, %f2262;
	fma.rn.f32 	%f2327, %f573, %f568, %f2263;
	fma.rn.f32 	%f2328, %f573, %f569, %f2264;
	fma.rn.f32 	%f2329, %f573, %f570, %f2265;
	fma.rn.f32 	%f2330, %f573, %f571, %f2266;
	ld.shared.u16 	%rs512, [%r2888+414];
	// begin inline asm
	{  cvt.f32.f16 %f574, %rs512;}

	// end inline asm
	fma.rn.f32 	%f2331, %f574, %f564, %f2267;
	fma.rn.f32 	%f2332, %f574, %f565, %f2268;
	fma.rn.f32 	%f2333, %f574, %f566, %f2269;
	fma.rn.f32 	%f2334, %f574, %f567, %f2270;
	fma.rn.f32 	%f2335, %f574, %f568, %f2271;
	fma.rn.f32 	%f2336, %f574, %f569, %f2272;
	fma.rn.f32 	%f2337, %f574, %f570, %f2273;
	fma.rn.f32 	%f2338, %f574, %f571, %f2274;
	ld.shared.u16 	%rs513, [%r2888+542];
	// begin inline asm
	{  cvt.f32.f16 %f575, %rs513;}

	// end inline asm
	fma.rn.f32 	%f2339, %f575, %f564, %f2275;
	fma.rn.f32 	%f2340, %f575, %f565, %f2276;
	fma.rn.f32 	%f2341, %f575, %f566, %f2277;
	fma.rn.f32 	%f2342, %f575, %f567, %f2278;
	fma.rn.f32 	%f2343, %f575, %f568, %f2279;
	fma.rn.f32 	%f2344, %f575, %f569, %f2280;
	fma.rn.f32 	%f2345, %f575, %f570, %f2281;
	fma.rn.f32 	%f2346, %f575, %f571, %f2282;
	ld.shared.u16 	%rs514, [%r2888+670];
	// begin inline asm
	{  cvt.f32.f16 %f576, %rs514;}

	// end inline asm
	fma.rn.f32 	%f2347, %f576, %f564, %f2283;
	fma.rn.f32 	%f2348, %f576, %f565, %f2284;
	fma.rn.f32 	%f2349, %f576, %f566, %f2285;
	fma.rn.f32 	%f2350, %f576, %f567, %f2286;
	fma.rn.f32 	%f2351, %f576, %f568, %f2287;
	fma.rn.f32 	%f2352, %f576, %f569, %f2288;
	fma.rn.f32 	%f2353, %f576, %f570, %f2289;
	fma.rn.f32 	%f2354, %f576, %f571, %f2290;
	ld.shared.u16 	%rs515, [%r2888+798];
	// begin inline asm
	{  cvt.f32.f16 %f577, %rs515;}

	// end inline asm
	fma.rn.f32 	%f2355, %f577, %f564, %f2291;
	fma.rn.f32 	%f2356, %f577, %f565, %f2292;
	fma.rn.f32 	%f2357, %f577, %f566, %f2293;
	fma.rn.f32 	%f2358, %f577, %f567, %f2294;
	fma.rn.f32 	%f2359, %f577, %f568, %f2295;
	fma.rn.f32 	%f2360, %f577, %f569, %f2296;
	fma.rn.f32 	%f2361, %f577, %f570, %f2297;
	fma.rn.f32 	%f2362, %f577, %f571, %f2298;
	ld.shared.u16 	%rs516, [%r2888+926];
	// begin inline asm
	{  cvt.f32.f16 %f578, %rs516;}

	// end inline asm
	fma.rn.f32 	%f2363, %f578, %f564, %f2299;
	fma.rn.f32 	%f2364, %f578, %f565, %f2300;
	fma.rn.f32 	%f2365, %f578, %f566, %f2301;
	fma.rn.f32 	%f2366, %f578, %f567, %f2302;
	fma.rn.f32 	%f2367, %f578, %f568, %f2303;
	fma.rn.f32 	%f2368, %f578, %f569, %f2304;
	fma.rn.f32 	%f2369, %f578, %f570, %f2305;
	fma.rn.f32 	%f2370, %f578, %f571, %f2306;
	ld.shared.u16 	%rs517, [%r2888+32];
	// begin inline asm
	{  cvt.f32.f16 %f579, %rs517;}

	// end inline asm
	ld.shared.u16 	%rs518, [%r2892+4096];
	// begin inline asm
	{  cvt.f32.f16 %f580, %rs518;}

	// end inline asm
	fma.rn.f32 	%f2371, %f579, %f580, %f2307;
	ld.shared.u16 	%rs519, [%r2892+4098];
	// begin inline asm
	{  cvt.f32.f16 %f581, %rs519;}

	// end inline asm
	fma.rn.f32 	%f2372, %f579, %f581, %f2308;
	ld.shared.u16 	%rs520, [%r2892+4100];
	// begin inline asm
	{  cvt.f32.f16 %f582, %rs520;}

	// end inline asm
	fma.rn.f32 	%f2373, %f579, %f582, %f2309;
	ld.shared.u16 	%rs521, [%r2892+4102];
	// begin inline asm
	{  cvt.f32.f16 %f583, %rs521;}

	// end inline asm
	fma.rn.f32 	%f2374, %f579, %f583, %f2310;
	ld.shared.u16 	%rs522, [%r2892+4104];
	// begin inline asm
	{  cvt.f32.f16 %f584, %rs522;}

	// end inline asm
	fma.rn.f32 	%f2375, %f579, %f584, %f2311;
	ld.shared.u16 	%rs523, [%r2892+4106];
	// begin inline asm
	{  cvt.f32.f16 %f585, %rs523;}

	// end inline asm
	fma.rn.f32 	%f2376, %f579, %f585, %f2312;
	ld.shared.u16 	%rs524, [%r2892+4108];
	// begin inline asm
	{  cvt.f32.f16 %f586, %rs524;}

	// end inline asm
	fma.rn.f32 	%f2377, %f579, %f586, %f2313;
	ld.shared.u16 	%rs525, [%r2892+4110];
	// begin inline asm
	{  cvt.f32.f16 %f587, %rs525;}

	// end inline asm
	fma.rn.f32 	%f2378, %f579, %f587, %f2314;
	ld.shared.u16 	%rs526, [%r2888+160];
	// begin inline asm
	{  cvt.f32.f16 %f588, %rs526;}

	// end inline asm
	fma.rn.f32 	%f2379, %f588, %f580, %f2315;
	fma.rn.f32 	%f2380, %f588, %f581, %f2316;
	fma.rn.f32 	%f2381, %f588, %f582, %f2317;
	fma.rn.f32 	%f2382, %f588, %f583, %f2318;
	fma.rn.f32 	%f2383, %f588, %f584, %f2319;
	fma.rn.f32 	%f2384, %f588, %f585, %f2320;
	fma.rn.f32 	%f2385, %f588, %f586, %f2321;
	fma.rn.f32 	%f2386, %f588, %f587, %f2322;
	ld.shared.u16 	%rs527, [%r2888+288];
	// begin inline asm
	{  cvt.f32.f16 %f589, %rs527;}

	// end inline asm
	fma.rn.f32 	%f2387, %f589, %f580, %f2323;
	fma.rn.f32 	%f2388, %f589, %f581, %f2324;
	fma.rn.f32 	%f2389, %f589, %f582, %f2325;
	fma.rn.f32 	%f2390, %f589, %f583, %f2326;
	fma.rn.f32 	%f2391, %f589, %f584, %f2327;
	fma.rn.f32 	%f2392, %f589, %f585, %f2328;
	fma.rn.f32 	%f2393, %f589, %f586, %f2329;
	fma.rn.f32 	%f2394, %f589, %f587, %f2330;
	ld.shared.u16 	%rs528, [%r2888+416];
	// begin inline asm
	{  cvt.f32.f16 %f590, %rs528;}

	// end inline asm
	fma.rn.f32 	%f2395, %f590, %f580, %f2331;
	fma.rn.f32 	%f2396, %f590, %f581, %f2332;
	fma.rn.f32 	%f2397, %f590, %f582, %f2333;
	fma.rn.f32 	%f2398, %f590, %f583, %f2334;
	fma.rn.f32 	%f2399, %f590, %f584, %f2335;
	fma.rn.f32 	%f2400, %f590, %f585, %f2336;
	fma.rn.f32 	%f2401, %f590, %f586, %f2337;
	fma.rn.f32 	%f2402, %f590, %f587, %f2338;
	ld.shared.u16 	%rs529, [%r2888+544];
	// begin inline asm
	{  cvt.f32.f16 %f591, %rs529;}

	// end inline asm
	fma.rn.f32 	%f2403, %f591, %f580, %f2339;
	fma.rn.f32 	%f2404, %f591, %f581, %f2340;
	fma.rn.f32 	%f2405, %f591, %f582, %f2341;
	fma.rn.f32 	%f2406, %f591, %f583, %f2342;
	fma.rn.f32 	%f2407, %f591, %f584, %f2343;
	fma.rn.f32 	%f2408, %f591, %f585, %f2344;
	fma.rn.f32 	%f2409, %f591, %f586, %f2345;
	fma.rn.f32 	%f2410, %f591, %f587, %f2346;
	ld.shared.u16 	%rs530, [%r2888+672];
	// begin inline asm
	{  cvt.f32.f16 %f592, %rs530;}

	// end inline asm
	fma.rn.f32 	%f2411, %f592, %f580, %f2347;
	fma.rn.f32 	%f2412, %f592, %f581, %f2348;
	fma.rn.f32 	%f2413, %f592, %f582, %f2349;
	fma.rn.f32 	%f2414, %f592, %f583, %f2350;
	fma.rn.f32 	%f2415, %f592, %f584, %f2351;
	fma.rn.f32 	%f2416, %f592, %f585, %f2352;
	fma.rn.f32 	%f2417, %f592, %f586, %f2353;
	fma.rn.f32 	%f2418, %f592, %f587, %f2354;
	ld.shared.u16 	%rs531, [%r2888+800];
	// begin inline asm
	{  cvt.f32.f16 %f593, %rs531;}

	// end inline asm
	fma.rn.f32 	%f2419, %f593, %f580, %f2355;
	fma.rn.f32 	%f2420, %f593, %f581, %f2356;
	fma.rn.f32 	%f2421, %f593, %f582, %f2357;
	fma.rn.f32 	%f2422, %f593, %f583, %f2358;
	fma.rn.f32 	%f2423, %f593, %f584, %f2359;
	fma.rn.f32 	%f2424, %f593, %f585, %f2360;
	fma.rn.f32 	%f2425, %f593, %f586, %f2361;
	fma.rn.f32 	%f2426, %f593, %f587, %f2362;
	ld.shared.u16 	%rs532, [%r2888+928];
	// begin inline asm
	{  cvt.f32.f16 %f594, %rs532;}

	// end inline asm
	fma.rn.f32 	%f2427, %f594, %f580, %f2363;
	fma.rn.f32 	%f2428, %f594, %f581, %f2364;
	fma.rn.f32 	%f2429, %f594, %f582, %f2365;
	fma.rn.f32 	%f2430, %f594, %f583, %f2366;
	fma.rn.f32 	%f2431, %f594, %f584, %f2367;
	fma.rn.f32 	%f2432, %f594, %f585, %f2368;
	fma.rn.f32 	%f2433, %f594, %f586, %f2369;
	fma.rn.f32 	%f2434, %f594, %f587, %f2370;
	ld.shared.u16 	%rs533, [%r2888+34];
	// begin inline asm
	{  cvt.f32.f16 %f595, %rs533;}

	// end inline asm
	ld.shared.u16 	%rs534, [%r2892+4352];
	// begin inline asm
	{  cvt.f32.f16 %f596, %rs534;}

	// end inline asm
	fma.rn.f32 	%f2435, %f595, %f596, %f2371;
	ld.shared.u16 	%rs535, [%r2892+4354];
	// begin inline asm
	{  cvt.f32.f16 %f597, %rs535;}

	// end inline asm
	fma.rn.f32 	%f2436, %f595, %f597, %f2372;
	ld.shared.u16 	%rs536, [%r2892+4356];
	// begin inline asm
	{  cvt.f32.f16 %f598, %rs536;}

	// end inline asm
	fma.rn.f32 	%f2437, %f595, %f598, %f2373;
	ld.shared.u16 	%rs537, [%r2892+4358];
	// begin inline asm
	{  cvt.f32.f16 %f599, %rs537;}

	// end inline asm
	fma.rn.f32 	%f2438, %f595, %f599, %f2374;
	ld.shared.u16 	%rs538, [%r2892+4360];
	// begin inline asm
	{  cvt.f32.f16 %f600, %rs538;}

	// end inline asm
	fma.rn.f32 	%f2439, %f595, %f600, %f2375;
	ld.shared.u16 	%rs539, [%r2892+4362];
	// begin inline asm
	{  cvt.f32.f16 %f601, %rs539;}

	// end inline asm
	fma.rn.f32 	%f2440, %f595, %f601, %f2376;
	ld.shared.u16 	%rs540, [%r2892+4364];
	// begin inline asm
	{  cvt.f32.f16 %f602, %rs540;}

	// end inline asm
	fma.rn.f32 	%f2441, %f595, %f602, %f2377;
	ld.shared.u16 	%rs541, [%r2892+4366];
	// begin inline asm
	{  cvt.f32.f16 %f603, %rs541;}

	// end inline asm
	fma.rn.f32 	%f2442, %f595, %f603, %f2378;
	ld.shared.u16 	%rs542, [%r2888+162];
	// begin inline asm
	{  cvt.f32.f16 %f604, %rs542;}

	// end inline asm
	fma.rn.f32 	%f2443, %f604, %f596, %f2379;
	fma.rn.f32 	%f2444, %f604, %f597, %f2380;
	fma.rn.f32 	%f2445, %f604, %f598, %f2381;
	fma.rn.f32 	%f2446, %f604, %f599, %f2382;
	fma.rn.f32 	%f2447, %f604, %f600, %f2383;
	fma.rn.f32 	%f2448, %f604, %f601, %f2384;
	fma.rn.f32 	%f2449, %f604, %f602, %f2385;
	fma.rn.f32 	%f2450, %f604, %f603, %f2386;
	ld.shared.u16 	%rs543, [%r2888+290];
	// begin inline asm
	{  cvt.f32.f16 %f605, %rs543;}

	// end inline asm
	fma.rn.f32 	%f2451, %f605, %f596, %f2387;
	fma.rn.f32 	%f2452, %f605, %f597, %f2388;
	fma.rn.f32 	%f2453, %f605, %f598, %f2389;
	fma.rn.f32 	%f2454, %f605, %f599, %f2390;
	fma.rn.f32 	%f2455, %f605, %f600, %f2391;
	fma.rn.f32 	%f2456, %f605, %f601, %f2392;
	fma.rn.f32 	%f2457, %f605, %f602, %f2393;
	fma.rn.f32 	%f2458, %f605, %f603, %f2394;
	ld.shared.u16 	%rs544, [%r2888+418];
	// begin inline asm
	{  cvt.f32.f16 %f606, %rs544;}

	// end inline asm
	fma.rn.f32 	%f2459, %f606, %f596, %f2395;
	fma.rn.f32 	%f2460, %f606, %f597, %f2396;
	fma.rn.f32 	%f2461, %f606, %f598, %f2397;
	fma.rn.f32 	%f2462, %f606, %f599, %f2398;
	fma.rn.f32 	%f2463, %f606, %f600, %f2399;
	fma.rn.f32 	%f2464, %f606, %f601, %f2400;
	fma.rn.f32 	%f2465, %f606, %f602, %f2401;
	fma.rn.f32 	%f2466, %f606, %f603, %f2402;
	ld.shared.u16 	%rs545, [%r2888+546];
	// begin inline asm
	{  cvt.f32.f16 %f607, %rs545;}

	// end inline asm
	fma.rn.f32 	%f2467, %f607, %f596, %f2403;
	fma.rn.f32 	%f2468, %f607, %f597, %f2404;
	fma.rn.f32 	%f2469, %f607, %f598, %f2405;
	fma.rn.f32 	%f2470, %f607, %f599, %f2406;
	fma.rn.f32 	%f2471, %f607, %f600, %f2407;
	fma.rn.f32 	%f2472, %f607, %f601, %f2408;
	fma.rn.f32 	%f2473, %f607, %f602, %f2409;
	fma.rn.f32 	%f2474, %f607, %f603, %f2410;
	ld.shared.u16 	%rs546, [%r2888+674];
	// begin inline asm
	{  cvt.f32.f16 %f608, %rs546;}

	// end inline asm
	fma.rn.f32 	%f2475, %f608, %f596, %f2411;
	fma.rn.f32 	%f2476, %f608, %f597, %f2412;
	fma.rn.f32 	%f2477, %f608, %f598, %f2413;
	fma.rn.f32 	%f2478, %f608, %f599, %f2414;
	fma.rn.f32 	%f2479, %f608, %f600, %f2415;
	fma.rn.f32 	%f2480, %f608, %f601, %f2416;
	fma.rn.f32 	%f2481, %f608, %f602, %f2417;
	fma.rn.f32 	%f2482, %f608, %f603, %f2418;
	ld.shared.u16 	%rs547, [%r2888+802];
	// begin inline asm
	{  cvt.f32.f16 %f609, %rs547;}

	// end inline asm
	fma.rn.f32 	%f2483, %f609, %f596, %f2419;
	fma.rn.f32 	%f2484, %f609, %f597, %f2420;
	fma.rn.f32 	%f2485, %f609, %f598, %f2421;
	fma.rn.f32 	%f2486, %f609, %f599, %f2422;
	fma.rn.f32 	%f2487, %f609, %f600, %f2423;
	fma.rn.f32 	%f2488, %f609, %f601, %f2424;
	fma.rn.f32 	%f2489, %f609, %f602, %f2425;
	fma.rn.f32 	%f2490, %f609, %f603, %f2426;
	ld.shared.u16 	%rs548, [%r2888+930];
	// begin inline asm
	{  cvt.f32.f16 %f610, %rs548;}

	// end inline asm
	fma.rn.f32 	%f2491, %f610, %f596, %f2427;
	fma.rn.f32 	%f2492, %f610, %f597, %f2428;
	fma.rn.f32 	%f2493, %f610, %f598, %f2429;
	fma.rn.f32 	%f2494, %f610, %f599, %f2430;
	fma.rn.f32 	%f2495, %f610, %f600, %f2431;
	fma.rn.f32 	%f2496, %f610, %f601, %f2432;
	fma.rn.f32 	%f2497, %f610, %f602, %f2433;
	fma.rn.f32 	%f2498, %f610, %f603, %f2434;
	ld.shared.u16 	%rs549, [%r2888+36];
	// begin inline asm
	{  cvt.f32.f16 %f611, %rs549;}

	// end inline asm
	ld.shared.u16 	%rs550, [%r2892+4608];
	// begin inline asm
	{  cvt.f32.f16 %f612, %rs550;}

	// end inline asm
	fma.rn.f32 	%f2499, %f611, %f612, %f2435;
	ld.shared.u16 	%rs551, [%r2892+4610];
	// begin inline asm
	{  cvt.f32.f16 %f613, %rs551;}

	// end inline asm
	fma.rn.f32 	%f2500, %f611, %f613, %f2436;
	ld.shared.u16 	%rs552, [%r2892+4612];
	// begin inline asm
	{  cvt.f32.f16 %f614, %rs552;}

	// end inline asm
	fma.rn.f32 	%f2501, %f611, %f614, %f2437;
	ld.shared.u16 	%rs553, [%r2892+4614];
	// begin inline asm
	{  cvt.f32.f16 %f615, %rs553;}

	// end inline asm
	fma.rn.f32 	%f2502, %f611, %f615, %f2438;
	ld.shared.u16 	%rs554, [%r2892+4616];
	// begin inline asm
	{  cvt.f32.f16 %f616, %rs554;}

	// end inline asm
	fma.rn.f32 	%f2503, %f611, %f616, %f2439;
	ld.shared.u16 	%rs555, [%r2892+4618];
	// begin inline asm
	{  cvt.f32.f16 %f617, %rs555;}

	// end inline asm
	fma.rn.f32 	%f2504, %f611, %f617, %f2440;
	ld.shared.u16 	%rs556, [%r2892+4620];
	// begin inline asm
	{  cvt.f32.f16 %f618, %rs556;}

	// end inline asm
	fma.rn.f32 	%f2505, %f611, %f618, %f2441;
	ld.shared.u16 	%rs557, [%r2892+4622];
	// begin inline asm
	{  cvt.f32.f16 %f619, %rs557;}

	// end inline asm
	fma.rn.f32 	%f2506, %f611, %f619, %f2442;
	ld.shared.u16 	%rs558, [%r2888+164];
	// begin inline asm
	{  cvt.f32.f16 %f620, %rs558;}

	// end inline asm
	fma.rn.f32 	%f2507, %f620, %f612, %f2443;
	fma.rn.f32 	%f2508, %f620, %f613, %f2444;
	fma.rn.f32 	%f2509, %f620, %f614, %f2445;
	fma.rn.f32 	%f2510, %f620, %f615, %f2446;
	fma.rn.f32 	%f2511, %f620, %f616, %f2447;
	fma.rn.f32 	%f2512, %f620, %f617, %f2448;
	fma.rn.f32 	%f2513, %f620, %f618, %f2449;
	fma.rn.f32 	%f2514, %f620, %f619, %f2450;
	ld.shared.u16 	%rs559, [%r2888+292];
	// begin inline asm
	{  cvt.f32.f16 %f621, %rs559;}

	// end inline asm
	fma.rn.f32 	%f2515, %f621, %f612, %f2451;
	fma.rn.f32 	%f2516, %f621, %f613, %f2452;
	fma.rn.f32 	%f2517, %f621, %f614, %f2453;
	fma.rn.f32 	%f2518, %f621, %f615, %f2454;
	fma.rn.f32 	%f2519, %f621, %f616, %f2455;
	fma.rn.f32 	%f2520, %f621, %f617, %f2456;
	fma.rn.f32 	%f2521, %f621, %f618, %f2457;
	fma.rn.f32 	%f2522, %f621, %f619, %f2458;
	ld.shared.u16 	%rs560, [%r2888+420];
	// begin inline asm
	{  cvt.f32.f16 %f622, %rs560;}

	// end inline asm
	fma.rn.f32 	%f2523, %f622, %f612, %f2459;
	fma.rn.f32 	%f2524, %f622, %f613, %f2460;
	fma.rn.f32 	%f2525, %f622, %f614, %f2461;
	fma.rn.f32 	%f2526, %f622, %f615, %f2462;
	fma.rn.f32 	%f2527, %f622, %f616, %f2463;
	fma.rn.f32 	%f2528, %f622, %f617, %f2464;
	fma.rn.f32 	%f2529, %f622, %f618, %f2465;
	fma.rn.f32 	%f2530, %f622, %f619, %f2466;
	ld.shared.u16 	%rs561, [%r2888+548];
	// begin inline asm
	{  cvt.f32.f16 %f623, %rs561;}

	// end inline asm
	fma.rn.f32 	%f2531, %f623, %f612, %f2467;
	fma.rn.f32 	%f2532, %f623, %f613, %f2468;
	fma.rn.f32 	%f2533, %f623, %f614, %f2469;
	fma.rn.f32 	%f2534, %f623, %f615, %f2470;
	fma.rn.f32 	%f2535, %f623, %f616, %f2471;
	fma.rn.f32 	%f2536, %f623, %f617, %f2472;
	fma.rn.f32 	%f2537, %f623, %f618, %f2473;
	fma.rn.f32 	%f2538, %f623, %f619, %f2474;
	ld.shared.u16 	%rs562, [%r2888+676];
	// begin inline asm
	{  cvt.f32.f16 %f624, %rs562;}

	// end inline asm
	fma.rn.f32 	%f2539, %f624, %f612, %f2475;
	fma.rn.f32 	%f2540, %f624, %f613, %f2476;
	fma.rn.f32 	%f2541, %f624, %f614, %f2477;
	fma.rn.f32 	%f2542, %f624, %f615, %f2478;
	fma.rn.f32 	%f2543, %f624, %f616, %f2479;
	fma.rn.f32 	%f2544, %f624, %f617, %f2480;
	fma.rn.f32 	%f2545, %f624, %f618, %f2481;
	fma.rn.f32 	%f2546, %f624, %f619, %f2482;
	ld.shared.u16 	%rs563, [%r2888+804];
	// begin inline asm
	{  cvt.f32.f16 %f625, %rs563;}

	// end inline asm
	fma.rn.f32 	%f2547, %f625, %f612, %f2483;
	fma.rn.f32 	%f2548, %f625, %f613, %f2484;
	fma.rn.f32 	%f2549, %f625, %f614, %f2485;
	fma.rn.f32 	%f2550, %f625, %f615, %f2486;
	fma.rn.f32 	%f2551, %f625, %f616, %f2487;
	fma.rn.f32 	%f2552, %f625, %f617, %f2488;
	fma.rn.f32 	%f2553, %f625, %f618, %f2489;
	fma.rn.f32 	%f2554, %f625, %f619, %f2490;
	ld.shared.u16 	%rs564, [%r2888+932];
	// begin inline asm
	{  cvt.f32.f16 %f626, %rs564;}

	// end inline asm
	fma.rn.f32 	%f2555, %f626, %f612, %f2491;
	fma.rn.f32 	%f2556, %f626, %f613, %f2492;
	fma.rn.f32 	%f2557, %f626, %f614, %f2493;
	fma.rn.f32 	%f2558, %f626, %f615, %f2494;
	fma.rn.f32 	%f2559, %f626, %f616, %f2495;
	fma.rn.f32 	%f2560, %f626, %f617, %f2496;
	fma.rn.f32 	%f2561, %f626, %f618, %f2497;
	fma.rn.f32 	%f2562, %f626, %f619, %f2498;
	ld.shared.u16 	%rs565, [%r2888+38];
	// begin inline asm
	{  cvt.f32.f16 %f627, %rs565;}

	// end inline asm
	ld.shared.u16 	%rs566, [%r2892+4864];
	// begin inline asm
	{  cvt.f32.f16 %f628, %rs566;}

	// end inline asm
	fma.rn.f32 	%f2563, %f627, %f628, %f2499;
	ld.shared.u16 	%rs567, [%r2892+4866];
	// begin inline asm
	{  cvt.f32.f16 %f629, %rs567;}

	// end inline asm
	fma.rn.f32 	%f2564, %f627, %f629, %f2500;
	ld.shared.u16 	%rs568, [%r2892+4868];
	// begin inline asm
	{  cvt.f32.f16 %f630, %rs568;}

	// end inline asm
	fma.rn.f32 	%f2565, %f627, %f630, %f2501;
	ld.shared.u16 	%rs569, [%r2892+4870];
	// begin inline asm
	{  cvt.f32.f16 %f631, %rs569;}

	// end inline asm
	fma.rn.f32 	%f2566, %f627, %f631, %f2502;
	ld.shared.u16 	%rs570, [%r2892+4872];
	// begin inline asm
	{  cvt.f32.f16 %f632, %rs570;}

	// end inline asm
	fma.rn.f32 	%f2567, %f627, %f632, %f2503;
	ld.shared.u16 	%rs571, [%r2892+4874];
	// begin inline asm
	{  cvt.f32.f16 %f633, %rs571;}

	// end inline asm
	fma.rn.f32 	%f2568, %f627, %f633, %f2504;
	ld.shared.u16 	%rs572, [%r2892+4876];
	// begin inline asm
	{  cvt.f32.f16 %f634, %rs572;}

	// end inline asm
	fma.rn.f32 	%f2569, %f627, %f634, %f2505;
	ld.shared.u16 	%rs573, [%r2892+4878];
	// begin inline asm
	{  cvt.f32.f16 %f635, %rs573;}

	// end inline asm
	fma.rn.f32 	%f2570, %f627, %f635, %f2506;
	ld.shared.u16 	%rs574, [%r2888+166];
	// begin inline asm
	{  cvt.f32.f16 %f636, %rs574;}

	// end inline asm
	fma.rn.f32 	%f2571, %f636, %f628, %f2507;
	fma.rn.f32 	%f2572, %f636, %f629, %f2508;
	fma.rn.f32 	%f2573, %f636, %f630, %f2509;
	fma.rn.f32 	%f2574, %f636, %f631, %f2510;
	fma.rn.f32 	%f2575, %f636, %f632, %f2511;
	fma.rn.f32 	%f2576, %f636, %f633, %f2512;
	fma.rn.f32 	%f2577, %f636, %f634, %f2513;
	fma.rn.f32 	%f2578, %f636, %f635, %f2514;
	ld.shared.u16 	%rs575, [%r2888+294];
	// begin inline asm
	{  cvt.f32.f16 %f637, %rs575;}

	// end inline asm
	fma.rn.f32 	%f2579, %f637, %f628, %f2515;
	fma.rn.f32 	%f2580, %f637, %f629, %f2516;
	fma.rn.f32 	%f2581, %f637, %f630, %f2517;
	fma.rn.f32 	%f2582, %f637, %f631, %f2518;
	fma.rn.f32 	%f2583, %f637, %f632, %f2519;
	fma.rn.f32 	%f2584, %f637, %f633, %f2520;
	fma.rn.f32 	%f2585, %f637, %f634, %f2521;
	fma.rn.f32 	%f2586, %f637, %f635, %f2522;
	ld.shared.u16 	%rs576, [%r2888+422];
	// begin inline asm
	{  cvt.f32.f16 %f638, %rs576;}

	// end inline asm
	fma.rn.f32 	%f2587, %f638, %f628, %f2523;
	fma.rn.f32 	%f2588, %f638, %f629, %f2524;
	fma.rn.f32 	%f2589, %f638, %f630, %f2525;
	fma.rn.f32 	%f2590, %f638, %f631, %f2526;
	fma.rn.f32 	%f2591, %f638, %f632, %f2527;
	fma.rn.f32 	%f2592, %f638, %f633, %f2528;
	fma.rn.f32 	%f2593, %f638, %f634, %f2529;
	fma.rn.f32 	%f2594, %f638, %f635, %f2530;
	ld.shared.u16 	%rs577, [%r2888+550];
	// begin inline asm
	{  cvt.f32.f16 %f639, %rs577;}

	// end inline asm
	fma.rn.f32 	%f2595, %f639, %f628, %f2531;
	fma.rn.f32 	%f2596, %f639, %f629, %f2532;
	fma.rn.f32 	%f2597, %f639, %f630, %f2533;
	fma.rn.f32 	%f2598, %f639, %f631, %f2534;
	fma.rn.f32 	%f2599, %f639, %f632, %f2535;
	fma.rn.f32 	%f2600, %f639, %f633, %f2536;
	fma.rn.f32 	%f2601, %f639, %f634, %f2537;
	fma.rn.f32 	%f2602, %f639, %f635, %f2538;
	ld.shared.u16 	%rs578, [%r2888+678];
	// begin inline asm
	{  cvt.f32.f16 %f640, %rs578;}

	// end inline asm
	fma.rn.f32 	%f2603, %f640, %f628, %f2539;
	fma.rn.f32 	%f2604, %f640, %f629, %f2540;
	fma.rn.f32 	%f2605, %f640, %f630, %f2541;
	fma.rn.f32 	%f2606, %f640, %f631, %f2542;
	fma.rn.f32 	%f2607, %f640, %f632, %f2543;
	fma.rn.f32 	%f2608, %f640, %f633, %f2544;
	fma.rn.f32 	%f2609, %f640, %f634, %f2545;
	fma.rn.f32 	%f2610, %f640, %f635, %f2546;
	ld.shared.u16 	%rs579, [%r2888+806];
	// begin inline asm
	{  cvt.f32.f16 %f641, %rs579;}

	// end inline asm
	fma.rn.f32 	%f2611, %f641, %f628, %f2547;
	fma.rn.f32 	%f2612, %f641, %f629, %f2548;
	fma.rn.f32 	%f2613, %f641, %f630, %f2549;
	fma.rn.f32 	%f2614, %f641, %f631, %f2550;
	fma.rn.f32 	%f2615, %f641, %f632, %f2551;
	fma.rn.f32 	%f2616, %f641, %f633, %f2552;
	fma.rn.f32 	%f2617, %f641, %f634, %f2553;
	fma.rn.f32 	%f2618, %f641, %f635, %f2554;
	ld.shared.u16 	%rs580, [%r2888+934];
	// begin inline asm
	{  cvt.f32.f16 %f642, %rs580;}

	// end inline asm
	fma.rn.f32 	%f2619, %f642, %f628, %f2555;
	fma.rn.f32 	%f2620, %f642, %f629, %f2556;
	fma.rn.f32 	%f2621, %f642, %f630, %f2557;
	fma.rn.f32 	%f2622, %f642, %f631, %f2558;
	fma.rn.f32 	%f2623, %f642, %f632, %f2559;
	fma.rn.f32 	%f2624, %f642, %f633, %f2560;
	fma.rn.f32 	%f2625, %f642, %f634, %f2561;
	fma.rn.f32 	%f2626, %f642, %f635, %f2562;
	ld.shared.u16 	%rs581, [%r2888+40];
	// begin inline asm
	{  cvt.f32.f16 %f643, %rs581;}

	// end inline asm
	ld.shared.u16 	%rs582, [%r2892+5120];
	// begin inline asm
	{  cvt.f32.f16 %f644, %rs582;}

	// end inline asm
	fma.rn.f32 	%f2627, %f643, %f644, %f2563;
	ld.shared.u16 	%rs583, [%r2892+5122];
	// begin inline asm
	{  cvt.f32.f16 %f645, %rs583;}

	// end inline asm
	fma.rn.f32 	%f2628, %f643, %f645, %f2564;
	ld.shared.u16 	%rs584, [%r2892+5124];
	// begin inline asm
	{  cvt.f32.f16 %f646, %rs584;}

	// end inline asm
	fma.rn.f32 	%f2629, %f643, %f646, %f2565;
	ld.shared.u16 	%rs585, [%r2892+5126];
	// begin inline asm
	{  cvt.f32.f16 %f647, %rs585;}

	// end inline asm
	fma.rn.f32 	%f2630, %f643, %f647, %f2566;
	ld.shared.u16 	%rs586, [%r2892+5128];
	// begin inline asm
	{  cvt.f32.f16 %f648, %rs586;}

	// end inline asm
	fma.rn.f32 	%f2631, %f643, %f648, %f2567;
	ld.shared.u16 	%rs587, [%r2892+5130];
	// begin inline asm
	{  cvt.f32.f16 %f649, %rs587;}

	// end inline asm
	fma.rn.f32 	%f2632, %f643, %f649, %f2568;
	ld.shared.u16 	%rs588, [%r2892+5132];
	// begin inline asm
	{  cvt.f32.f16 %f650, %rs588;}

	// end inline asm
	fma.rn.f32 	%f2633, %f643, %f650, %f2569;
	ld.shared.u16 	%rs589, [%r2892+5134];
	// begin inline asm
	{  cvt.f32.f16 %f651, %rs589;}

	// end inline asm
	fma.rn.f32 	%f2634, %f643, %f651, %f2570;
	ld.shared.u16 	%rs590, [%r2888+168];
	// begin inline asm
	{  cvt.f32.f16 %f652, %rs590;}

	// end inline asm
	fma.rn.f32 	%f2635, %f652, %f644, %f2571;
	fma.rn.f32 	%f2636, %f652, %f645, %f2572;
	fma.rn.f32 	%f2637, %f652, %f646, %f2573;
	fma.rn.f32 	%f2638, %f652, %f647, %f2574;
	fma.rn.f32 	%f2639, %f652, %f648, %f2575;
	fma.rn.f32 	%f2640, %f652, %f649, %f2576;
	fma.rn.f32 	%f2641, %f652, %f650, %f2577;
	fma.rn.f32 	%f2642, %f652, %f651, %f2578;
	ld.shared.u16 	%rs591, [%r2888+296];
	// begin inline asm
	{  cvt.f32.f16 %f653, %rs591;}

	// end inline asm
	fma.rn.f32 	%f2643, %f653, %f644, %f2579;
	fma.rn.f32 	%f2644, %f653, %f645, %f2580;
	fma.rn.f32 	%f2645, %f653, %f646, %f2581;
	fma.rn.f32 	%f2646, %f653, %f647, %f2582;
	fma.rn.f32 	%f2647, %f653, %f648, %f2583;
	fma.rn.f32 	%f2648, %f653, %f649, %f2584;
	fma.rn.f32 	%f2649, %f653, %f650, %f2585;
	fma.rn.f32 	%f2650, %f653, %f651, %f2586;
	ld.shared.u16 	%rs592, [%r2888+424];
	// begin inline asm
	{  cvt.f32.f16 %f654, %rs592;}

	// end inline asm
	fma.rn.f32 	%f2651, %f654, %f644, %f2587;
	fma.rn.f32 	%f2652, %f654, %f645, %f2588;
	fma.rn.f32 	%f2653, %f654, %f646, %f2589;
	fma.rn.f32 	%f2654, %f654, %f647, %f2590;
	fma.rn.f32 	%f2655, %f654, %f648, %f2591;
	fma.rn.f32 	%f2656, %f654, %f649, %f2592;
	fma.rn.f32 	%f2657, %f654, %f650, %f2593;
	fma.rn.f32 	%f2658, %f654, %f651, %f2594;
	ld.shared.u16 	%rs593, [%r2888+552];
	// begin inline asm
	{  cvt.f32.f16 %f655, %rs593;}

	// end inline asm
	fma.rn.f32 	%f2659, %f655, %f644, %f2595;
	fma.rn.f32 	%f2660, %f655, %f645, %f2596;
	fma.rn.f32 	%f2661, %f655, %f646, %f2597;
	fma.rn.f32 	%f2662, %f655, %f647, %f2598;
	fma.rn.f32 	%f2663, %f655, %f648, %f2599;
	fma.rn.f32 	%f2664, %f655, %f649, %f2600;
	fma.rn.f32 	%f2665, %f655, %f650, %f2601;
	fma.rn.f32 	%f2666, %f655, %f651, %f2602;
	ld.shared.u16 	%rs594, [%r2888+680];
	// begin inline asm
	{  cvt.f32.f16 %f656, %rs594;}

	// end inline asm
	fma.rn.f32 	%f2667, %f656, %f644, %f2603;
	fma.rn.f32 	%f2668, %f656, %f645, %f2604;
	fma.rn.f32 	%f2669, %f656, %f646, %f2605;
	fma.rn.f32 	%f2670, %f656, %f647, %f2606;
	fma.rn.f32 	%f2671, %f656, %f648, %f2607;
	fma.rn.f32 	%f2672, %f656, %f649, %f2608;
	fma.rn.f32 	%f2673, %f656, %f650, %f2609;
	fma.rn.f32 	%f2674, %f656, %f651, %f2610;
	ld.shared.u16 	%rs595, [%r2888+808];
	// begin inline asm
	{  cvt.f32.f16 %f657, %rs595;}

	// end inline asm
	fma.rn.f32 	%f2675, %f657, %f644, %f2611;
	fma.rn.f32 	%f2676, %f657, %f645, %f2612;
	fma.rn.f32 	%f2677, %f657, %f646, %f2613;
	fma.rn.f32 	%f2678, %f657, %f647, %f2614;
	fma.rn.f32 	%f2679, %f657, %f648, %f2615;
	fma.rn.f32 	%f2680, %f657, %f649, %f2616;
	fma.rn.f32 	%f2681, %f657, %f650, %f2617;
	fma.rn.f32 	%f2682, %f657, %f651, %f2618;
	ld.shared.u16 	%rs596, [%r2888+936];
	// begin inline asm
	{  cvt.f32.f16 %f658, %rs596;}

	// end inline asm
	fma.rn.f32 	%f2683, %f658, %f644, %f2619;
	fma.rn.f32 	%f2684, %f658, %f645, %f2620;
	fma.rn.f32 	%f2685, %f658, %f646, %f2621;
	fma.rn.f32 	%f2686, %f658, %f647, %f2622;
	fma.rn.f32 	%f2687, %f658, %f648, %f2623;
	fma.rn.f32 	%f2688, %f658, %f649, %f2624;
	fma.rn.f32 	%f2689, %f658, %f650, %f2625;
	fma.rn.f32 	%f2690, %f658, %f651, %f2626;
	ld.shared.u16 	%rs597, [%r2888+42];
	// begin inline asm
	{  cvt.f32.f16 %f659, %rs597;}

	// end inline asm
	ld.shared.u16 	%rs598, [%r2892+5376];
	// begin inline asm
	{  cvt.f32.f16 %f660, %rs598;}

	// end inline asm
	fma.rn.f32 	%f2691, %f659, %f660, %f2627;
	ld.shared.u16 	%rs599, [%r2892+5378];
	// begin inline asm
	{  cvt.f32.f16 %f661, %rs599;}

	// end inline asm
	fma.rn.f32 	%f2692, %f659, %f661, %f2628;
	ld.shared.u16 	%rs600, [%r2892+5380];
	// begin inline asm
	{  cvt.f32.f16 %f662, %rs600;}

	// end inline asm
	fma.rn.f32 	%f2693, %f659, %f662, %f2629;
	ld.shared.u16 	%rs601, [%r2892+5382];
	// begin inline asm
	{  cvt.f32.f16 %f663, %rs601;}

	// end inline asm
	fma.rn.f32 	%f2694, %f659, %f663, %f2630;
	ld.shared.u16 	%rs602, [%r2892+5384];
	// begin inline asm
	{  cvt.f32.f16 %f664, %rs602;}

	// end inline asm
	fma.rn.f32 	%f2695, %f659, %f664, %f2631;
	ld.shared.u16 	%rs603, [%r2892+5386];
	// begin inline asm
	{  cvt.f32.f16 %f665, %rs603;}

	// end inline asm
	fma.rn.f32 	%f2696, %f659, %f665, %f2632;
	ld.shared.u16 	%rs604, [%r2892+5388];
	// begin inline asm
	{  cvt.f32.f16 %f666, %rs604;}

	// end inline asm
	fma.rn.f32 	%f2697, %f659, %f666, %f2633;
	ld.shared.u16 	%rs605, [%r2892+5390];
	// begin inline asm
	{  cvt.f32.f16 %f667, %rs605;}

	// end inline asm
	fma.rn.f32 	%f2698, %f659, %f667, %f2634;
	ld.shared.u16 	%rs606, [%r2888+170];
	// begin inline asm
	{  cvt.f32.f16 %f668, %rs606;}

	// end inline asm
	fma.rn.f32 	%f2699, %f668, %f660, %f2635;
	fma.rn.f32 	%f2700, %f668, %f661, %f2636;
	fma.rn.f32 	%f2701, %f668, %f662, %f2637;
	fma.rn.f32 	%f2702, %f668, %f663, %f2638;
	fma.rn.f32 	%f2703, %f668, %f664, %f2639;
	fma.rn.f32 	%f2704, %f668, %f665, %f2640;
	fma.rn.f32 	%f2705, %f668, %f666, %f2641;
	fma.rn.f32 	%f2706, %f668, %f667, %f2642;
	ld.shared.u16 	%rs607, [%r2888+298];
	// begin inline asm
	{  cvt.f32.f16 %f669, %rs607;}

	// end inline asm
	fma.rn.f32 	%f2707, %f669, %f660, %f2643;
	fma.rn.f32 	%f2708, %f669, %f661, %f2644;
	fma.rn.f32 	%f2709, %f669, %f662, %f2645;
	fma.rn.f32 	%f2710, %f669, %f663, %f2646;
	fma.rn.f32 	%f2711, %f669, %f664, %f2647;
	fma.rn.f32 	%f2712, %f669, %f665, %f2648;
	fma.rn.f32 	%f2713, %f669, %f666, %f2649;
	fma.rn.f32 	%f2714, %f669, %f667, %f2650;
	ld.shared.u16 	%rs608, [%r2888+426];
	// begin inline asm
	{  cvt.f32.f16 %f670, %rs608;}

	// end inline asm
	fma.rn.f32 	%f2715, %f670, %f660, %f2651;
	fma.rn.f32 	%f2716, %f670, %f661, %f2652;
	fma.rn.f32 	%f2717, %f670, %f662, %f2653;
	fma.rn.f32 	%f2718, %f670, %f663, %f2654;
	fma.rn.f32 	%f2719, %f670, %f664, %f2655;
	fma.rn.f32 	%f2720, %f670, %f665, %f2656;
	fma.rn.f32 	%f2721, %f670, %f666, %f2657;
	fma.rn.f32 	%f2722, %f670, %f667, %f2658;
	ld.shared.u16 	%rs609, [%r2888+554];
	// begin inline asm
	{  cvt.f32.f16 %f671, %rs609;}

	// end inline asm
	fma.rn.f32 	%f2723, %f671, %f660, %f2659;
	fma.rn.f32 	%f2724, %f671, %f661, %f2660;
	fma.rn.f32 	%f2725, %f671, %f662, %f2661;
	fma.rn.f32 	%f2726, %f671, %f663, %f2662;
	fma.rn.f32 	%f2727, %f671, %f664, %f2663;
	fma.rn.f32 	%f2728, %f671, %f665, %f2664;
	fma.rn.f32 	%f2729, %f671, %f666, %f2665;
	fma.rn.f32 	%f2730, %f671, %f667, %f2666;
	ld.shared.u16 	%rs610, [%r2888+682];
	// begin inline asm
	{  cvt.f32.f16 %f672, %rs610;}

	// end inline asm
	fma.rn.f32 	%f2731, %f672, %f660, %f2667;
	fma.rn.f32 	%f2732, %f672, %f661, %f2668;
	fma.rn.f32 	%f2733, %f672, %f662, %f2669;
	fma.rn.f32 	%f2734, %f672, %f663, %f2670;
	fma.rn.f32 	%f2735, %f672, %f664, %f2671;
	fma.rn.f32 	%f2736, %f672, %f665, %f2672;
	fma.rn.f32 	%f2737, %f672, %f666, %f2673;
	fma.rn.f32 	%f2738, %f672, %f667, %f2674;
	ld.shared.u16 	%rs611, [%r2888+810];
	// begin inline asm
	{  cvt.f32.f16 %f673, %rs611;}

	// end inline asm
	fma.rn.f32 	%f2739, %f673, %f660, %f2675;
	fma.rn.f32 	%f2740, %f673, %f661, %f2676;
	fma.rn.f32 	%f2741, %f673, %f662, %f2677;
	fma.rn.f32 	%f2742, %f673, %f663, %f2678;
	fma.rn.f32 	%f2743, %f673, %f664, %f2679;
	fma.rn.f32 	%f2744, %f673, %f665, %f2680;
	fma.rn.f32 	%f2745, %f673, %f666, %f2681;
	fma.rn.f32 	%f2746, %f673, %f667, %f2682;
	ld.shared.u16 	%rs612, [%r2888+938];
	// begin inline asm
	{  cvt.f32.f16 %f674, %rs612;}

	// end inline asm
	fma.rn.f32 	%f2747, %f674, %f660, %f2683;
	fma.rn.f32 	%f2748, %f674, %f661, %f2684;
	fma.rn.f32 	%f2749, %f674, %f662, %f2685;
	fma.rn.f32 	%f2750, %f674, %f663, %f2686;
	fma.rn.f32 	%f2751, %f674, %f664, %f2687;
	fma.rn.f32 	%f2752, %f674, %f665, %f2688;
	fma.rn.f32 	%f2753, %f674, %f666, %f2689;
	fma.rn.f32 	%f2754, %f674, %f667, %f2690;
	ld.shared.u16 	%rs613, [%r2888+44];
	// begin inline asm
	{  cvt.f32.f16 %f675, %rs613;}

	// end inline asm
	ld.shared.u16 	%rs614, [%r2892+5632];
	// begin inline asm
	{  cvt.f32.f16 %f676, %rs614;}

	// end inline asm
	fma.rn.f32 	%f2755, %f675, %f676, %f2691;
	ld.shared.u16 	%rs615, [%r2892+5634];
	// begin inline asm
	{  cvt.f32.f16 %f677, %rs615;}

	// end inline asm
	fma.rn.f32 	%f2756, %f675, %f677, %f2692;
	ld.shared.u16 	%rs616, [%r2892+5636];
	// begin inline asm
	{  cvt.f32.f16 %f678, %rs616;}

	// end inline asm
	fma.rn.f32 	%f2757, %f675, %f678, %f2693;
	ld.shared.u16 	%rs617, [%r2892+5638];
	// begin inline asm
	{  cvt.f32.f16 %f679, %rs617;}

	// end inline asm
	fma.rn.f32 	%f2758, %f675, %f679, %f2694;
	ld.shared.u16 	%rs618, [%r2892+5640];
	// begin inline asm
	{  cvt.f32.f16 %f680, %rs618;}

	// end inline asm
	fma.rn.f32 	%f2759, %f675, %f680, %f2695;
	ld.shared.u16 	%rs619, [%r2892+5642];
	// begin inline asm
	{  cvt.f32.f16 %f681, %rs619;}

	// end inline asm
	fma.rn.f32 	%f2760, %f675, %f681, %f2696;
	ld.shared.u16 	%rs620, [%r2892+5644];
	// begin inline asm
	{  cvt.f32.f16 %f682, %rs620;}

	// end inline asm
	fma.rn.f32 	%f2761, %f675, %f682, %f2697;
	ld.shared.u16 	%rs621, [%r2892+5646];
	// begin inline asm
	{  cvt.f32.f16 %f683, %rs621;}

	// end inline asm
	fma.rn.f32 	%f2762, %f675, %f683, %f2698;
	ld.shared.u16 	%rs622, [%r2888+172];
	// begin inline asm
	{  cvt.f32.f16 %f684, %rs622;}

	// end inline asm
	fma.rn.f32 	%f2763, %f684, %f676, %f2699;
	fma.rn.f32 	%f2764, %f684, %f677, %f2700;
	fma.rn.f32 	%f2765, %f684, %f678, %f2701;
	fma.rn.f32 	%f2766, %f684, %f679, %f2702;
	fma.rn.f32 	%f2767, %f684, %f680, %f2703;
	fma.rn.f32 	%f2768, %f684, %f681, %f2704;
	fma.rn.f32 	%f2769, %f684, %f682, %f2705;
	fma.rn.f32 	%f2770, %f684, %f683, %f2706;
	ld.shared.u16 	%rs623, [%r2888+300];
	// begin inline asm
	{  cvt.f32.f16 %f685, %rs623;}

	// end inline asm
	fma.rn.f32 	%f2771, %f685, %f676, %f2707;
	fma.rn.f32 	%f2772, %f685, %f677, %f2708;
	fma.rn.f32 	%f2773, %f685, %f678, %f2709;
	fma.rn.f32 	%f2774, %f685, %f679, %f2710;
	fma.rn.f32 	%f2775, %f685, %f680, %f2711;
	fma.rn.f32 	%f2776, %f685, %f681, %f2712;
	fma.rn.f32 	%f2777, %f685, %f682, %f2713;
	fma.rn.f32 	%f2778, %f685, %f683, %f2714;
	ld.shared.u16 	%rs624, [%r2888+428];
	// begin inline asm
	{  cvt.f32.f16 %f686, %rs624;}

	// end inline asm
	fma.rn.f32 	%f2779, %f686, %f676, %f2715;
	fma.rn.f32 	%f2780, %f686, %f677, %f2716;
	fma.rn.f32 	%f2781, %f686, %f678, %f2717;
	fma.rn.f32 	%f2782, %f686, %f679, %f2718;
	fma.rn.f32 	%f2783, %f686, %f680, %f2719;
	fma.rn.f32 	%f2784, %f686, %f681, %f2720;
	fma.rn.f32 	%f2785, %f686, %f682, %f2721;
	fma.rn.f32 	%f2786, %f686, %f683, %f2722;
	ld.shared.u16 	%rs625, [%r2888+556];
	// begin inline asm
	{  cvt.f32.f16 %f687, %rs625;}

	// end inline asm
	fma.rn.f32 	%f2787, %f687, %f676, %f2723;
	fma.rn.f32 	%f2788, %f687, %f677, %f2724;
	fma.rn.f32 	%f2789, %f687, %f678, %f2725;
	fma.rn.f32 	%f2790, %f687, %f679, %f2726;
	fma.rn.f32 	%f2791, %f687, %f680, %f2727;
	fma.rn.f32 	%f2792, %f687, %f681, %f2728;
	fma.rn.f32 	%f2793, %f687, %f682, %f2729;
	fma.rn.f32 	%f2794, %f687, %f683, %f2730;
	ld.shared.u16 	%rs626, [%r2888+684];
	// begin inline asm
	{  cvt.f32.f16 %f688, %rs626;}

	// end inline asm
	fma.rn.f32 	%f2795, %f688, %f676, %f2731;
	fma.rn.f32 	%f2796, %f688, %f677, %f2732;
	fma.rn.f32 	%f2797, %f688, %f678, %f2733;
	fma.rn.f32 	%f2798, %f688, %f679, %f2734;
	fma.rn.f32 	%f2799, %f688, %f680, %f2735;
	fma.rn.f32 	%f2800, %f688, %f681, %f2736;
	fma.rn.f32 	%f2801, %f688, %f682, %f2737;
	fma.rn.f32 	%f2802, %f688, %f683, %f2738;
	ld.shared.u16 	%rs627, [%r2888+812];
	// begin inline asm
	{  cvt.f32.f16 %f689, %rs627;}

	// end inline asm
	fma.rn.f32 	%f2803, %f689, %f676, %f2739;
	fma.rn.f32 	%f2804, %f689, %f677, %f2740;
	fma.rn.f32 	%f2805, %f689, %f678, %f2741;
	fma.rn.f32 	%f2806, %f689, %f679, %f2742;
	fma.rn.f32 	%f2807, %f689, %f680, %f2743;
	fma.rn.f32 	%f2808, %f689, %f681, %f2744;
	fma.rn.f32 	%f2809, %f689, %f682, %f2745;
	fma.rn.f32 	%f2810, %f689, %f683, %f2746;
	ld.shared.u16 	%rs628, [%r2888+940];
	// begin inline asm
	{  cvt.f32.f16 %f690, %rs628;}

	// end inline asm
	fma.rn.f32 	%f2811, %f690, %f676, %f2747;
	fma.rn.f32 	%f2812, %f690, %f677, %f2748;
	fma.rn.f32 	%f2813, %f690, %f678, %f2749;
	fma.rn.f32 	%f2814, %f690, %f679, %f2750;
	fma.rn.f32 	%f2815, %f690, %f680, %f2751;
	fma.rn.f32 	%f2816, %f690, %f681, %f2752;
	fma.rn.f32 	%f2817, %f690, %f682, %f2753;
	fma.rn.f32 	%f2818, %f690, %f683, %f2754;
	ld.shared.u16 	%rs629, [%r2888+46];
	// begin inline asm
	{  cvt.f32.f16 %f691, %rs629;}

	// end inline asm
	ld.shared.u16 	%rs630, [%r2892+5888];
	// begin inline asm
	{  cvt.f32.f16 %f692, %rs630;}

	// end inline asm
	fma.rn.f32 	%f2819, %f691, %f692, %f2755;
	ld.shared.u16 	%rs631, [%r2892+5890];
	// begin inline asm
	{  cvt.f32.f16 %f693, %rs631;}

	// end inline asm
	fma.rn.f32 	%f2820, %f691, %f693, %f2756;
	ld.shared.u16 	%rs632, [%r2892+5892];
	// begin inline asm
	{  cvt.f32.f16 %f694, %rs632;}

	// end inline asm
	fma.rn.f32 	%f2821, %f691, %f694, %f2757;
	ld.shared.u16 	%rs633, [%r2892+5894];
	// begin inline asm
	{  cvt.f32.f16 %f695, %rs633;}

	// end inline asm
	fma.rn.f32 	%f2822, %f691, %f695, %f2758;
	ld.shared.u16 	%rs634, [%r2892+5896];
	// begin inline asm
	{  cvt.f32.f16 %f696, %rs634;}

	// end inline asm
	fma.rn.f32 	%f2823, %f691, %f696, %f2759;
	ld.shared.u16 	%rs635, [%r2892+5898];
	// begin inline asm
	{  cvt.f32.f16 %f697, %rs635;}

	// end inline asm
	fma.rn.f32 	%f2824, %f691, %f697, %f2760;
	ld.shared.u16 	%rs636, [%r2892+5900];
	// begin inline asm
	{  cvt.f32.f16 %f698, %rs636;}

	// end inline asm
	fma.rn.f32 	%f2825, %f691, %f698, %f2761;
	ld.shared.u16 	%rs637, [%r2892+5902];
	// begin inline asm
	{  cvt.f32.f16 %f699, %rs637;}

	// end inline asm
	fma.rn.f32 	%f2826, %f691, %f699, %f2762;
	ld.shared.u16 	%rs638, [%r2888+174];
	// begin inline asm
	{  cvt.f32.f16 %f700, %rs638;}

	// end inline asm
	fma.rn.f32 	%f2827, %f700, %f692, %f2763;
	fma.rn.f32 	%f2828, %f700, %f693, %f2764;
	fma.rn.f32 	%f2829, %f700, %f694, %f2765;
	fma.rn.f32 	%f2830, %f700, %f695, %f2766;
	fma.rn.f32 	%f2831, %f700, %f696, %f2767;
	fma.rn.f32 	%f2832, %f700, %f697, %f2768;
	fma.rn.f32 	%f2833, %f700, %f698, %f2769;
	fma.rn.f32 	%f2834, %f700, %f699, %f2770;
	ld.shared.u16 	%rs639, [%r2888+302];
	// begin inline asm
	{  cvt.f32.f16 %f701, %rs639;}

	// end inline asm
	fma.rn.f32 	%f2835, %f701, %f692, %f2771;
	fma.rn.f32 	%f2836, %f701, %f693, %f2772;
	fma.rn.f32 	%f2837, %f701, %f694, %f2773;
	fma.rn.f32 	%f2838, %f701, %f695, %f2774;
	fma.rn.f32 	%f2839, %f701, %f696, %f2775;
	fma.rn.f32 	%f2840, %f701, %f697, %f2776;
	fma.rn.f32 	%f2841, %f701, %f698, %f2777;
	fma.rn.f32 	%f2842, %f701, %f699, %f2778;
	ld.shared.u16 	%rs640, [%r2888+430];
	// begin inline asm
	{  cvt.f32.f16 %f702, %rs640;}

	// end inline asm
	fma.rn.f32 	%f2843, %f702, %f692, %f2779;
	fma.rn.f32 	%f2844, %f702, %f693, %f2780;
	fma.rn.f32 	%f2845, %f702, %f694, %f2781;
	fma.rn.f32 	%f2846, %f702, %f695, %f2782;
	fma.rn.f32 	%f2847, %f702, %f696, %f2783;
	fma.rn.f32 	%f2848, %f702, %f697, %f2784;
	fma.rn.f32 	%f2849, %f702, %f698, %f2785;
	fma.rn.f32 	%f2850, %f702, %f699, %f2786;
	ld.shared.u16 	%rs641, [%r2888+558];
	// begin inline asm
	{  cvt.f32.f16 %f703, %rs641;}

	// end inline asm
	fma.rn.f32 	%f2851, %f703, %f692, %f2787;
	fma.rn.f32 	%f2852, %f703, %f693, %f2788;
	fma.rn.f32 	%f2853, %f703, %f694, %f2789;
	fma.rn.f32 	%f2854, %f703, %f695, %f2790;
	fma.rn.f32 	%f2855, %f703, %f696, %f2791;
	fma.rn.f32 	%f2856, %f703, %f697, %f2792;
	fma.rn.f32 	%f2857, %f703, %f698, %f2793;
	fma.rn.f32 	%f2858, %f703, %f699, %f2794;
	ld.shared.u16 	%rs642, [%r2888+686];
	// begin inline asm
	{  cvt.f32.f16 %f704, %rs642;}

	// end inline asm
	fma.rn.f32 	%f2859, %f704, %f692, %f2795;
	fma.rn.f32 	%f2860, %f704, %f693, %f2796;
	fma.rn.f32 	%f2861, %f704, %f694, %f2797;
	fma.rn.f32 	%f2862, %f704, %f695, %f2798;
	fma.rn.f32 	%f2863, %f704, %f696, %f2799;
	fma.rn.f32 	%f2864, %f704, %f697, %f2800;
	fma.rn.f32 	%f2865, %f704, %f698, %f2801;
	fma.rn.f32 	%f2866, %f704, %f699, %f2802;
	ld.shared.u16 	%rs643, [%r2888+814];
	// begin inline asm
	{  cvt.f32.f16 %f705, %rs643;}

	// end inline asm
	fma.rn.f32 	%f2867, %f705, %f692, %f2803;
	fma.rn.f32 	%f2868, %f705, %f693, %f2804;
	fma.rn.f32 	%f2869, %f705, %f694, %f2805;
	fma.rn.f32 	%f2870, %f705, %f695, %f2806;
	fma.rn.f32 	%f2871, %f705, %f696, %f2807;
	fma.rn.f32 	%f2872, %f705, %f697, %f2808;
	fma.rn.f32 	%f2873, %f705, %f698, %f2809;
	fma.rn.f32 	%f2874, %f705, %f699, %f2810;
	ld.shared.u16 	%rs644, [%r2888+942];
	// begin inline asm
	{  cvt.f32.f16 %f706, %rs644;}

	// end inline asm
	fma.rn.f32 	%f2875, %f706, %f692, %f2811;
	fma.rn.f32 	%f2876, %f706, %f693, %f2812;
	fma.rn.f32 	%f2877, %f706, %f694, %f2813;
	fma.rn.f32 	%f2878, %f706, %f695, %f2814;
	fma.rn.f32 	%f2879, %f706, %f696, %f2815;
	fma.rn.f32 	%f2880, %f706, %f697, %f2816;
	fma.rn.f32 	%f2881, %f706, %f698, %f2817;
	fma.rn.f32 	%f2882, %f706, %f699, %f2818;
	ld.shared.u16 	%rs645, [%r2888+48];
	// begin inline asm
	{  cvt.f32.f16 %f707, %rs645;}

	// end inline asm
	ld.shared.u16 	%rs646, [%r2892+6144];
	// begin inline asm
	{  cvt.f32.f16 %f708, %rs646;}

	// end inline asm
	fma.rn.f32 	%f2883, %f707, %f708, %f2819;
	ld.shared.u16 	%rs647, [%r2892+6146];
	// begin inline asm
	{  cvt.f32.f16 %f709, %rs647;}

	// end inline asm
	fma.rn.f32 	%f2884, %f707, %f709, %f2820;
	ld.shared.u16 	%rs648, [%r2892+6148];
	// begin inline asm
	{  cvt.f32.f16 %f710, %rs648;}

	// end inline asm
	fma.rn.f32 	%f2885, %f707, %f710, %f2821;
	ld.shared.u16 	%rs649, [%r2892+6150];
	// begin inline asm
	{  cvt.f32.f16 %f711, %rs649;}

	// end inline asm
	fma.rn.f32 	%f2886, %f707, %f711, %f2822;
	ld.shared.u16 	%rs650, [%r2892+6152];
	// begin inline asm
	{  cvt.f32.f16 %f712, %rs650;}

	// end inline asm
	fma.rn.f32 	%f2887, %f707, %f712, %f2823;
	ld.shared.u16 	%rs651, [%r2892+6154];
	// begin inline asm
	{  cvt.f32.f16 %f713, %rs651;}

	// end inline asm
	fma.rn.f32 	%f2888, %f707, %f713, %f2824;
	ld.shared.u16 	%rs652, [%r2892+6156];
	// begin inline asm
	{  cvt.f32.f16 %f714, %rs652;}

	// end inline asm
	fma.rn.f32 	%f2889, %f707, %f714, %f2825;
	ld.shared.u16 	%rs653, [%r2892+6158];
	// begin inline asm
	{  cvt.f32.f16 %f715, %rs653;}

	// end inline asm
	fma.rn.f32 	%f2890, %f707, %f715, %f2826;
	ld.shared.u16 	%rs654, [%r2888+176];
	// begin inline asm
	{  cvt.f32.f16 %f716, %rs654;}

	// end inline asm
	fma.rn.f32 	%f2891, %f716, %f708, %f2827;
	fma.rn.f32 	%f2892, %f716, %f709, %f2828;
	fma.rn.f32 	%f2893, %f716, %f710, %f2829;
	fma.rn.f32 	%f2894, %f716, %f711, %f2830;
	fma.rn.f32 	%f2895, %f716, %f712, %f2831;
	fma.rn.f32 	%f2896, %f716, %f713, %f2832;
	fma.rn.f32 	%f2897, %f716, %f714, %f2833;
	fma.rn.f32 	%f2898, %f716, %f715, %f2834;
	ld.shared.u16 	%rs655, [%r2888+304];
	// begin inline asm
	{  cvt.f32.f16 %f717, %rs655;}

	// end inline asm
	fma.rn.f32 	%f2899, %f717, %f708, %f2835;
	fma.rn.f32 	%f2900, %f717, %f709, %f2836;
	fma.rn.f32 	%f2901, %f717, %f710, %f2837;
	fma.rn.f32 	%f2902, %f717, %f711, %f2838;
	fma.rn.f32 	%f2903, %f717, %f712, %f2839;
	fma.rn.f32 	%f2904, %f717, %f713, %f2840;
	fma.rn.f32 	%f2905, %f717, %f714, %f2841;
	fma.rn.f32 	%f2906, %f717, %f715, %f2842;
	ld.shared.u16 	%rs656, [%r2888+432];
	// begin inline asm
	{  cvt.f32.f16 %f718, %rs656;}

	// end inline asm
	fma.rn.f32 	%f2907, %f718, %f708, %f2843;
	fma.rn.f32 	%f2908, %f718, %f709, %f2844;
	fma.rn.f32 	%f2909, %f718, %f710, %f2845;
	fma.rn.f32 	%f2910, %f718, %f711, %f2846;
	fma.rn.f32 	%f2911, %f718, %f712, %f2847;
	fma.rn.f32 	%f2912, %f718, %f713, %f2848;
	fma.rn.f32 	%f2913, %f718, %f714, %f2849;
	fma.rn.f32 	%f2914, %f718, %f715, %f2850;
	ld.shared.u16 	%rs657, [%r2888+560];
	// begin inline asm
	{  cvt.f32.f16 %f719, %rs657;}

	// end inline asm
	fma.rn.f32 	%f2915, %f719, %f708, %f2851;
	fma.rn.f32 	%f2916, %f719, %f709, %f2852;
	fma.rn.f32 	%f2917, %f719, %f710, %f2853;
	fma.rn.f32 	%f2918, %f719, %f711, %f2854;
	fma.rn.f32 	%f2919, %f719, %f712, %f2855;
	fma.rn.f32 	%f2920, %f719, %f713, %f2856;
	fma.rn.f32 	%f2921, %f719, %f714, %f2857;
	fma.rn.f32 	%f2922, %f719, %f715, %f2858;
	ld.shared.u16 	%rs658, [%r2888+688];
	// begin inline asm
	{  cvt.f32.f16 %f720, %rs658;}

	// end inline asm
	fma.rn.f32 	%f2923, %f720, %f708, %f2859;
	fma.rn.f32 	%f2924, %f720, %f709, %f2860;
	fma.rn.f32 	%f2925, %f720, %f710, %f2861;
	fma.rn.f32 	%f2926, %f720, %f711, %f2862;
	fma.rn.f32 	%f2927, %f720, %f712, %f2863;
	fma.rn.f32 	%f2928, %f720, %f713, %f2864;
	fma.rn.f32 	%f2929, %f720, %f714, %f2865;
	fma.rn.f32 	%f2930, %f720, %f715, %f2866;
	ld.shared.u16 	%rs659, [%r2888+816];
	// begin inline asm
	{  cvt.f32.f16 %f721, %rs659;}

	// end inline asm
	fma.rn.f32 	%f2931, %f721, %f708, %f2867;
	fma.rn.f32 	%f2932, %f721, %f709, %f2868;
	fma.rn.f32 	%f2933, %f721, %f710, %f2869;
	fma.rn.f32 	%f2934, %f721, %f711, %f2870;
	fma.rn.f32 	%f2935, %f721, %f712, %f2871;
	fma.rn.f32 	%f2936, %f721, %f713, %f2872;
	fma.rn.f32 	%f2937, %f721, %f714, %f2873;
	fma.rn.f32 	%f2938, %f721, %f715, %f2874;
	ld.shared.u16 	%rs660, [%r2888+944];
	// begin inline asm
	{  cvt.f32.f16 %f722, %rs660;}

	// end inline asm
	fma.rn.f32 	%f2939, %f722, %f708, %f2875;
	fma.rn.f32 	%f2940, %f722, %f709, %f2876;
	fma.rn.f32 	%f2941, %f722, %f710, %f2877;
	fma.rn.f32 	%f2942, %f722, %f711, %f2878;
	fma.rn.f32 	%f2943, %f722, %f712, %f2879;
	fma.rn.f32 	%f2944, %f722, %f713, %f2880;
	fma.rn.f32 	%f2945, %f722, %f714, %f2881;
	fma.rn.f32 	%f2946, %f722, %f715, %f2882;
	ld.shared.u16 	%rs661, [%r2888+50];
	// begin inline asm
	{  cvt.f32.f16 %f723, %rs661;}

	// end inline asm
	ld.shared.u16 	%rs662, [%r2892+6400];
	// begin inline asm
	{  cvt.f32.f16 %f724, %rs662;}

	// end inline asm
	fma.rn.f32 	%f2947, %f723, %f724, %f2883;
	ld.shared.u16 	%rs663, [%r2892+6402];
	// begin inline asm
	{  cvt.f32.f16 %f725, %rs663;}

	// end inline asm
	fma.rn.f32 	%f2948, %f723, %f725, %f2884;
	ld.shared.u16 	%rs664, [%r2892+6404];
	// begin inline asm
	{  cvt.f32.f16 %f726, %rs664;}

	// end inline asm
	fma.rn.f32 	%f2949, %f723, %f726, %f2885;
	ld.shared.u16 	%rs665, [%r2892+6406];
	// begin inline asm
	{  cvt.f32.f16 %f727, %rs665;}

	// end inline asm
	fma.rn.f32 	%f2950, %f723, %f727, %f2886;
	ld.shared.u16 	%rs666, [%r2892+6408];
	// begin inline asm
	{  cvt.f32.f16 %f728, %rs666;}

	// end inline asm
	fma.rn.f32 	%f2951, %f723, %f728, %f2887;
	ld.shared.u16 	%rs667, [%r2892+6410];
	// begin inline asm
	{  cvt.f32.f16 %f729, %rs667;}

	// end inline asm
	fma.rn.f32 	%f2952, %f723, %f729, %f2888;
	ld.shared.u16 	%rs668, [%r2892+6412];
	// begin inline asm
	{  cvt.f32.f16 %f730, %rs668;}

	// end inline asm
	fma.rn.f32 	%f2953, %f723, %f730, %f2889;
	ld.shared.u16 	%rs669, [%r2892+6414];
	// begin inline asm
	{  cvt.f32.f16 %f731, %rs669;}

	// end inline asm
	fma.rn.f32 	%f2954, %f723, %f731, %f2890;
	ld.shared.u16 	%rs670, [%r2888+178];
	// begin inline asm
	{  cvt.f32.f16 %f732, %rs670;}

	// end inline asm
	fma.rn.f32 	%f2955, %f732, %f724, %f2891;
	fma.rn.f32 	%f2956, %f732, %f725, %f2892;
	fma.rn.f32 	%f2957, %f732, %f726, %f2893;
	fma.rn.f32 	%f2958, %f732, %f727, %f2894;
	fma.rn.f32 	%f2959, %f732, %f728, %f2895;
	fma.rn.f32 	%f2960, %f732, %f729, %f2896;
	fma.rn.f32 	%f2961, %f732, %f730, %f2897;
	fma.rn.f32 	%f2962, %f732, %f731, %f2898;
	ld.shared.u16 	%rs671, [%r2888+306];
	// begin inline asm
	{  cvt.f32.f16 %f733, %rs671;}

	// end inline asm
	fma.rn.f32 	%f2963, %f733, %f724, %f2899;
	fma.rn.f32 	%f2964, %f733, %f725, %f2900;
	fma.rn.f32 	%f2965, %f733, %f726, %f2901;
	fma.rn.f32 	%f2966, %f733, %f727, %f2902;
	fma.rn.f32 	%f2967, %f733, %f728, %f2903;
	fma.rn.f32 	%f2968, %f733, %f729, %f2904;
	fma.rn.f32 	%f2969, %f733, %f730, %f2905;
	fma.rn.f32 	%f2970, %f733, %f731, %f2906;
	ld.shared.u16 	%rs672, [%r2888+434];
	// begin inline asm
	{  cvt.f32.f16 %f734, %rs672;}

	// end inline asm
	fma.rn.f32 	%f2971, %f734, %f724, %f2907;
	fma.rn.f32 	%f2972, %f734, %f725, %f2908;
	fma.rn.f32 	%f2973, %f734, %f726, %f2909;
	fma.rn.f32 	%f2974, %f734, %f727, %f2910;
	fma.rn.f32 	%f2975, %f734, %f728, %f2911;
	fma.rn.f32 	%f2976, %f734, %f729, %f2912;
	fma.rn.f32 	%f2977, %f734, %f730, %f2913;
	fma.rn.f32 	%f2978, %f734, %f731, %f2914;
	ld.shared.u16 	%rs673, [%r2888+562];
	// begin inline asm
	{  cvt.f32.f16 %f735, %rs673;}

	// end inline asm
	fma.rn.f32 	%f2979, %f735, %f724, %f2915;
	fma.rn.f32 	%f2980, %f735, %f725, %f2916;
	fma.rn.f32 	%f2981, %f735, %f726, %f2917;
	fma.rn.f32 	%f2982, %f735, %f727, %f2918;
	fma.rn.f32 	%f2983, %f735, %f728, %f2919;
	fma.rn.f32 	%f2984, %f735, %f729, %f2920;
	fma.rn.f32 	%f2985, %f735, %f730, %f2921;
	fma.rn.f32 	%f2986, %f735, %f731, %f2922;
	ld.shared.u16 	%rs674, [%r2888+690];
	// begin inline asm
	{  cvt.f32.f16 %f736, %rs674;}

	// end inline asm
	fma.rn.f32 	%f2987, %f736, %f724, %f2923;
	fma.rn.f32 	%f2988, %f736, %f725, %f2924;
	fma.rn.f32 	%f2989, %f736, %f726, %f2925;
	fma.rn.f32 	%f2990, %f736, %f727, %f2926;
	fma.rn.f32 	%f2991, %f736, %f728, %f2927;
	fma.rn.f32 	%f2992, %f736, %f729, %f2928;
	fma.rn.f32 	%f2993, %f736, %f730, %f2929;
	fma.rn.f32 	%f2994, %f736, %f731, %f2930;
	ld.shared.u16 	%rs675, [%r2888+818];
	// begin inline asm
	{  cvt.f32.f16 %f737, %rs675;}

	// end inline asm
	fma.rn.f32 	%f2995, %f737, %f724, %f2931;
	fma.rn.f32 	%f2996, %f737, %f725, %f2932;
	fma.rn.f32 	%f2997, %f737, %f726, %f2933;
	fma.rn.f32 	%f2998, %f737, %f727, %f2934;
	fma.rn.f32 	%f2999, %f737, %f728, %f2935;
	fma.rn.f32 	%f3000, %f737, %f729, %f2936;
	fma.rn.f32 	%f3001, %f737, %f730, %f2937;
	fma.rn.f32 	%f3002, %f737, %f731, %f2938;
	ld.shared.u16 	%rs676, [%r2888+946];
	// begin inline asm
	{  cvt.f32.f16 %f738, %rs676;}

	// end inline asm
	fma.rn.f32 	%f3003, %f738, %f724, %f2939;
	fma.rn.f32 	%f3004, %f738, %f725, %f2940;
	fma.rn.f32 	%f3005, %f738, %f726, %f2941;
	fma.rn.f32 	%f3006, %f738, %f727, %f2942;
	fma.rn.f32 	%f3007, %f738, %f728, %f2943;
	fma.rn.f32 	%f3008, %f738, %f729, %f2944;
	fma.rn.f32 	%f3009, %f738, %f730, %f2945;
	fma.rn.f32 	%f3010, %f738, %f731, %f2946;
	ld.shared.u16 	%rs677, [%r2888+52];
	// begin inline asm
	{  cvt.f32.f16 %f739, %rs677;}

	// end inline asm
	ld.shared.u16 	%rs678, [%r2892+6656];
	// begin inline asm
	{  cvt.f32.f16 %f740, %rs678;}

	// end inline asm
	fma.rn.f32 	%f3011, %f739, %f740, %f2947;
	ld.shared.u16 	%rs679, [%r2892+6658];
	// begin inline asm
	{  cvt.f32.f16 %f741, %rs679;}

	// end inline asm
	fma.rn.f32 	%f3012, %f739, %f741, %f2948;
	ld.shared.u16 	%rs680, [%r2892+6660];
	// begin inline asm
	{  cvt.f32.f16 %f742, %rs680;}

	// end inline asm
	fma.rn.f32 	%f3013, %f739, %f742, %f2949;
	ld.shared.u16 	%rs681, [%r2892+6662];
	// begin inline asm
	{  cvt.f32.f16 %f743, %rs681;}

	// end inline asm
	fma.rn.f32 	%f3014, %f739, %f743, %f2950;
	ld.shared.u16 	%rs682, [%r2892+6664];
	// begin inline asm
	{  cvt.f32.f16 %f744, %rs682;}

	// end inline asm
	fma.rn.f32 	%f3015, %f739, %f744, %f2951;
	ld.shared.u16 	%rs683, [%r2892+6666];
	// begin inline asm
	{  cvt.f32.f16 %f745, %rs683;}

	// end inline asm
	fma.rn.f32 	%f3016, %f739, %f745, %f2952;
	ld.shared.u16 	%rs684, [%r2892+6668];
	// begin inline asm
	{  cvt.f32.f16 %f746, %rs684;}

	// end inline asm
	fma.rn.f32 	%f3017, %f739, %f746, %f2953;
	ld.shared.u16 	%rs685, [%r2892+6670];
	// begin inline asm
	{  cvt.f32.f16 %f747, %rs685;}

	// end inline asm
	fma.rn.f32 	%f3018, %f739, %f747, %f2954;
	ld.shared.u16 	%rs686, [%r2888+180];
	// begin inline asm
	{  cvt.f32.f16 %f748, %rs686;}

	// end inline asm
	fma.rn.f32 	%f3019, %f748, %f740, %f2955;
	fma.rn.f32 	%f3020, %f748, %f741, %f2956;
	fma.rn.f32 	%f3021, %f748, %f742, %f2957;
	fma.rn.f32 	%f3022, %f748, %f743, %f2958;
	fma.rn.f32 	%f3023, %f748, %f744, %f2959;
	fma.rn.f32 	%f3024, %f748, %f745, %f2960;
	fma.rn.f32 	%f3025, %f748, %f746, %f2961;
	fma.rn.f32 	%f3026, %f748, %f747, %f2962;
	ld.shared.u16 	%rs687, [%r2888+308];
	// begin inline asm
	{  cvt.f32.f16 %f749, %rs687;}

	// end inline asm
	fma.rn.f32 	%f3027, %f749, %f740, %f2963;
	fma.rn.f32 	%f3028, %f749, %f741, %f2964;
	fma.rn.f32 	%f3029, %f749, %f742, %f2965;
	fma.rn.f32 	%f3030, %f749, %f743, %f2966;
	fma.rn.f32 	%f3031, %f749, %f744, %f2967;
	fma.rn.f32 	%f3032, %f749, %f745, %f2968;
	fma.rn.f32 	%f3033, %f749, %f746, %f2969;
	fma.rn.f32 	%f3034, %f749, %f747, %f2970;
	ld.shared.u16 	%rs688, [%r2888+436];
	// begin inline asm
	{  cvt.f32.f16 %f750, %rs688;}

	// end inline asm
	fma.rn.f32 	%f3035, %f750, %f740, %f2971;
	fma.rn.f32 	%f3036, %f750, %f741, %f2972;
	fma.rn.f32 	%f3037, %f750, %f742, %f2973;
	fma.rn.f32 	%f3038, %f750, %f743, %f2974;
	fma.rn.f32 	%f3039, %f750, %f744, %f2975;
	fma.rn.f32 	%f3040, %f750, %f745, %f2976;
	fma.rn.f32 	%f3041, %f750, %f746, %f2977;
	fma.rn.f32 	%f3042, %f750, %f747, %f2978;
	ld.shared.u16 	%rs689, [%r2888+564];
	// begin inline asm
	{  cvt.f32.f16 %f751, %rs689;}

	// end inline asm
	fma.rn.f32 	%f3043, %f751, %f740, %f2979;
	fma.rn.f32 	%f3044, %f751, %f741, %f2980;
	fma.rn.f32 	%f3045, %f751, %f742, %f2981;
	fma.rn.f32 	%f3046, %f751, %f743, %f2982;
	fma.rn.f32 	%f3047, %f751, %f744, %f2983;
	fma.rn.f32 	%f3048, %f751, %f745, %f2984;
	fma.rn.f32 	%f3049, %f751, %f746, %f2985;
	fma.rn.f32 	%f3050, %f751, %f747, %f2986;
	ld.shared.u16 	%rs690, [%r2888+692];
	// begin inline asm
	{  cvt.f32.f16 %f752, %rs690;}

	// end inline asm
	fma.rn.f32 	%f3051, %f752, %f740, %f2987;
	fma.rn.f32 	%f3052, %f752, %f741, %f2988;
	fma.rn.f32 	%f3053, %f752, %f742, %f2989;
	fma.rn.f32 	%f3054, %f752, %f743, %f2990;
	fma.rn.f32 	%f3055, %f752, %f744, %f2991;
	fma.rn.f32 	%f3056, %f752, %f745, %f2992;
	fma.rn.f32 	%f3057, %f752, %f746, %f2993;
	fma.rn.f32 	%f3058, %f752, %f747, %f2994;
	ld.shared.u16 	%rs691, [%r2888+820];
	// begin inline asm
	{  cvt.f32.f16 %f753, %rs691;}

	// end inline asm
	fma.rn.f32 	%f3059, %f753, %f740, %f2995;
	fma.rn.f32 	%f3060, %f753, %f741, %f2996;
	fma.rn.f32 	%f3061, %f753, %f742, %f2997;
	fma.rn.f32 	%f3062, %f753, %f743, %f2998;
	fma.rn.f32 	%f3063, %f753, %f744, %f2999;
	fma.rn.f32 	%f3064, %f753, %f745, %f3000;
	fma.rn.f32 	%f3065, %f753, %f746, %f3001;
	fma.rn.f32 	%f3066, %f753, %f747, %f3002;
	ld.shared.u16 	%rs692, [%r2888+948];
	// begin inline asm
	{  cvt.f32.f16 %f754, %rs692;}

	// end inline asm
	fma.rn.f32 	%f3067, %f754, %f740, %f3003;
	fma.rn.f32 	%f3068, %f754, %f741, %f3004;
	fma.rn.f32 	%f3069, %f754, %f742, %f3005;
	fma.rn.f32 	%f3070, %f754, %f743, %f3006;
	fma.rn.f32 	%f3071, %f754, %f744, %f3007;
	fma.rn.f32 	%f3072, %f754, %f745, %f3008;
	fma.rn.f32 	%f3073, %f754, %f746, %f3009;
	fma.rn.f32 	%f3074, %f754, %f747, %f3010;
	ld.shared.u16 	%rs693, [%r2888+54];
	// begin inline asm
	{  cvt.f32.f16 %f755, %rs693;}

	// end inline asm
	ld.shared.u16 	%rs694, [%r2892+6912];
	// begin inline asm
	{  cvt.f32.f16 %f756, %rs694;}

	// end inline asm
	fma.rn.f32 	%f3075, %f755, %f756, %f3011;
	ld.shared.u16 	%rs695, [%r2892+6914];
	// begin inline asm
	{  cvt.f32.f16 %f757, %rs695;}

	// end inline asm
	fma.rn.f32 	%f3076, %f755, %f757, %f3012;
	ld.shared.u16 	%rs696, [%r2892+6916];
	// begin inline asm
	{  cvt.f32.f16 %f758, %rs696;}

	// end inline asm
	fma.rn.f32 	%f3077, %f755, %f758, %f3013;
	ld.shared.u16 	%rs697, [%r2892+6918];
	// begin inline asm
	{  cvt.f32.f16 %f759, %rs697;}

	// end inline asm
	fma.rn.f32 	%f3078, %f755, %f759, %f3014;
	ld.shared.u16 	%rs698, [%r2892+6920];
	// begin inline asm
	{  cvt.f32.f16 %f760, %rs698;}

	// end inline asm
	fma.rn.f32 	%f3079, %f755, %f760, %f3015;
	ld.shared.u16 	%rs699, [%r2892+6922];
	// begin inline asm
	{  cvt.f32.f16 %f761, %rs699;}

	// end inline asm
	fma.rn.f32 	%f3080, %f755, %f761, %f3016;
	ld.shared.u16 	%rs700, [%r2892+6924];
	// begin inline asm
	{  cvt.f32.f16 %f762, %rs700;}

	// end inline asm
	fma.rn.f32 	%f3081, %f755, %f762, %f3017;
	ld.shared.u16 	%rs701, [%r2892+6926];
	// begin inline asm
	{  cvt.f32.f16 %f763, %rs701;}

	// end inline asm
	fma.rn.f32 	%f3082, %f755, %f763, %f3018;
	ld.shared.u16 	%rs702, [%r2888+182];
	// begin inline asm
	{  cvt.f32.f16 %f764, %rs702;}

	// end inline asm
	fma.rn.f32 	%f3083, %f764, %f756, %f3019;
	fma.rn.f32 	%f3084, %f764, %f757, %f3020;
	fma.rn.f32 	%f3085, %f764, %f758, %f3021;
	fma.rn.f32 	%f3086, %f764, %f759, %f3022;
	fma.rn.f32 	%f3087, %f764, %f760, %f3023;
	fma.rn.f32 	%f3088, %f764, %f761, %f3024;
	fma.rn.f32 	%f3089, %f764, %f762, %f3025;
	fma.rn.f32 	%f3090, %f764, %f763, %f3026;
	ld.shared.u16 	%rs703, [%r2888+310];
	// begin inline asm
	{  cvt.f32.f16 %f765, %rs703;}

	// end inline asm
	fma.rn.f32 	%f3091, %f765, %f756, %f3027;
	fma.rn.f32 	%f3092, %f765, %f757, %f3028;
	fma.rn.f32 	%f3093, %f765, %f758, %f3029;
	fma.rn.f32 	%f3094, %f765, %f759, %f3030;
	fma.rn.f32 	%f3095, %f765, %f760, %f3031;
	fma.rn.f32 	%f3096, %f765, %f761, %f3032;
	fma.rn.f32 	%f3097, %f765, %f762, %f3033;
	fma.rn.f32 	%f3098, %f765, %f763, %f3034;
	ld.shared.u16 	%rs704, [%r2888+438];
	// begin inline asm
	{  cvt.f32.f16 %f766, %rs704;}

	// end inline asm
	fma.rn.f32 	%f3099, %f766, %f756, %f3035;
	fma.rn.f32 	%f3100, %f766, %f757, %f3036;
	fma.rn.f32 	%f3101, %f766, %f758, %f3037;
	fma.rn.f32 	%f3102, %f766, %f759, %f3038;
	fma.rn.f32 	%f3103, %f766, %f760, %f3039;
	fma.rn.f32 	%f3104, %f766, %f761, %f3040;
	fma.rn.f32 	%f3105, %f766, %f762, %f3041;
	fma.rn.f32 	%f3106, %f766, %f763, %f3042;
	ld.shared.u16 	%rs705, [%r2888+566];
	// begin inline asm
	{  cvt.f32.f16 %f767, %rs705;}

	// end inline asm
	fma.rn.f32 	%f3107, %f767, %f756, %f3043;
	fma.rn.f32 	%f3108, %f767, %f757, %f3044;
	fma.rn.f32 	%f3109, %f767, %f758, %f3045;
	fma.rn.f32 	%f3110, %f767, %f759, %f3046;
	fma.rn.f32 	%f3111, %f767, %f760, %f3047;
	fma.rn.f32 	%f3112, %f767, %f761, %f3048;
	fma.rn.f32 	%f3113, %f767, %f762, %f3049;
	fma.rn.f32 	%f3114, %f767, %f763, %f3050;
	ld.shared.u16 	%rs706, [%r2888+694];
	// begin inline asm
	{  cvt.f32.f16 %f768, %rs706;}

	// end inline asm
	fma.rn.f32 	%f3115, %f768, %f756, %f3051;
	fma.rn.f32 	%f3116, %f768, %f757, %f3052;
	fma.rn.f32 	%f3117, %f768, %f758, %f3053;
	fma.rn.f32 	%f3118, %f768, %f759, %f3054;
	fma.rn.f32 	%f3119, %f768, %f760, %f3055;
	fma.rn.f32 	%f3120, %f768, %f761, %f3056;
	fma.rn.f32 	%f3121, %f768, %f762, %f3057;
	fma.rn.f32 	%f3122, %f768, %f763, %f3058;
	ld.shared.u16 	%rs707, [%r2888+822];
	// begin inline asm
	{  cvt.f32.f16 %f769, %rs707;}

	// end inline asm
	fma.rn.f32 	%f3123, %f769, %f756, %f3059;
	fma.rn.f32 	%f3124, %f769, %f757, %f3060;
	fma.rn.f32 	%f3125, %f769, %f758, %f3061;
	fma.rn.f32 	%f3126, %f769, %f759, %f3062;
	fma.rn.f32 	%f3127, %f769, %f760, %f3063;
	fma.rn.f32 	%f3128, %f769, %f761, %f3064;
	fma.rn.f32 	%f3129, %f769, %f762, %f3065;
	fma.rn.f32 	%f3130, %f769, %f763, %f3066;
	ld.shared.u16 	%rs708, [%r2888+950];
	// begin inline asm
	{  cvt.f32.f16 %f770, %rs708;}

	// end inline asm
	fma.rn.f32 	%f3131, %f770, %f756, %f3067;
	fma.rn.f32 	%f3132, %f770, %f757, %f3068;
	fma.rn.f32 	%f3133, %f770, %f758, %f3069;
	fma.rn.f32 	%f3134, %f770, %f759, %f3070;
	fma.rn.f32 	%f3135, %f770, %f760, %f3071;
	fma.rn.f32 	%f3136, %f770, %f761, %f3072;
	fma.rn.f32 	%f3137, %f770, %f762, %f3073;
	fma.rn.f32 	%f3138, %f770, %f763, %f3074;
	ld.shared.u16 	%rs709, [%r2888+56];
	// begin inline asm
	{  cvt.f32.f16 %f771, %rs709;}

	// end inline asm
	ld.shared.u16 	%rs710, [%r2892+7168];
	// begin inline asm
	{  cvt.f32.f16 %f772, %rs710;}

	// end inline asm
	fma.rn.f32 	%f3139, %f771, %f772, %f3075;
	ld.shared.u16 	%rs711, [%r2892+7170];
	// begin inline asm
	{  cvt.f32.f16 %f773, %rs711;}

	// end inline asm
	fma.rn.f32 	%f3140, %f771, %f773, %f3076;
	ld.shared.u16 	%rs712, [%r2892+7172];
	// begin inline asm
	{  cvt.f32.f16 %f774, %rs712;}

	// end inline asm
	fma.rn.f32 	%f3141, %f771, %f774, %f3077;
	ld.shared.u16 	%rs713, [%r2892+7174];
	// begin inline asm
	{  cvt.f32.f16 %f775, %rs713;}

	// end inline asm
	fma.rn.f32 	%f3142, %f771, %f775, %f3078;
	ld.shared.u16 	%rs714, [%r2892+7176];
	// begin inline asm
	{  cvt.f32.f16 %f776, %rs714;}

	// end inline asm
	fma.rn.f32 	%f3143, %f771, %f776, %f3079;
	ld.shared.u16 	%rs715, [%r2892+7178];
	// begin inline asm
	{  cvt.f32.f16 %f777, %rs715;}

	// end inline asm
	fma.rn.f32 	%f3144, %f771, %f777, %f3080;
	ld.shared.u16 	%rs716, [%r2892+7180];
	// begin inline asm
	{  cvt.f32.f16 %f778, %rs716;}

	// end inline asm
	fma.rn.f32 	%f3145, %f771, %f778, %f3081;
	ld.shared.u16 	%rs717, [%r2892+7182];
	// begin inline asm
	{  cvt.f32.f16 %f779, %rs717;}

	// end inline asm
	fma.rn.f32 	%f3146, %f771, %f779, %f3082;
	ld.shared.u16 	%rs718, [%r2888+184];
	// begin inline asm
	{  cvt.f32.f16 %f780, %rs718;}

	// end inline asm
	fma.rn.f32 	%f3147, %f780, %f772, %f3083;
	fma.rn.f32 	%f3148, %f780, %f773, %f3084;
	fma.rn.f32 	%f3149, %f780, %f774, %f3085;
	fma.rn.f32 	%f3150, %f780, %f775, %f3086;
	fma.rn.f32 	%f3151, %f780, %f776, %f3087;
	fma.rn.f32 	%f3152, %f780, %f777, %f3088;
	fma.rn.f32 	%f3153, %f780, %f778, %f3089;
	fma.rn.f32 	%f3154, %f780, %f779, %f3090;
	ld.shared.u16 	%rs719, [%r2888+312];
	// begin inline asm
	{  cvt.f32.f16 %f781, %rs719;}

	// end inline asm
	fma.rn.f32 	%f3155, %f781, %f772, %f3091;
	fma.rn.f32 	%f3156, %f781, %f773, %f3092;
	fma.rn.f32 	%f3157, %f781, %f774, %f3093;
	fma.rn.f32 	%f3158, %f781, %f775, %f3094;
	fma.rn.f32 	%f3159, %f781, %f776, %f3095;
	fma.rn.f32 	%f3160, %f781, %f777, %f3096;
	fma.rn.f32 	%f3161, %f781, %f778, %f3097;
	fma.rn.f32 	%f3162, %f781, %f779, %f3098;
	ld.shared.u16 	%rs720, [%r2888+440];
	// begin inline asm
	{  cvt.f32.f16 %f782, %rs720;}

	// end inline asm
	fma.rn.f32 	%f3163, %f782, %f772, %f3099;
	fma.rn.f32 	%f3164, %f782, %f773, %f3100;
	fma.rn.f32 	%f3165, %f782, %f774, %f3101;
	fma.rn.f32 	%f3166, %f782, %f775, %f3102;
	fma.rn.f32 	%f3167, %f782, %f776, %f3103;
	fma.rn.f32 	%f3168, %f782, %f777, %f3104;
	fma.rn.f32 	%f3169, %f782, %f778, %f3105;
	fma.rn.f32 	%f3170, %f782, %f779, %f3106;
	ld.shared.u16 	%rs721, [%r2888+568];
	// begin inline asm
	{  cvt.f32.f16 %f783, %rs721;}

	// end inline asm
	fma.rn.f32 	%f3171, %f783, %f772, %f3107;
	fma.rn.f32 	%f3172, %f783, %f773, %f3108;
	fma.rn.f32 	%f3173, %f783, %f774, %f3109;
	fma.rn.f32 	%f3174, %f783, %f775, %f3110;
	fma.rn.f32 	%f3175, %f783, %f776, %f3111;
	fma.rn.f32 	%f3176, %f783, %f777, %f3112;
	fma.rn.f32 	%f3177, %f783, %f778, %f3113;
	fma.rn.f32 	%f3178, %f783, %f779, %f3114;
	ld.shared.u16 	%rs722, [%r2888+696];
	// begin inline asm
	{  cvt.f32.f16 %f784, %rs722;}

	// end inline asm
	fma.rn.f32 	%f3179, %f784, %f772, %f3115;
	fma.rn.f32 	%f3180, %f784, %f773, %f3116;
	fma.rn.f32 	%f3181, %f784, %f774, %f3117;
	fma.rn.f32 	%f3182, %f784, %f775, %f3118;
	fma.rn.f32 	%f3183, %f784, %f776, %f3119;
	fma.rn.f32 	%f3184, %f784, %f777, %f3120;
	fma.rn.f32 	%f3185, %f784, %f778, %f3121;
	fma.rn.f32 	%f3186, %f784, %f779, %f3122;
	ld.shared.u16 	%rs723, [%r2888+824];
	// begin inline asm
	{  cvt.f32.f16 %f785, %rs723;}

	// end inline asm
	fma.rn.f32 	%f3187, %f785, %f772, %f3123;
	fma.rn.f32 	%f3188, %f785, %f773, %f3124;
	fma.rn.f32 	%f3189, %f785, %f774, %f3125;
	fma.rn.f32 	%f3190, %f785, %f775, %f3126;
	fma.rn.f32 	%f3191, %f785, %f776, %f3127;
	fma.rn.f32 	%f3192, %f785, %f777, %f3128;
	fma.rn.f32 	%f3193, %f785, %f778, %f3129;
	fma.rn.f32 	%f3194, %f785, %f779, %f3130;
	ld.shared.u16 	%rs724, [%r2888+952];
	// begin inline asm
	{  cvt.f32.f16 %f786, %rs724;}

	// end inline asm
	fma.rn.f32 	%f3195, %f786, %f772, %f3131;
	fma.rn.f32 	%f3196, %f786, %f773, %f3132;
	fma.rn.f32 	%f3197, %f786, %f774, %f3133;
	fma.rn.f32 	%f3198, %f786, %f775, %f3134;
	fma.rn.f32 	%f3199, %f786, %f776, %f3135;
	fma.rn.f32 	%f3200, %f786, %f777, %f3136;
	fma.rn.f32 	%f3201, %f786, %f778, %f3137;
	fma.rn.f32 	%f3202, %f786, %f779, %f3138;
	ld.shared.u16 	%rs725, [%r2888+58];
	// begin inline asm
	{  cvt.f32.f16 %f787, %rs725;}

	// end inline asm
	ld.shared.u16 	%rs726, [%r2892+7424];
	// begin inline asm
	{  cvt.f32.f16 %f788, %rs726;}

	// end inline asm
	fma.rn.f32 	%f3203, %f787, %f788, %f3139;
	ld.shared.u16 	%rs727, [%r2892+7426];
	// begin inline asm
	{  cvt.f32.f16 %f789, %rs727;}

	// end inline asm
	fma.rn.f32 	%f3204, %f787, %f789, %f3140;
	ld.shared.u16 	%rs728, [%r2892+7428];
	// begin inline asm
	{  cvt.f32.f16 %f790, %rs728;}

	// end inline asm
	fma.rn.f32 	%f3205, %f787, %f790, %f3141;
	ld.shared.u16 	%rs729, [%r2892+7430];
	// begin inline asm
	{  cvt.f32.f16 %f791, %rs729;}

	// end inline asm
	fma.rn.f32 	%f3206, %f787, %f791, %f3142;
	ld.shared.u16 	%rs730, [%r2892+7432];
	// begin inline asm
	{  cvt.f32.f16 %f792, %rs730;}

	// end inline asm
	fma.rn.f32 	%f3207, %f787, %f792, %f3143;
	ld.shared.u16 	%rs731, [%r2892+7434];
	// begin inline asm
	{  cvt.f32.f16 %f793, %rs731;}

	// end inline asm
	fma.rn.f32 	%f3208, %f787, %f793, %f3144;
	ld.shared.u16 	%rs732, [%r2892+7436];
	// begin inline asm
	{  cvt.f32.f16 %f794, %rs732;}

	// end inline asm
	fma.rn.f32 	%f3209, %f787, %f794, %f3145;
	ld.shared.u16 	%rs733, [%r2892+7438];
	// begin inline asm
	{  cvt.f32.f16 %f795, %rs733;}

	// end inline asm
	fma.rn.f32 	%f3210, %f787, %f795, %f3146;
	ld.shared.u16 	%rs734, [%r2888+186];
	// begin inline asm
	{  cvt.f32.f16 %f796, %rs734;}

	// end inline asm
	fma.rn.f32 	%f3211, %f796, %f788, %f3147;
	fma.rn.f32 	%f3212, %f796, %f789, %f3148;
	fma.rn.f32 	%f3213, %f796, %f790, %f3149;
	fma.rn.f32 	%f3214, %f796, %f791, %f3150;
	fma.rn.f32 	%f3215, %f796, %f792, %f3151;
	fma.rn.f32 	%f3216, %f796, %f793, %f3152;
	fma.rn.f32 	%f3217, %f796, %f794, %f3153;
	fma.rn.f32 	%f3218, %f796, %f795, %f3154;
	ld.shared.u16 	%rs735, [%r2888+314];
	// begin inline asm
	{  cvt.f32.f16 %f797, %rs735;}

	// end inline asm
	fma.rn.f32 	%f3219, %f797, %f788, %f3155;
	fma.rn.f32 	%f3220, %f797, %f789, %f3156;
	fma.rn.f32 	%f3221, %f797, %f790, %f3157;
	fma.rn.f32 	%f3222, %f797, %f791, %f3158;
	fma.rn.f32 	%f3223, %f797, %f792, %f3159;
	fma.rn.f32 	%f3224, %f797, %f793, %f3160;
	fma.rn.f32 	%f3225, %f797, %f794, %f3161;
	fma.rn.f32 	%f3226, %f797, %f795, %f3162;
	ld.shared.u16 	%rs736, [%r2888+442];
	// begin inline asm
	{  cvt.f32.f16 %f798, %rs736;}

	// end inline asm
	fma.rn.f32 	%f3227, %f798, %f788, %f3163;
	fma.rn.f32 	%f3228, %f798, %f789, %f3164;
	fma.rn.f32 	%f3229, %f798, %f790, %f3165;
	fma.rn.f32 	%f3230, %f798, %f791, %f3166;
	fma.rn.f32 	%f3231, %f798, %f792, %f3167;
	fma.rn.f32 	%f3232, %f798, %f793, %f3168;
	fma.rn.f32 	%f3233, %f798, %f794, %f3169;
	fma.rn.f32 	%f3234, %f798, %f795, %f3170;
	ld.shared.u16 	%rs737, [%r2888+570];
	// begin inline asm
	{  cvt.f32.f16 %f799, %rs737;}

	// end inline asm
	fma.rn.f32 	%f3235, %f799, %f788, %f3171;
	fma.rn.f32 	%f3236, %f799, %f789, %f3172;
	fma.rn.f32 	%f3237, %f799, %f790, %f3173;
	fma.rn.f32 	%f3238, %f799, %f791, %f3174;
	fma.rn.f32 	%f3239, %f799, %f792, %f3175;
	fma.rn.f32 	%f3240, %f799, %f793, %f3176;
	fma.rn.f32 	%f3241, %f799, %f794, %f3177;
	fma.rn.f32 	%f3242, %f799, %f795, %f3178;
	ld.shared.u16 	%rs738, [%r2888+698];
	// begin inline asm
	{  cvt.f32.f16 %f800, %rs738;}

	// end inline asm
	fma.rn.f32 	%f3243, %f800, %f788, %f3179;
	fma.rn.f32 	%f3244, %f800, %f789, %f3180;
	fma.rn.f32 	%f3245, %f800, %f790, %f3181;
	fma.rn.f32 	%f3246, %f800, %f791, %f3182;
	fma.rn.f32 	%f3247, %f800, %f792, %f3183;
	fma.rn.f32 	%f3248, %f800, %f793, %f3184;
	fma.rn.f32 	%f3249, %f800, %f794, %f3185;
	fma.rn.f32 	%f3250, %f800, %f795, %f3186;
	ld.shared.u16 	%rs739, [%r2888+826];
	// begin inline asm
	{  cvt.f32.f16 %f801, %rs739;}

	// end inline asm
	fma.rn.f32 	%f3251, %f801, %f788, %f3187;
	fma.rn.f32 	%f3252, %f801, %f789, %f3188;
	fma.rn.f32 	%f3253, %f801, %f790, %f3189;
	fma.rn.f32 	%f3254, %f801, %f791, %f3190;
	fma.rn.f32 	%f3255, %f801, %f792, %f3191;
	fma.rn.f32 	%f3256, %f801, %f793, %f3192;
	fma.rn.f32 	%f3257, %f801, %f794, %f3193;
	fma.rn.f32 	%f3258, %f801, %f795, %f3194;
	ld.shared.u16 	%rs740, [%r2888+954];
	// begin inline asm
	{  cvt.f32.f16 %f802, %rs740;}

	// end inline asm
	fma.rn.f32 	%f3259, %f802, %f788, %f3195;
	fma.rn.f32 	%f3260, %f802, %f789, %f3196;
	fma.rn.f32 	%f3261, %f802, %f790, %f3197;
	fma.rn.f32 	%f3262, %f802, %f791, %f3198;
	fma.rn.f32 	%f3263, %f802, %f792, %f3199;
	fma.rn.f32 	%f3264, %f802, %f793, %f3200;
	fma.rn.f32 	%f3265, %f802, %f794, %f3201;
	fma.rn.f32 	%f3266, %f802, %f795, %f3202;
	ld.shared.u16 	%rs741, [%r2888+60];
	// begin inline asm
	{  cvt.f32.f16 %f803, %rs741;}

	// end inline asm
	ld.shared.u16 	%rs742, [%r2892+7680];
	// begin inline asm
	{  cvt.f32.f16 %f804, %rs742;}

	// end inline asm
	fma.rn.f32 	%f3267, %f803, %f804, %f3203;
	ld.shared.u16 	%rs743, [%r2892+7682];
	// begin inline asm
	{  cvt.f32.f16 %f805, %rs743;}

	// end inline asm
	fma.rn.f32 	%f3268, %f803, %f805, %f3204;
	ld.shared.u16 	%rs744, [%r2892+7684];
	// begin inline asm
	{  cvt.f32.f16 %f806, %rs744;}

	// end inline asm
	fma.rn.f32 	%f3269, %f803, %f806, %f3205;
	ld.shared.u16 	%rs745, [%r2892+7686];
	// begin inline asm
	{  cvt.f32.f16 %f807, %rs745;}

	// end inline asm
	fma.rn.f32 	%f3270, %f803, %f807, %f3206;
	ld.shared.u16 	%rs746, [%r2892+7688];
	// begin inline asm
	{  cvt.f32.f16 %f808, %rs746;}

	// end inline asm
	fma.rn.f32 	%f3271, %f803, %f808, %f3207;
	ld.shared.u16 	%rs747, [%r2892+7690];
	// begin inline asm
	{  cvt.f32.f16 %f809, %rs747;}

	// end inline asm
	fma.rn.f32 	%f3272, %f803, %f809, %f3208;
	ld.shared.u16 	%rs748, [%r2892+7692];
	// begin inline asm
	{  cvt.f32.f16 %f810, %rs748;}

	// end inline asm
	fma.rn.f32 	%f3273, %f803, %f810, %f3209;
	ld.shared.u16 	%rs749, [%r2892+7694];
	// begin inline asm
	{  cvt.f32.f16 %f811, %rs749;}

	// end inline asm
	fma.rn.f32 	%f3274, %f803, %f811, %f3210;
	ld.shared.u16 	%rs750, [%r2888+188];
	// begin inline asm
	{  cvt.f32.f16 %f812, %rs750;}

	// end inline asm
	fma.rn.f32 	%f3275, %f812, %f804, %f3211;
	fma.rn.f32 	%f3276, %f812, %f805, %f3212;
	fma.rn.f32 	%f3277, %f812, %f806, %f3213;
	fma.rn.f32 	%f3278, %f812, %f807, %f3214;
	fma.rn.f32 	%f3279, %f812, %f808, %f3215;
	fma.rn.f32 	%f3280, %f812, %f809, %f3216;
	fma.rn.f32 	%f3281, %f812, %f810, %f3217;
	fma.rn.f32 	%f3282, %f812, %f811, %f3218;
	ld.shared.u16 	%rs751, [%r2888+316];
	// begin inline asm
	{  cvt.f32.f16 %f813, %rs751;}

	// end inline asm
	fma.rn.f32 	%f3283, %f813, %f804, %f3219;
	fma.rn.f32 	%f3284, %f813, %f805, %f3220;
	fma.rn.f32 	%f3285, %f813, %f806, %f3221;
	fma.rn.f32 	%f3286, %f813, %f807, %f3222;
	fma.rn.f32 	%f3287, %f813, %f808, %f3223;
	fma.rn.f32 	%f3288, %f813, %f809, %f3224;
	fma.rn.f32 	%f3289, %f813, %f810, %f3225;
	fma.rn.f32 	%f3290, %f813, %f811, %f3226;
	ld.shared.u16 	%rs752, [%r2888+444];
	// begin inline asm
	{  cvt.f32.f16 %f814, %rs752;}

	// end inline asm
	fma.rn.f32 	%f3291, %f814, %f804, %f3227;
	fma.rn.f32 	%f3292, %f814, %f805, %f3228;
	fma.rn.f32 	%f3293, %f814, %f806, %f3229;
	fma.rn.f32 	%f3294, %f814, %f807, %f3230;
	fma.rn.f32 	%f3295, %f814, %f808, %f3231;
	fma.rn.f32 	%f3296, %f814, %f809, %f3232;
	fma.rn.f32 	%f3297, %f814, %f810, %f3233;
	fma.rn.f32 	%f3298, %f814, %f811, %f3234;
	ld.shared.u16 	%rs753, [%r2888+572];
	// begin inline asm
	{  cvt.f32.f16 %f815, %rs753;}

	// end inline asm
	fma.rn.f32 	%f3299, %f815, %f804, %f3235;
	fma.rn.f32 	%f3300, %f815, %f805, %f3236;
	fma.rn.f32 	%f3301, %f815, %f806, %f3237;
	fma.rn.f32 	%f3302, %f815, %f807, %f3238;
	fma.rn.f32 	%f3303, %f815, %f808, %f3239;
	fma.rn.f32 	%f3304, %f815, %f809, %f3240;
	fma.rn.f32 	%f3305, %f815, %f810, %f3241;
	fma.rn.f32 	%f3306, %f815, %f811, %f3242;
	ld.shared.u16 	%rs754, [%r2888+700];
	// begin inline asm
	{  cvt.f32.f16 %f816, %rs754;}

	// end inline asm
	fma.rn.f32 	%f3307, %f816, %f804, %f3243;
	fma.rn.f32 	%f3308, %f816, %f805, %f3244;
	fma.rn.f32 	%f3309, %f816, %f806, %f3245;
	fma.rn.f32 	%f3310, %f816, %f807, %f3246;
	fma.rn.f32 	%f3311, %f816, %f808, %f3247;
	fma.rn.f32 	%f3312, %f816, %f809, %f3248;
	fma.rn.f32 	%f3313, %f816, %f810, %f3249;
	fma.rn.f32 	%f3314, %f816, %f811, %f3250;
	ld.shared.u16 	%rs755, [%r2888+828];
	// begin inline asm
	{  cvt.f32.f16 %f817, %rs755;}

	// end inline asm
	fma.rn.f32 	%f3315, %f817, %f804, %f3251;
	fma.rn.f32 	%f3316, %f817, %f805, %f3252;
	fma.rn.f32 	%f3317, %f817, %f806, %f3253;
	fma.rn.f32 	%f3318, %f817, %f807, %f3254;
	fma.rn.f32 	%f3319, %f817, %f808, %f3255;
	fma.rn.f32 	%f3320, %f817, %f809, %f3256;
	fma.rn.f32 	%f3321, %f817, %f810, %f3257;
	fma.rn.f32 	%f3322, %f817, %f811, %f3258;
	ld.shared.u16 	%rs756, [%r2888+956];
	// begin inline asm
	{  cvt.f32.f16 %f818, %rs756;}

	// end inline asm
	fma.rn.f32 	%f3323, %f818, %f804, %f3259;
	fma.rn.f32 	%f3324, %f818, %f805, %f3260;
	fma.rn.f32 	%f3325, %f818, %f806, %f3261;
	fma.rn.f32 	%f3326, %f818, %f807, %f3262;
	fma.rn.f32 	%f3327, %f818, %f808, %f3263;
	fma.rn.f32 	%f3328, %f818, %f809, %f3264;
	fma.rn.f32 	%f3329, %f818, %f810, %f3265;
	fma.rn.f32 	%f3330, %f818, %f811, %f3266;
	ld.shared.u16 	%rs757, [%r2888+62];
	// begin inline asm
	{  cvt.f32.f16 %f819, %rs757;}

	// end inline asm
	ld.shared.u16 	%rs758, [%r2892+7936];
	// begin inline asm
	{  cvt.f32.f16 %f820, %rs758;}

	// end inline asm
	fma.rn.f32 	%f3331, %f819, %f820, %f3267;
	ld.shared.u16 	%rs759, [%r2892+7938];
	// begin inline asm
	{  cvt.f32.f16 %f821, %rs759;}

	// end inline asm
	fma.rn.f32 	%f3332, %f819, %f821, %f3268;
	ld.shared.u16 	%rs760, [%r2892+7940];
	// begin inline asm
	{  cvt.f32.f16 %f822, %rs760;}

	// end inline asm
	fma.rn.f32 	%f3333, %f819, %f822, %f3269;
	ld.shared.u16 	%rs761, [%r2892+7942];
	// begin inline asm
	{  cvt.f32.f16 %f823, %rs761;}

	// end inline asm
	fma.rn.f32 	%f3334, %f819, %f823, %f3270;
	ld.shared.u16 	%rs762, [%r2892+7944];
	// begin inline asm
	{  cvt.f32.f16 %f824, %rs762;}

	// end inline asm
	fma.rn.f32 	%f3335, %f819, %f824, %f3271;
	ld.shared.u16 	%rs763, [%r2892+7946];
	// begin inline asm
	{  cvt.f32.f16 %f825, %rs763;}

	// end inline asm
	fma.rn.f32 	%f3336, %f819, %f825, %f3272;
	ld.shared.u16 	%rs764, [%r2892+7948];
	// begin inline asm
	{  cvt.f32.f16 %f826, %rs764;}

	// end inline asm
	fma.rn.f32 	%f3337, %f819, %f826, %f3273;
	ld.shared.u16 	%rs765, [%r2892+7950];
	// begin inline asm
	{  cvt.f32.f16 %f827, %rs765;}

	// end inline asm
	fma.rn.f32 	%f3338, %f819, %f827, %f3274;
	ld.shared.u16 	%rs766, [%r2888+190];
	// begin inline asm
	{  cvt.f32.f16 %f828, %rs766;}

	// end inline asm
	fma.rn.f32 	%f3339, %f828, %f820, %f3275;
	fma.rn.f32 	%f3340, %f828, %f821, %f3276;
	fma.rn.f32 	%f3341, %f828, %f822, %f3277;
	fma.rn.f32 	%f3342, %f828, %f823, %f3278;
	fma.rn.f32 	%f3343, %f828, %f824, %f3279;
	fma.rn.f32 	%f3344, %f828, %f825, %f3280;
	fma.rn.f32 	%f3345, %f828, %f826, %f3281;
	fma.rn.f32 	%f3346, %f828, %f827, %f3282;
	ld.shared.u16 	%rs767, [%r2888+318];
	// begin inline asm
	{  cvt.f32.f16 %f829, %rs767;}

	// end inline asm
	fma.rn.f32 	%f3347, %f829, %f820, %f3283;
	fma.rn.f32 	%f3348, %f829, %f821, %f3284;
	fma.rn.f32 	%f3349, %f829, %f822, %f3285;
	fma.rn.f32 	%f3350, %f829, %f823, %f3286;
	fma.rn.f32 	%f3351, %f829, %f824, %f3287;
	fma.rn.f32 	%f3352, %f829, %f825, %f3288;
	fma.rn.f32 	%f3353, %f829, %f826, %f3289;
	fma.rn.f32 	%f3354, %f829, %f827, %f3290;
	ld.shared.u16 	%rs768, [%r2888+446];
	// begin inline asm
	{  cvt.f32.f16 %f830, %rs768;}

	// end inline asm
	fma.rn.f32 	%f3355, %f830, %f820, %f3291;
	fma.rn.f32 	%f3356, %f830, %f821, %f3292;
	fma.rn.f32 	%f3357, %f830, %f822, %f3293;
	fma.rn.f32 	%f3358, %f830, %f823, %f3294;
	fma.rn.f32 	%f3359, %f830, %f824, %f3295;
	fma.rn.f32 	%f3360, %f830, %f825, %f3296;
	fma.rn.f32 	%f3361, %f830, %f826, %f3297;
	fma.rn.f32 	%f3362, %f830, %f827, %f3298;
	ld.shared.u16 	%rs769, [%r2888+574];
	// begin inline asm
	{  cvt.f32.f16 %f831, %rs769;}

	// end inline asm
	fma.rn.f32 	%f3363, %f831, %f820, %f3299;
	fma.rn.f32 	%f3364, %f831, %f821, %f3300;
	fma.rn.f32 	%f3365, %f831, %f822, %f3301;
	fma.rn.f32 	%f3366, %f831, %f823, %f3302;
	fma.rn.f32 	%f3367, %f831, %f824, %f3303;
	fma.rn.f32 	%f3368, %f831, %f825, %f3304;
	fma.rn.f32 	%f3369, %f831, %f826, %f3305;
	fma.rn.f32 	%f3370, %f831, %f827, %f3306;
	ld.shared.u16 	%rs770, [%r2888+702];
	// begin inline asm
	{  cvt.f32.f16 %f832, %rs770;}

	// end inline asm
	fma.rn.f32 	%f3371, %f832, %f820, %f3307;
	fma.rn.f32 	%f3372, %f832, %f821, %f3308;
	fma.rn.f32 	%f3373, %f832, %f822, %f3309;
	fma.rn.f32 	%f3374, %f832, %f823, %f3310;
	fma.rn.f32 	%f3375, %f832, %f824, %f3311;
	fma.rn.f32 	%f3376, %f832, %f825, %f3312;
	fma.rn.f32 	%f3377, %f832, %f826, %f3313;
	fma.rn.f32 	%f3378, %f832, %f827, %f3314;
	ld.shared.u16 	%rs771, [%r2888+830];
	// begin inline asm
	{  cvt.f32.f16 %f833, %rs771;}

	// end inline asm
	fma.rn.f32 	%f3379, %f833, %f820, %f3315;
	fma.rn.f32 	%f3380, %f833, %f821, %f3316;
	fma.rn.f32 	%f3381, %f833, %f822, %f3317;
	fma.rn.f32 	%f3382, %f833, %f823, %f3318;
	fma.rn.f32 	%f3383, %f833, %f824, %f3319;
	fma.rn.f32 	%f3384, %f833, %f825, %f3320;
	fma.rn.f32 	%f3385, %f833, %f826, %f3321;
	fma.rn.f32 	%f3386, %f833, %f827, %f3322;
	ld.shared.u16 	%rs772, [%r2888+958];
	// begin inline asm
	{  cvt.f32.f16 %f834, %rs772;}

	// end inline asm
	fma.rn.f32 	%f3387, %f834, %f820, %f3323;
	fma.rn.f32 	%f3388, %f834, %f821, %f3324;
	fma.rn.f32 	%f3389, %f834, %f822, %f3325;
	fma.rn.f32 	%f3390, %f834, %f823, %f3326;
	fma.rn.f32 	%f3391, %f834, %f824, %f3327;
	fma.rn.f32 	%f3392, %f834, %f825, %f3328;
	fma.rn.f32 	%f3393, %f834, %f826, %f3329;
	fma.rn.f32 	%f3394, %f834, %f827, %f3330;
	ld.shared.u16 	%rs773, [%r2888+64];
	// begin inline asm
	{  cvt.f32.f16 %f835, %rs773;}

	// end inline asm
	ld.shared.u16 	%rs774, [%r2892+8192];
	// begin inline asm
	{  cvt.f32.f16 %f836, %rs774;}

	// end inline asm
	fma.rn.f32 	%f3395, %f835, %f836, %f3331;
	ld.shared.u16 	%rs775, [%r2892+8194];
	// begin inline asm
	{  cvt.f32.f16 %f837, %rs775;}

	// end inline asm
	fma.rn.f32 	%f3396, %f835, %f837, %f3332;
	ld.shared.u16 	%rs776, [%r2892+8196];
	// begin inline asm
	{  cvt.f32.f16 %f838, %rs776;}

	// end inline asm
	fma.rn.f32 	%f3397, %f835, %f838, %f3333;
	ld.shared.u16 	%rs777, [%r2892+8198];
	// begin inline asm
	{  cvt.f32.f16 %f839, %rs777;}

	// end inline asm
	fma.rn.f32 	%f3398, %f835, %f839, %f3334;
	ld.shared.u16 	%rs778, [%r2892+8200];
	// begin inline asm
	{  cvt.f32.f16 %f840, %rs778;}

	// end inline asm
	fma.rn.f32 	%f3399, %f835, %f840, %f3335;
	ld.shared.u16 	%rs779, [%r2892+8202];
	// begin inline asm
	{  cvt.f32.f16 %f841, %rs779;}

	// end inline asm
	fma.rn.f32 	%f3400, %f835, %f841, %f3336;
	ld.shared.u16 	%rs780, [%r2892+8204];
	// begin inline asm
	{  cvt.f32.f16 %f842, %rs780;}

	// end inline asm
	fma.rn.f32 	%f3401, %f835, %f842, %f3337;
	ld.shared.u16 	%rs781, [%r2892+8206];
	// begin inline asm
	{  cvt.f32.f16 %f843, %rs781;}

	// end inline asm
	fma.rn.f32 	%f3402, %f835, %f843, %f3338;
	ld.shared.u16 	%rs782, [%r2888+192];
	// begin inline asm
	{  cvt.f32.f16 %f844, %rs782;}

	// end inline asm
	fma.rn.f32 	%f3403, %f844, %f836, %f3339;
	fma.rn.f32 	%f3404, %f844, %f837, %f3340;
	fma.rn.f32 	%f3405, %f844, %f838, %f3341;
	fma.rn.f32 	%f3406, %f844, %f839, %f3342;
	fma.rn.f32 	%f3407, %f844, %f840, %f3343;
	fma.rn.f32 	%f3408, %f844, %f841, %f3344;
	fma.rn.f32 	%f3409, %f844, %f842, %f3345;
	fma.rn.f32 	%f3410, %f844, %f843, %f3346;
	ld.shared.u16 	%rs783, [%r2888+320];
	// begin inline asm
	{  cvt.f32.f16 %f845, %rs783;}

	// end inline asm
	fma.rn.f32 	%f3411, %f845, %f836, %f3347;
	fma.rn.f32 	%f3412, %f845, %f837, %f3348;
	fma.rn.f32 	%f3413, %f845, %f838, %f3349;
	fma.rn.f32 	%f3414, %f845, %f839, %f3350;
	fma.rn.f32 	%f3415, %f845, %f840, %f3351;
	fma.rn.f32 	%f3416, %f845, %f841, %f3352;
	fma.rn.f32 	%f3417, %f845, %f842, %f3353;
	fma.rn.f32 	%f3418, %f845, %f843, %f3354;
	ld.shared.u16 	%rs784, [%r2888+448];
	// begin inline asm
	{  cvt.f32.f16 %f846, %rs784;}

	// end inline asm
	fma.rn.f32 	%f3419, %f846, %f836, %f3355;
	fma.rn.f32 	%f3420, %f846, %f837, %f3356;
	fma.rn.f32 	%f3421, %f846, %f838, %f3357;
	fma.rn.f32 	%f3422, %f846, %f839, %f3358;
	fma.rn.f32 	%f3423, %f846, %f840, %f3359;
	fma.rn.f32 	%f3424, %f846, %f841, %f3360;
	fma.rn.f32 	%f3425, %f846, %f842, %f3361;
	fma.rn.f32 	%f3426, %f846, %f843, %f3362;
	ld.shared.u16 	%rs785, [%r2888+576];
	// begin inline asm
	{  cvt.f32.f16 %f847, %rs785;}

	// end inline asm
	fma.rn.f32 	%f3427, %f847, %f836, %f3363;
	fma.rn.f32 	%f3428, %f847, %f837, %f3364;
	fma.rn.f32 	%f3429, %f847, %f838, %f3365;
	fma.rn.f32 	%f3430, %f847, %f839, %f3366;
	fma.rn.f32 	%f3431, %f847, %f840, %f3367;
	fma.rn.f32 	%f3432, %f847, %f841, %f3368;
	fma.rn.f32 	%f3433, %f847, %f842, %f3369;
	fma.rn.f32 	%f3434, %f847, %f843, %f3370;
	ld.shared.u16 	%rs786, [%r2888+704];
	// begin inline asm
	{  cvt.f32.f16 %f848, %rs786;}

	// end inline asm
	fma.rn.f32 	%f3435, %f848, %f836, %f3371;
	fma.rn.f32 	%f3436, %f848, %f837, %f3372;
	fma.rn.f32 	%f3437, %f848, %f838, %f3373;
	fma.rn.f32 	%f3438, %f848, %f839, %f3374;
	fma.rn.f32 	%f3439, %f848, %f840, %f3375;
	fma.rn.f32 	%f3440, %f848, %f841, %f3376;
	fma.rn.f32 	%f3441, %f848, %f842, %f3377;
	fma.rn.f32 	%f3442, %f848, %f843, %f3378;
	ld.shared.u16 	%rs787, [%r2888+832];
	// begin inline asm
	{  cvt.f32.f16 %f849, %rs787;}

	// end inline asm
	fma.rn.f32 	%f3443, %f849, %f836, %f3379;
	fma.rn.f32 	%f3444, %f849, %f837, %f3380;
	fma.rn.f32 	%f3445, %f849, %f838, %f3381;
	fma.rn.f32 	%f3446, %f849, %f839, %f3382;
	fma.rn.f32 	%f3447, %f849, %f840, %f3383;
	fma.rn.f32 	%f3448, %f849, %f841, %f3384;
	fma.rn.f32 	%f3449, %f849, %f842, %f3385;
	fma.rn.f32 	%f3450, %f849, %f843, %f3386;
	ld.shared.u16 	%rs788, [%r2888+960];
	// begin inline asm
	{  cvt.f32.f16 %f850, %rs788;}

	// end inline asm
	fma.rn.f32 	%f3451, %f850, %f836, %f3387;
	fma.rn.f32 	%f3452, %f850, %f837, %f3388;
	fma.rn.f32 	%f3453, %f850, %f838, %f3389;
	fma.rn.f32 	%f3454, %f850, %f839, %f3390;
	fma.rn.f32 	%f3455, %f850, %f840, %f3391;
	fma.rn.f32 	%f3456, %f850, %f841, %f3392;
	fma.rn.f32 	%f3457, %f850, %f842, %f3393;
	fma.rn.f32 	%f3458, %f850, %f843, %f3394;
	ld.shared.u16 	%rs789, [%r2888+66];
	// begin inline asm
	{  cvt.f32.f16 %f851, %rs789;}

	// end inline asm
	ld.shared.u16 	%rs790, [%r2892+8448];
	// begin inline asm
	{  cvt.f32.f16 %f852, %rs790;}

	// end inline asm
	fma.rn.f32 	%f3459, %f851, %f852, %f3395;
	ld.shared.u16 	%rs791, [%r2892+8450];
	// begin inline asm
	{  cvt.f32.f16 %f853, %rs791;}

	// end inline asm
	fma.rn.f32 	%f3460, %f851, %f853, %f3396;
	ld.shared.u16 	%rs792, [%r2892+8452];
	// begin inline asm
	{  cvt.f32.f16 %f854, %rs792;}

	// end inline asm
	fma.rn.f32 	%f3461, %f851, %f854, %f3397;
	ld.shared.u16 	%rs793, [%r2892+8454];
	// begin inline asm
	{  cvt.f32.f16 %f855, %rs793;}

	// end inline asm
	fma.rn.f32 	%f3462, %f851, %f855, %f3398;
	ld.shared.u16 	%rs794, [%r2892+8456];
	// begin inline asm
	{  cvt.f32.f16 %f856, %rs794;}

	// end inline asm
	fma.rn.f32 	%f3463, %f851, %f856, %f3399;
	ld.shared.u16 	%rs795, [%r2892+8458];
	// begin inline asm
	{  cvt.f32.f16 %f857, %rs795;}

	// end inline asm
	fma.rn.f32 	%f3464, %f851, %f857, %f3400;
	ld.shared.u16 	%rs796, [%r2892+8460];
	// begin inline asm
	{  cvt.f32.f16 %f858, %rs796;}

	// end inline asm
	fma.rn.f32 	%f3465, %f851, %f858, %f3401;
	ld.shared.u16 	%rs797, [%r2892+8462];
	// begin inline asm
	{  cvt.f32.f16 %f859, %rs797;}

	// end inline asm
	fma.rn.f32 	%f3466, %f851, %f859, %f3402;
	ld.shared.u16 	%rs798, [%r2888+194];
	// begin inline asm
	{  cvt.f32.f16 %f860, %rs798;}

	// end inline asm
	fma.rn.f32 	%f3467, %f860, %f852, %f3403;
	fma.rn.f32 	%f3468, %f860, %f853, %f3404;
	fma.rn.f32 	%f3469, %f860, %f854, %f3405;
	fma.rn.f32 	%f3470, %f860, %f855, %f3406;
	fma.rn.f32 	%f3471, %f860, %f856, %f3407;
	fma.rn.f32 	%f3472, %f860, %f857, %f3408;
	fma.rn.f32 	%f3473, %f860, %f858, %f3409;
	fma.rn.f32 	%f3474, %f860, %f859, %f3410;
	ld.shared.u16 	%rs799, [%r2888+322];
	// begin inline asm
	{  cvt.f32.f16 %f861, %rs799;}

	// end inline asm
	fma.rn.f32 	%f3475, %f861, %f852, %f3411;
	fma.rn.f32 	%f3476, %f861, %f853, %f3412;
	fma.rn.f32 	%f3477, %f861, %f854, %f3413;
	fma.rn.f32 	%f3478, %f861, %f855, %f3414;
	fma.rn.f32 	%f3479, %f861, %f856, %f3415;
	fma.rn.f32 	%f3480, %f861, %f857, %f3416;
	fma.rn.f32 	%f3481, %f861, %f858, %f3417;
	fma.rn.f32 	%f3482, %f861, %f859, %f3418;
	ld.shared.u16 	%rs800, [%r2888+450];
	// begin inline asm
	{  cvt.f32.f16 %f862, %rs800;}

	// end inline asm
	fma.rn.f32 	%f3483, %f862, %f852, %f3419;
	fma.rn.f32 	%f3484, %f862, %f853, %f3420;
	fma.rn.f32 	%f3485, %f862, %f854, %f3421;
	fma.rn.f32 	%f3486, %f862, %f855, %f3422;
	fma.rn.f32 	%f3487, %f862, %f856, %f3423;
	fma.rn.f32 	%f3488, %f862, %f857, %f3424;
	fma.rn.f32 	%f3489, %f862, %f858, %f3425;
	fma.rn.f32 	%f3490, %f862, %f859, %f3426;
	ld.shared.u16 	%rs801, [%r2888+578];
	// begin inline asm
	{  cvt.f32.f16 %f863, %rs801;}

	// end inline asm
	fma.rn.f32 	%f3491, %f863, %f852, %f3427;
	fma.rn.f32 	%f3492, %f863, %f853, %f3428;
	fma.rn.f32 	%f3493, %f863, %f854, %f3429;
	fma.rn.f32 	%f3494, %f863, %f855, %f3430;
	fma.rn.f32 	%f3495, %f863, %f856, %f3431;
	fma.rn.f32 	%f3496, %f863, %f857, %f3432;
	fma.rn.f32 	%f3497, %f863, %f858, %f3433;
	fma.rn.f32 	%f3498, %f863, %f859, %f3434;
	ld.shared.u16 	%rs802, [%r2888+706];
	// begin inline asm
	{  cvt.f32.f16 %f864, %rs802;}

	// end inline asm
	fma.rn.f32 	%f3499, %f864, %f852, %f3435;
	fma.rn.f32 	%f3500, %f864, %f853, %f3436;
	fma.rn.f32 	%f3501, %f864, %f854, %f3437;
	fma.rn.f32 	%f3502, %f864, %f855, %f3438;
	fma.rn.f32 	%f3503, %f864, %f856, %f3439;
	fma.rn.f32 	%f3504, %f864, %f857, %f3440;
	fma.rn.f32 	%f3505, %f864, %f858, %f3441;
	fma.rn.f32 	%f3506, %f864, %f859, %f3442;
	ld.shared.u16 	%rs803, [%r2888+834];
	// begin inline asm
	{  cvt.f32.f16 %f865, %rs803;}

	// end inline asm
	fma.rn.f32 	%f3507, %f865, %f852, %f3443;
	fma.rn.f32 	%f3508, %f865, %f853, %f3444;
	fma.rn.f32 	%f3509, %f865, %f854, %f3445;
	fma.rn.f32 	%f3510, %f865, %f855, %f3446;
	fma.rn.f32 	%f3511, %f865, %f856, %f3447;
	fma.rn.f32 	%f3512, %f865, %f857, %f3448;
	fma.rn.f32 	%f3513, %f865, %f858, %f3449;
	fma.rn.f32 	%f3514, %f865, %f859, %f3450;
	ld.shared.u16 	%rs804, [%r2888+962];
	// begin inline asm
	{  cvt.f32.f16 %f866, %rs804;}

	// end inline asm
	fma.rn.f32 	%f3515, %f866, %f852, %f3451;
	fma.rn.f32 	%f3516, %f866, %f853, %f3452;
	fma.rn.f32 	%f3517, %f866, %f854, %f3453;
	fma.rn.f32 	%f3518, %f866, %f855, %f3454;
	fma.rn.f32 	%f3519, %f866, %f856, %f3455;
	fma.rn.f32 	%f3520, %f866, %f857, %f3456;
	fma.rn.f32 	%f3521, %f866, %f858, %f3457;
	fma.rn.f32 	%f3522, %f866, %f859, %f3458;
	ld.shared.u16 	%rs805, [%r2888+68];
	// begin inline asm
	{  cvt.f32.f16 %f867, %rs805;}

	// end inline asm
	ld.shared.u16 	%rs806, [%r2892+8704];
	// begin inline asm
	{  cvt.f32.f16 %f868, %rs806;}

	// end inline asm
	fma.rn.f32 	%f3523, %f867, %f868, %f3459;
	ld.shared.u16 	%rs807, [%r2892+8706];
	// begin inline asm
	{  cvt.f32.f16 %f869, %rs807;}

	// end inline asm
	fma.rn.f32 	%f3524, %f867, %f869, %f3460;
	ld.shared.u16 	%rs808, [%r2892+8708];
	// begin inline asm
	{  cvt.f32.f16 %f870, %rs808;}

	// end inline asm
	fma.rn.f32 	%f3525, %f867, %f870, %f3461;
	ld.shared.u16 	%rs809, [%r2892+8710];
	// begin inline asm
	{  cvt.f32.f16 %f871, %rs809;}

	// end inline asm
	fma.rn.f32 	%f3526, %f867, %f871, %f3462;
	ld.shared.u16 	%rs810, [%r2892+8712];
	// begin inline asm
	{  cvt.f32.f16 %f872, %rs810;}

	// end inline asm
	fma.rn.f32 	%f3527, %f867, %f872, %f3463;
	ld.shared.u16 	%rs811, [%r2892+8714];
	// begin inline asm
	{  cvt.f32.f16 %f873, %rs811;}

	// end inline asm
	fma.rn.f32 	%f3528, %f867, %f873, %f3464;
	ld.shared.u16 	%rs812, [%r2892+8716];
	// begin inline asm
	{  cvt.f32.f16 %f874, %rs812;}

	// end inline asm
	fma.rn.f32 	%f3529, %f867, %f874, %f3465;
	ld.shared.u16 	%rs813, [%r2892+8718];
	// begin inline asm
	{  cvt.f32.f16 %f875, %rs813;}

	// end inline asm
	fma.rn.f32 	%f3530, %f867, %f875, %f3466;
	ld.shared.u16 	%rs814, [%r2888+196];
	// begin inline asm
	{  cvt.f32.f16 %f876, %rs814;}

	// end inline asm
	fma.rn.f32 	%f3531, %f876, %f868, %f3467;
	fma.rn.f32 	%f3532, %f876, %f869, %f3468;
	fma.rn.f32 	%f3533, %f876, %f870, %f3469;
	fma.rn.f32 	%f3534, %f876, %f871, %f3470;
	fma.rn.f32 	%f3535, %f876, %f872, %f3471;
	fma.rn.f32 	%f3536, %f876, %f873, %f3472;
	fma.rn.f32 	%f3537, %f876, %f874, %f3473;
	fma.rn.f32 	%f3538, %f876, %f875, %f3474;
	ld.shared.u16 	%rs815, [%r2888+324];
	// begin inline asm
	{  cvt.f32.f16 %f877, %rs815;}

	// end inline asm
	fma.rn.f32 	%f3539, %f877, %f868, %f3475;
	fma.rn.f32 	%f3540, %f877, %f869, %f3476;
	fma.rn.f32 	%f3541, %f877, %f870, %f3477;
	fma.rn.f32 	%f3542, %f877, %f871, %f3478;
	fma.rn.f32 	%f3543, %f877, %f872, %f3479;
	fma.rn.f32 	%f3544, %f877, %f873, %f3480;
	fma.rn.f32 	%f3545, %f877, %f874, %f3481;
	fma.rn.f32 	%f3546, %f877, %f875, %f3482;
	ld.shared.u16 	%rs816, [%r2888+452];
	// begin inline asm
	{  cvt.f32.f16 %f878, %rs816;}

	// end inline asm
	fma.rn.f32 	%f3547, %f878, %f868, %f3483;
	fma.rn.f32 	%f3548, %f878, %f869, %f3484;
	fma.rn.f32 	%f3549, %f878, %f870, %f3485;
	fma.rn.f32 	%f3550, %f878, %f871, %f3486;
	fma.rn.f32 	%f3551, %f878, %f872, %f3487;
	fma.rn.f32 	%f3552, %f878, %f873, %f3488;
	fma.rn.f32 	%f3553, %f878, %f874, %f3489;
	fma.rn.f32 	%f3554, %f878, %f875, %f3490;
	ld.shared.u16 	%rs817, [%r2888+580];
	// begin inline asm
	{  cvt.f32.f16 %f879, %rs817;}

	// end inline asm
	fma.rn.f32 	%f3555, %f879, %f868, %f3491;
	fma.rn.f32 	%f3556, %f879, %f869, %f3492;
	fma.rn.f32 	%f3557, %f879, %f870, %f3493;
	fma.rn.f32 	%f3558, %f879, %f871, %f3494;
	fma.rn.f32 	%f3559, %f879, %f872, %f3495;
	fma.rn.f32 	%f3560, %f879, %f873, %f3496;
	fma.rn.f32 	%f3561, %f879, %f874, %f3497;
	fma.rn.f32 	%f3562, %f879, %f875, %f3498;
	ld.shared.u16 	%rs818, [%r2888+708];
	// begin inline asm
	{  cvt.f32.f16 %f880, %rs818;}

	// end inline asm
	fma.rn.f32 	%f3563, %f880, %f868, %f3499;
	fma.rn.f32 	%f3564, %f880, %f869, %f3500;
	fma.rn.f32 	%f3565, %f880, %f870, %f3501;
	fma.rn.f32 	%f3566, %f880, %f871, %f3502;
	fma.rn.f32 	%f3567, %f880, %f872, %f3503;
	fma.rn.f32 	%f3568, %f880, %f873, %f3504;
	fma.rn.f32 	%f3569, %f880, %f874, %f3505;
	fma.rn.f32 	%f3570, %f880, %f875, %f3506;
	ld.shared.u16 	%rs819, [%r2888+836];
	// begin inline asm
	{  cvt.f32.f16 %f881, %rs819;}

	// end inline asm
	fma.rn.f32 	%f3571, %f881, %f868, %f3507;
	fma.rn.f32 	%f3572, %f881, %f869, %f3508;
	fma.rn.f32 	%f3573, %f881, %f870, %f3509;
	fma.rn.f32 	%f3574, %f881, %f871, %f3510;
	fma.rn.f32 	%f3575, %f881, %f872, %f3511;
	fma.rn.f32 	%f3576, %f881, %f873, %f3512;
	fma.rn.f32 	%f3577, %f881, %f874, %f3513;
	fma.rn.f32 	%f3578, %f881, %f875, %f3514;
	ld.shared.u16 	%rs820, [%r2888+964];
	// begin inline asm
	{  cvt.f32.f16 %f882, %rs820;}

	// end inline asm
	fma.rn.f32 	%f3579, %f882, %f868, %f3515;
	fma.rn.f32 	%f3580, %f882, %f869, %f3516;
	fma.rn.f32 	%f3581, %f882, %f870, %f3517;
	fma.rn.f32 	%f3582, %f882, %f871, %f3518;
	fma.rn.f32 	%f3583, %f882, %f872, %f3519;
	fma.rn.f32 	%f3584, %f882, %f873, %f3520;
	fma.rn.f32 	%f3585, %f882, %f874, %f3521;
	fma.rn.f32 	%f3586, %f882, %f875, %f3522;
	ld.shared.u16 	%rs821, [%r2888+70];
	// begin inline asm
	{  cvt.f32.f16 %f883, %rs821;}

	// end inline asm
	ld.shared.u16 	%rs822, [%r2892+8960];
	// begin inline asm
	{  cvt.f32.f16 %f884, %rs822;}

	// end inline asm
	fma.rn.f32 	%f3587, %f883, %f884, %f3523;
	ld.shared.u16 	%rs823, [%r2892+8962];
	// begin inline asm
	{  cvt.f32.f16 %f885, %rs823;}

	// end inline asm
	fma.rn.f32 	%f3588, %f883, %f885, %f3524;
	ld.shared.u16 	%rs824, [%r2892+8964];
	// begin inline asm
	{  cvt.f32.f16 %f886, %rs824;}

	// end inline asm
	fma.rn.f32 	%f3589, %f883, %f886, %f3525;
	ld.shared.u16 	%rs825, [%r2892+8966];
	// begin inline asm
	{  cvt.f32.f16 %f887, %rs825;}

	// end inline asm
	fma.rn.f32 	%f3590, %f883, %f887, %f3526;
	ld.shared.u16 	%rs826, [%r2892+8968];
	// begin inline asm
	{  cvt.f32.f16 %f888, %rs826;}

	// end inline asm
	fma.rn.f32 	%f3591, %f883, %f888, %f3527;
	ld.shared.u16 	%rs827, [%r2892+8970];
	// begin inline asm
	{  cvt.f32.f16 %f889, %rs827;}

	// end inline asm
	fma.rn.f32 	%f3592, %f883, %f889, %f3528;
	ld.shared.u16 	%rs828, [%r2892+8972];
	// begin inline asm
	{  cvt.f32.f16 %f890, %rs828;}

	// end inline asm
	fma.rn.f32 	%f3593, %f883, %f890, %f3529;
	ld.shared.u16 	%rs829, [%r2892+8974];
	// begin inline asm
	{  cvt.f32.f16 %f891, %rs829;}

	// end inline asm
	fma.rn.f32 	%f3594, %f883, %f891, %f3530;
	ld.shared.u16 	%rs830, [%r2888+198];
	// begin inline asm
	{  cvt.f32.f16 %f892, %rs830;}

	// end inline asm
	fma.rn.f32 	%f3595, %f892, %f884, %f3531;
	fma.rn.f32 	%f3596, %f892, %f885, %f3532;
	fma.rn.f32 	%f3597, %f892, %f886, %f3533;
	fma.rn.f32 	%f3598, %f892, %f887, %f3534;
	fma.rn.f32 	%f3599, %f892, %f888, %f3535;
	fma.rn.f32 	%f3600, %f892, %f889, %f3536;
	fma.rn.f32 	%f3601, %f892, %f890, %f3537;
	fma.rn.f32 	%f3602, %f892, %f891, %f3538;
	ld.shared.u16 	%rs831, [%r2888+326];
	// begin inline asm
	{  cvt.f32.f16 %f893, %rs831;}

	// end inline asm
	fma.rn.f32 	%f3603, %f893, %f884, %f3539;
	fma.rn.f32 	%f3604, %f893, %f885, %f3540;
	fma.rn.f32 	%f3605, %f893, %f886, %f3541;
	fma.rn.f32 	%f3606, %f893, %f887, %f3542;
	fma.rn.f32 	%f3607, %f893, %f888, %f3543;
	fma.rn.f32 	%f3608, %f893, %f889, %f3544;
	fma.rn.f32 	%f3609, %f893, %f890, %f3545;
	fma.rn.f32 	%f3610, %f893, %f891, %f3546;
	ld.shared.u16 	%rs832, [%r2888+454];
	// begin inline asm
	{  cvt.f32.f16 %f894, %rs832;}

	// end inline asm
	fma.rn.f32 	%f3611, %f894, %f884, %f3547;
	fma.rn.f32 	%f3612, %f894, %f885, %f3548;
	fma.rn.f32 	%f3613, %f894, %f886, %f3549;
	fma.rn.f32 	%f3614, %f894, %f887, %f3550;
	fma.rn.f32 	%f3615, %f894, %f888, %f3551;
	fma.rn.f32 	%f3616, %f894, %f889, %f3552;
	fma.rn.f32 	%f3617, %f894, %f890, %f3553;
	fma.rn.f32 	%f3618, %f894, %f891, %f3554;
	ld.shared.u16 	%rs833, [%r2888+582];
	// begin inline asm
	{  cvt.f32.f16 %f895, %rs833;}

	// end inline asm
	fma.rn.f32 	%f3619, %f895, %f884, %f3555;
	fma.rn.f32 	%f3620, %f895, %f885, %f3556;
	fma.rn.f32 	%f3621, %f895, %f886, %f3557;
	fma.rn.f32 	%f3622, %f895, %f887, %f3558;
	fma.rn.f32 	%f3623, %f895, %f888, %f3559;
	fma.rn.f32 	%f3624, %f895, %f889, %f3560;
	fma.rn.f32 	%f3625, %f895, %f890, %f3561;
	fma.rn.f32 	%f3626, %f895, %f891, %f3562;
	ld.shared.u16 	%rs834, [%r2888+710];
	// begin inline asm
	{  cvt.f32.f16 %f896, %rs834;}

	// end inline asm
	fma.rn.f32 	%f3627, %f896, %f884, %f3563;
	fma.rn.f32 	%f3628, %f896, %f885, %f3564;
	fma.rn.f32 	%f3629, %f896, %f886, %f3565;
	fma.rn.f32 	%f3630, %f896, %f887, %f3566;
	fma.rn.f32 	%f3631, %f896, %f888, %f3567;
	fma.rn.f32 	%f3632, %f896, %f889, %f3568;
	fma.rn.f32 	%f3633, %f896, %f890, %f3569;
	fma.rn.f32 	%f3634, %f896, %f891, %f3570;
	ld.shared.u16 	%rs835, [%r2888+838];
	// begin inline asm
	{  cvt.f32.f16 %f897, %rs835;}

	// end inline asm
	fma.rn.f32 	%f3635, %f897, %f884, %f3571;
	fma.rn.f32 	%f3636, %f897, %f885, %f3572;
	fma.rn.f32 	%f3637, %f897, %f886, %f3573;
	fma.rn.f32 	%f3638, %f897, %f887, %f3574;
	fma.rn.f32 	%f3639, %f897, %f888, %f3575;
	fma.rn.f32 	%f3640, %f897, %f889, %f3576;
	fma.rn.f32 	%f3641, %f897, %f890, %f3577;
	fma.rn.f32 	%f3642, %f897, %f891, %f3578;
	ld.shared.u16 	%rs836, [%r2888+966];
	// begin inline asm
	{  cvt.f32.f16 %f898, %rs836;}

	// end inline asm
	fma.rn.f32 	%f3643, %f898, %f884, %f3579;
	fma.rn.f32 	%f3644, %f898, %f885, %f3580;
	fma.rn.f32 	%f3645, %f898, %f886, %f3581;
	fma.rn.f32 	%f3646, %f898, %f887, %f3582;
	fma.rn.f32 	%f3647, %f898, %f888, %f3583;
	fma.rn.f32 	%f3648, %f898, %f889, %f3584;
	fma.rn.f32 	%f3649, %f898, %f890, %f3585;
	fma.rn.f32 	%f3650, %f898, %f891, %f3586;
	ld.shared.u16 	%rs837, [%r2888+72];
	// begin inline asm
	{  cvt.f32.f16 %f899, %rs837;}

	// end inline asm
	ld.shared.u16 	%rs838, [%r2892+9216];
	// begin inline asm
	{  cvt.f32.f16 %f900, %rs838;}

	// end inline asm
	fma.rn.f32 	%f3651, %f899, %f900, %f3587;
	ld.shared.u16 	%rs839, [%r2892+9218];
	// begin inline asm
	{  cvt.f32.f16 %f901, %rs839;}

	// end inline asm
	fma.rn.f32 	%f3652, %f899, %f901, %f3588;
	ld.shared.u16 	%rs840, [%r2892+9220];
	// begin inline asm
	{  cvt.f32.f16 %f902, %rs840;}

	// end inline asm
	fma.rn.f32 	%f3653, %f899, %f902, %f3589;
	ld.shared.u16 	%rs841, [%r2892+9222];
	// begin inline asm
	{  cvt.f32.f16 %f903, %rs841;}

	// end inline asm
	fma.rn.f32 	%f3654, %f899, %f903, %f3590;
	ld.shared.u16 	%rs842, [%r2892+9224];
	// begin inline asm
	{  cvt.f32.f16 %f904, %rs842;}

	// end inline asm
	fma.rn.f32 	%f3655, %f899, %f904, %f3591;
	ld.shared.u16 	%rs843, [%r2892+9226];
	// begin inline asm
	{  cvt.f32.f16 %f905, %rs843;}

	// end inline asm
	fma.rn.f32 	%f3656, %f899, %f905, %f3592;
	ld.shared.u16 	%rs844, [%r2892+9228];
	// begin inline asm
	{  cvt.f32.f16 %f906, %rs844;}

	// end inline asm
	fma.rn.f32 	%f3657, %f899, %f906, %f3593;
	ld.shared.u16 	%rs845, [%r2892+9230];
	// begin inline asm
	{  cvt.f32.f16 %f907, %rs845;}

	// end inline asm
	fma.rn.f32 	%f3658, %f899, %f907, %f3594;
	ld.shared.u16 	%rs846, [%r2888+200];
	// begin inline asm
	{  cvt.f32.f16 %f908, %rs846;}

	// end inline asm
	fma.rn.f32 	%f3659, %f908, %f900, %f3595;
	fma.rn.f32 	%f3660, %f908, %f901, %f3596;
	fma.rn.f32 	%f3661, %f908, %f902, %f3597;
	fma.rn.f32 	%f3662, %f908, %f903, %f3598;
	fma.rn.f32 	%f3663, %f908, %f904, %f3599;
	fma.rn.f32 	%f3664, %f908, %f905, %f3600;
	fma.rn.f32 	%f3665, %f908, %f906, %f3601;
	fma.rn.f32 	%f3666, %f908, %f907, %f3602;
	ld.shared.u16 	%rs847, [%r2888+328];
	// begin inline asm
	{  cvt.f32.f16 %f909, %rs847;}

	// end inline asm
	fma.rn.f32 	%f3667, %f909, %f900, %f3603;
	fma.rn.f32 	%f3668, %f909, %f901, %f3604;
	fma.rn.f32 	%f3669, %f909, %f902, %f3605;
	fma.rn.f32 	%f3670, %f909, %f903, %f3606;
	fma.rn.f32 	%f3671, %f909, %f904, %f3607;
	fma.rn.f32 	%f3672, %f909, %f905, %f3608;
	fma.rn.f32 	%f3673, %f909, %f906, %f3609;
	fma.rn.f32 	%f3674, %f909, %f907, %f3610;
	ld.shared.u16 	%rs848, [%r2888+456];
	// begin inline asm
	{  cvt.f32.f16 %f910, %rs848;}

	// end inline asm
	fma.rn.f32 	%f3675, %f910, %f900, %f3611;
	fma.rn.f32 	%f3676, %f910, %f901, %f3612;
	fma.rn.f32 	%f3677, %f910, %f902, %f3613;
	fma.rn.f32 	%f3678, %f910, %f903, %f3614;
	fma.rn.f32 	%f3679, %f910, %f904, %f3615;
	fma.rn.f32 	%f3680, %f910, %f905, %f3616;
	fma.rn.f32 	%f3681, %f910, %f906, %f3617;
	fma.rn.f32 	%f3682, %f910, %f907, %f3618;
	ld.shared.u16 	%rs849, [%r2888+584];
	// begin inline asm
	{  cvt.f32.f16 %f911, %rs849;}

	// end inline asm
	fma.rn.f32 	%f3683, %f911, %f900, %f3619;
	fma.rn.f32 	%f3684, %f911, %f901, %f3620;
	fma.rn.f32 	%f3685, %f911, %f902, %f3621;
	fma.rn.f32 	%f3686, %f911, %f903, %f3622;
	fma.rn.f32 	%f3687, %f911, %f904, %f3623;
	fma.rn.f32 	%f3688, %f911, %f905, %f3624;
	fma.rn.f32 	%f3689, %f911, %f906, %f3625;
	fma.rn.f32 	%f3690, %f911, %f907, %f3626;
	ld.shared.u16 	%rs850, [%r2888+712];
	// begin inline asm
	{  cvt.f32.f16 %f912, %rs850;}

	// end inline asm
	fma.rn.f32 	%f3691, %f912, %f900, %f3627;
	fma.rn.f32 	%f3692, %f912, %f901, %f3628;
	fma.rn.f32 	%f3693, %f912, %f902, %f3629;
	fma.rn.f32 	%f3694, %f912, %f903, %f3630;
	fma.rn.f32 	%f3695, %f912, %f904, %f3631;
	fma.rn.f32 	%f3696, %f912, %f905, %f3632;
	fma.rn.f32 	%f3697, %f912, %f906, %f3633;
	fma.rn.f32 	%f3698, %f912, %f907, %f3634;
	ld.shared.u16 	%rs851, [%r2888+840];
	// begin inline asm
	{  cvt.f32.f16 %f913, %rs851;}

	// end inline asm
	fma.rn.f32 	%f3699, %f913, %f900, %f3635;
	fma.rn.f32 	%f3700, %f913, %f901, %f3636;
	fma.rn.f32 	%f3701, %f913, %f902, %f3637;
	fma.rn.f32 	%f3702, %f913, %f903, %f3638;
	fma.rn.f32 	%f3703, %f913, %f904, %f3639;
	fma.rn.f32 	%f3704, %f913, %f905, %f3640;
	fma.rn.f32 	%f3705, %f913, %f906, %f3641;
	fma.rn.f32 	%f3706, %f913, %f907, %f3642;
	ld.shared.u16 	%rs852, [%r2888+968];
	// begin inline asm
	{  cvt.f32.f16 %f914, %rs852;}

	// end inline asm
	fma.rn.f32 	%f3707, %f914, %f900, %f3643;
	fma.rn.f32 	%f3708, %f914, %f901, %f3644;
	fma.rn.f32 	%f3709, %f914, %f902, %f3645;
	fma.rn.f32 	%f3710, %f914, %f903, %f3646;
	fma.rn.f32 	%f3711, %f914, %f904, %f3647;
	fma.rn.f32 	%f3712, %f914, %f905, %f3648;
	fma.rn.f32 	%f3713, %f914, %f906, %f3649;
	fma.rn.f32 	%f3714, %f914, %f907, %f3650;
	ld.shared.u16 	%rs853, [%r2888+74];
	// begin inline asm
	{  cvt.f32.f16 %f915, %rs853;}

	// end inline asm
	ld.shared.u16 	%rs854, [%r2892+9472];
	// begin inline asm
	{  cvt.f32.f16 %f916, %rs854;}

	// end inline asm
	fma.rn.f32 	%f3715, %f915, %f916, %f3651;
	ld.shared.u16 	%rs855, [%r2892+9474];
	// begin inline asm
	{  cvt.f32.f16 %f917, %rs855;}

	// end inline asm
	fma.rn.f32 	%f3716, %f915, %f917, %f3652;
	ld.shared.u16 	%rs856, [%r2892+9476];
	// begin inline asm
	{  cvt.f32.f16 %f918, %rs856;}

	// end inline asm
	fma.rn.f32 	%f3717, %f915, %f918, %f3653;
	ld.shared.u16 	%rs857, [%r2892+9478];
	// begin inline asm
	{  cvt.f32.f16 %f919, %rs857;}

	// end inline asm
	fma.rn.f32 	%f3718, %f915, %f919, %f3654;
	ld.shared.u16 	%rs858, [%r2892+9480];
	// begin inline asm
	{  cvt.f32.f16 %f920, %rs858;}

	// end inline asm
	fma.rn.f32 	%f3719, %f915, %f920, %f3655;
	ld.shared.u16 	%rs859, [%r2892+9482];
	// begin inline asm
	{  cvt.f32.f16 %f921, %rs859;}

	// end inline asm
	fma.rn.f32 	%f3720, %f915, %f921, %f3656;
	ld.shared.u16 	%rs860, [%r2892+9484];
	// begin inline asm
	{  cvt.f32.f16 %f922, %rs860;}

	// end inline asm
	fma.rn.f32 	%f3721, %f915, %f922, %f3657;
	ld.shared.u16 	%rs861, [%r2892+9486];
	// begin inline asm
	{  cvt.f32.f16 %f923, %rs861;}

	// end inline asm
	fma.rn.f32 	%f3722, %f915, %f923, %f3658;
	ld.shared.u16 	%rs862, [%r2888+202];
	// begin inline asm
	{  cvt.f32.f16 %f924, %rs862;}

	// end inline asm
	fma.rn.f32 	%f3723, %f924, %f916, %f3659;
	fma.rn.f32 	%f3724, %f924, %f917, %f3660;
	fma.rn.f32 	%f3725, %f924, %f918, %f3661;
	fma.rn.f32 	%f3726, %f924, %f919, %f3662;
	fma.rn.f32 	%f3727, %f924, %f920, %f3663;
	fma.rn.f32 	%f3728, %f924, %f921, %f3664;
	fma.rn.f32 	%f3729, %f924, %f922, %f3665;
	fma.rn.f32 	%f3730, %f924, %f923, %f3666;
	ld.shared.u16 	%rs863, [%r2888+330];
	// begin inline asm
	{  cvt.f32.f16 %f925, %rs863;}

	// end inline asm
	fma.rn.f32 	%f3731, %f925, %f916, %f3667;
	fma.rn.f32 	%f3732, %f925, %f917, %f3668;
	fma.rn.f32 	%f3733, %f925, %f918, %f3669;
	fma.rn.f32 	%f3734, %f925, %f919, %f3670;
	fma.rn.f32 	%f3735, %f925, %f920, %f3671;
	fma.rn.f32 	%f3736, %f925, %f921, %f3672;
	fma.rn.f32 	%f3737, %f925, %f922, %f3673;
	fma.rn.f32 	%f3738, %f925, %f923, %f3674;
	ld.shared.u16 	%rs864, [%r2888+458];
	// begin inline asm
	{  cvt.f32.f16 %f926, %rs864;}

	// end inline asm
	fma.rn.f32 	%f3739, %f926, %f916, %f3675;
	fma.rn.f32 	%f3740, %f926, %f917, %f3676;
	fma.rn.f32 	%f3741, %f926, %f918, %f3677;
	fma.rn.f32 	%f3742, %f926, %f919, %f3678;
	fma.rn.f32 	%f3743, %f926, %f920, %f3679;
	fma.rn.f32 	%f3744, %f926, %f921, %f3680;
	fma.rn.f32 	%f3745, %f926, %f922, %f3681;
	fma.rn.f32 	%f3746, %f926, %f923, %f3682;
	ld.shared.u16 	%rs865, [%r2888+586];
	// begin inline asm
	{  cvt.f32.f16 %f927, %rs865;}

	// end inline asm
	fma.rn.f32 	%f3747, %f927, %f916, %f3683;
	fma.rn.f32 	%f3748, %f927, %f917, %f3684;
	fma.rn.f32 	%f3749, %f927, %f918, %f3685;
	fma.rn.f32 	%f3750, %f927, %f919, %f3686;
	fma.rn.f32 	%f3751, %f927, %f920, %f3687;
	fma.rn.f32 	%f3752, %f927, %f921, %f3688;
	fma.rn.f32 	%f3753, %f927, %f922, %f3689;
	fma.rn.f32 	%f3754, %f927, %f923, %f3690;
	ld.shared.u16 	%rs866, [%r2888+714];
	// begin inline asm
	{  cvt.f32.f16 %f928, %rs866;}

	// end inline asm
	fma.rn.f32 	%f3755, %f928, %f916, %f3691;
	fma.rn.f32 	%f3756, %f928, %f917, %f3692;
	fma.rn.f32 	%f3757, %f928, %f918, %f3693;
	fma.rn.f32 	%f3758, %f928, %f919, %f3694;
	fma.rn.f32 	%f3759, %f928, %f920, %f3695;
	fma.rn.f32 	%f3760, %f928, %f921, %f3696;
	fma.rn.f32 	%f3761, %f928, %f922, %f3697;
	fma.rn.f32 	%f3762, %f928, %f923, %f3698;
	ld.shared.u16 	%rs867, [%r2888+842];
	// begin inline asm
	{  cvt.f32.f16 %f929, %rs867;}

	// end inline asm
	fma.rn.f32 	%f3763, %f929, %f916, %f3699;
	fma.rn.f32 	%f3764, %f929, %f917, %f3700;
	fma.rn.f32 	%f3765, %f929, %f918, %f3701;
	fma.rn.f32 	%f3766, %f929, %f919, %f3702;
	fma.rn.f32 	%f3767, %f929, %f920, %f3703;
	fma.rn.f32 	%f3768, %f929, %f921, %f3704;
	fma.rn.f32 	%f3769, %f929, %f922, %f3705;
	fma.rn.f32 	%f3770, %f929, %f923, %f3706;
	ld.shared.u16 	%rs868, [%r2888+970];
	// begin inline asm
	{  cvt.f32.f16 %f930, %rs868;}

	// end inline asm
	fma.rn.f32 	%f3771, %f930, %f916, %f3707;
	fma.rn.f32 	%f3772, %f930, %f917, %f3708;
	fma.rn.f32 	%f3773, %f930, %f918, %f3709;
	fma.rn.f32 	%f3774, %f930, %f919, %f3710;
	fma.rn.f32 	%f3775, %f930, %f920, %f3711;
	fma.rn.f32 	%f3776, %f930, %f921, %f3712;
	fma.rn.f32 	%f3777, %f930, %f922, %f3713;
	fma.rn.f32 	%f3778, %f930, %f923, %f3714;
	ld.shared.u16 	%rs869, [%r2888+76];
	// begin inline asm
	{  cvt.f32.f16 %f931, %rs869;}

	// end inline asm
	ld.shared.u16 	%rs870, [%r2892+9728];
	// begin inline asm
	{  cvt.f32.f16 %f932, %rs870;}

	// end inline asm
	fma.rn.f32 	%f3779, %f931, %f932, %f3715;
	ld.shared.u16 	%rs871, [%r2892+9730];
	// begin inline asm
	{  cvt.f32.f16 %f933, %rs871;}

	// end inline asm
	fma.rn.f32 	%f3780, %f931, %f933, %f3716;
	ld.shared.u16 	%rs872, [%r2892+9732];
	// begin inline asm
	{  cvt.f32.f16 %f934, %rs872;}

	// end inline asm
	fma.rn.f32 	%f3781, %f931, %f934, %f3717;
	ld.shared.u16 	%rs873, [%r2892+9734];
	// begin inline asm
	{  cvt.f32.f16 %f935, %rs873;}

	// end inline asm
	fma.rn.f32 	%f3782, %f931, %f935, %f3718;
	ld.shared.u16 	%rs874, [%r2892+9736];
	// begin inline asm
	{  cvt.f32.f16 %f936, %rs874;}

	// end inline asm
	fma.rn.f32 	%f3783, %f931, %f936, %f3719;
	ld.shared.u16 	%rs875, [%r2892+9738];
	// begin inline asm
	{  cvt.f32.f16 %f937, %rs875;}

	// end inline asm
	fma.rn.f32 	%f3784, %f931, %f937, %f3720;
	ld.shared.u16 	%rs876, [%r2892+9740];
	// begin inline asm
	{  cvt.f32.f16 %f938, %rs876;}

	// end inline asm
	fma.rn.f32 	%f3785, %f931, %f938, %f3721;
	ld.shared.u16 	%rs877, [%r2892+9742];
	// begin inline asm
	{  cvt.f32.f16 %f939, %rs877;}

	// end inline asm
	fma.rn.f32 	%f3786, %f931, %f939, %f3722;
	ld.shared.u16 	%rs878, [%r2888+204];
	// begin inline asm
	{  cvt.f32.f16 %f940, %rs878;}

	// end inline asm
	fma.rn.f32 	%f3787, %f940, %f932, %f3723;
	fma.rn.f32 	%f3788, %f940, %f933, %f3724;
	fma.rn.f32 	%f3789, %f940, %f934, %f3725;
	fma.rn.f32 	%f3790, %f940, %f935, %f3726;
	fma.rn.f32 	%f3791, %f940, %f936, %f3727;
	fma.rn.f32 	%f3792, %f940, %f937, %f3728;
	fma.rn.f32 	%f3793, %f940, %f938, %f3729;
	fma.rn.f32 	%f3794, %f940, %f939, %f3730;
	ld.shared.u16 	%rs879, [%r2888+332];
	// begin inline asm
	{  cvt.f32.f16 %f941, %rs879;}

	// end inline asm
	fma.rn.f32 	%f3795, %f941, %f932, %f3731;
	fma.rn.f32 	%f3796, %f941, %f933, %f3732;
	fma.rn.f32 	%f3797, %f941, %f934, %f3733;
	fma.rn.f32 	%f3798, %f941, %f935, %f3734;
	fma.rn.f32 	%f3799, %f941, %f936, %f3735;
	fma.rn.f32 	%f3800, %f941, %f937, %f3736;
	fma.rn.f32 	%f3801, %f941, %f938, %f3737;
	fma.rn.f32 	%f3802, %f941, %f939, %f3738;
	ld.shared.u16 	%rs880, [%r2888+460];
	// begin inline asm
	{  cvt.f32.f16 %f942, %rs880;}

	// end inline asm
	fma.rn.f32 	%f3803, %f942, %f932, %f3739;
	fma.rn.f32 	%f3804, %f942, %f933, %f3740;
	fma.rn.f32 	%f3805, %f942, %f934, %f3741;
	fma.rn.f32 	%f3806, %f942, %f935, %f3742;
	fma.rn.f32 	%f3807, %f942, %f936, %f3743;
	fma.rn.f32 	%f3808, %f942, %f937, %f3744;
	fma.rn.f32 	%f3809, %f942, %f938, %f3745;
	fma.rn.f32 	%f3810, %f942, %f939, %f3746;
	ld.shared.u16 	%rs881, [%r2888+588];
	// begin inline asm
	{  cvt.f32.f16 %f943, %rs881;}

	// end inline asm
	fma.rn.f32 	%f3811, %f943, %f932, %f3747;
	fma.rn.f32 	%f3812, %f943, %f933, %f3748;
	fma.rn.f32 	%f3813, %f943, %f934, %f3749;
	fma.rn.f32 	%f3814, %f943, %f935, %f3750;
	fma.rn.f32 	%f3815, %f943, %f936, %f3751;
	fma.rn.f32 	%f3816, %f943, %f937, %f3752;
	fma.rn.f32 	%f3817, %f943, %f938, %f3753;
	fma.rn.f32 	%f3818, %f943, %f939, %f3754;
	ld.shared.u16 	%rs882, [%r2888+716];
	// begin inline asm
	{  cvt.f32.f16 %f944, %rs882;}

	// end inline asm
	fma.rn.f32 	%f3819, %f944, %f932, %f3755;
	fma.rn.f32 	%f3820, %f944, %f933, %f3756;
	fma.rn.f32 	%f3821, %f944, %f934, %f3757;
	fma.rn.f32 	%f3822, %f944, %f935, %f3758;
	fma.rn.f32 	%f3823, %f944, %f936, %f3759;
	fma.rn.f32 	%f3824, %f944, %f937, %f3760;
	fma.rn.f32 	%f3825, %f944, %f938, %f3761;
	fma.rn.f32 	%f3826, %f944, %f939, %f3762;
	ld.shared.u16 	%rs883, [%r2888+844];
	// begin inline asm
	{  cvt.f32.f16 %f945, %rs883;}

	// end inline asm
	fma.rn.f32 	%f3827, %f945, %f932, %f3763;
	fma.rn.f32 	%f3828, %f945, %f933, %f3764;
	fma.rn.f32 	%f3829, %f945, %f934, %f3765;
	fma.rn.f32 	%f3830, %f945, %f935, %f3766;
	fma.rn.f32 	%f3831, %f945, %f936, %f3767;
	fma.rn.f32 	%f3832, %f945, %f937, %f3768;
	fma.rn.f32 	%f3833, %f945, %f938, %f3769;
	fma.rn.f32 	%f3834, %f945, %f939, %f3770;
	ld.shared.u16 	%rs884, [%r2888+972];
	// begin inline asm
	{  cvt.f32.f16 %f946, %rs884;}

	// end inline asm
	fma.rn.f32 	%f3835, %f946, %f932, %f3771;
	fma.rn.f32 	%f3836, %f946, %f933, %f3772;
	fma.rn.f32 	%f3837, %f946, %f934, %f3773;
	fma.rn.f32 	%f3838, %f946, %f935, %f3774;
	fma.rn.f32 	%f3839, %f946, %f936, %f3775;
	fma.rn.f32 	%f3840, %f946, %f937, %f3776;
	fma.rn.f32 	%f3841, %f946, %f938, %f3777;
	fma.rn.f32 	%f3842, %f946, %f939, %f3778;
	ld.shared.u16 	%rs885, [%r2888+78];
	// begin inline asm
	{  cvt.f32.f16 %f947, %rs885;}

	// end inline asm
	ld.shared.u16 	%rs886, [%r2892+9984];
	// begin inline asm
	{  cvt.f32.f16 %f948, %rs886;}

	// end inline asm
	fma.rn.f32 	%f3843, %f947, %f948, %f3779;
	ld.shared.u16 	%rs887, [%r2892+9986];
	// begin inline asm
	{  cvt.f32.f16 %f949, %rs887;}

	// end inline asm
	fma.rn.f32 	%f3844, %f947, %f949, %f3780;
	ld.shared.u16 	%rs888, [%r2892+9988];
	// begin inline asm
	{  cvt.f32.f16 %f950, %rs888;}

	// end inline asm
	fma.rn.f32 	%f3845, %f947, %f950, %f3781;
	ld.shared.u16 	%rs889, [%r2892+9990];
	// begin inline asm
	{  cvt.f32.f16 %f951, %rs889;}

	// end inline asm
	fma.rn.f32 	%f3846, %f947, %f951, %f3782;
	ld.shared.u16 	%rs890, [%r2892+9992];
	// begin inline asm
	{  cvt.f32.f16 %f952, %rs890;}

	// end inline asm
	fma.rn.f32 	%f3847, %f947, %f952, %f3783;
	ld.shared.u16 	%rs891, [%r2892+9994];
	// begin inline asm
	{  cvt.f32.f16 %f953, %rs891;}

	// end inline asm
	fma.rn.f32 	%f3848, %f947, %f953, %f3784;
	ld.shared.u16 	%rs892, [%r2892+9996];
	// begin inline asm
	{  cvt.f32.f16 %f954, %rs892;}

	// end inline asm
	fma.rn.f32 	%f3849, %f947, %f954, %f3785;
	ld.shared.u16 	%rs893, [%r2892+9998];
	// begin inline asm
	{  cvt.f32.f16 %f955, %rs893;}

	// end inline asm
	fma.rn.f32 	%f3850, %f947, %f955, %f3786;
	ld.shared.u16 	%rs894, [%r2888+206];
	// begin inline asm
	{  cvt.f32.f16 %f956, %rs894;}

	// end inline asm
	fma.rn.f32 	%f3851, %f956, %f948, %f3787;
	fma.rn.f32 	%f3852, %f956, %f949, %f3788;
	fma.rn.f32 	%f3853, %f956, %f950, %f3789;
	fma.rn.f32 	%f3854, %f956, %f951, %f3790;
	fma.rn.f32 	%f3855, %f956, %f952, %f3791;
	fma.rn.f32 	%f3856, %f956, %f953, %f3792;
	fma.rn.f32 	%f3857, %f956, %f954, %f3793;
	fma.rn.f32 	%f3858, %f956, %f955, %f3794;
	ld.shared.u16 	%rs895, [%r2888+334];
	// begin inline asm
	{  cvt.f32.f16 %f957, %rs895;}

	// end inline asm
	fma.rn.f32 	%f3859, %f957, %f948, %f3795;
	fma.rn.f32 	%f3860, %f957, %f949, %f3796;
	fma.rn.f32 	%f3861, %f957, %f950, %f3797;
	fma.rn.f32 	%f3862, %f957, %f951, %f3798;
	fma.rn.f32 	%f3863, %f957, %f952, %f3799;
	fma.rn.f32 	%f3864, %f957, %f953, %f3800;
	fma.rn.f32 	%f3865, %f957, %f954, %f3801;
	fma.rn.f32 	%f3866, %f957, %f955, %f3802;
	ld.shared.u16 	%rs896, [%r2888+462];
	// begin inline asm
	{  cvt.f32.f16 %f958, %rs896;}

	// end inline asm
	fma.rn.f32 	%f3867, %f958, %f948, %f3803;
	fma.rn.f32 	%f3868, %f958, %f949, %f3804;
	fma.rn.f32 	%f3869, %f958, %f950, %f3805;
	fma.rn.f32 	%f3870, %f958, %f951, %f3806;
	fma.rn.f32 	%f3871, %f958, %f952, %f3807;
	fma.rn.f32 	%f3872, %f958, %f953, %f3808;
	fma.rn.f32 	%f3873, %f958, %f954, %f3809;
	fma.rn.f32 	%f3874, %f958, %f955, %f3810;
	ld.shared.u16 	%rs897, [%r2888+590];
	// begin inline asm
	{  cvt.f32.f16 %f959, %rs897;}

	// end inline asm
	fma.rn.f32 	%f3875, %f959, %f948, %f3811;
	fma.rn.f32 	%f3876, %f959, %f949, %f3812;
	fma.rn.f32 	%f3877, %f959, %f950, %f3813;
	fma.rn.f32 	%f3878, %f959, %f951, %f3814;
	fma.rn.f32 	%f3879, %f959, %f952, %f3815;
	fma.rn.f32 	%f3880, %f959, %f953, %f3816;
	fma.rn.f32 	%f3881, %f959, %f954, %f3817;
	fma.rn.f32 	%f3882, %f959, %f955, %f3818;
	ld.shared.u16 	%rs898, [%r2888+718];
	// begin inline asm
	{  cvt.f32.f16 %f960, %rs898;}

	// end inline asm
	fma.rn.f32 	%f3883, %f960, %f948, %f3819;
	fma.rn.f32 	%f3884, %f960, %f949, %f3820;
	fma.rn.f32 	%f3885, %f960, %f950, %f3821;
	fma.rn.f32 	%f3886, %f960, %f951, %f3822;
	fma.rn.f32 	%f3887, %f960, %f952, %f3823;
	fma.rn.f32 	%f3888, %f960, %f953, %f3824;
	fma.rn.f32 	%f3889, %f960, %f954, %f3825;
	fma.rn.f32 	%f3890, %f960, %f955, %f3826;
	ld.shared.u16 	%rs899, [%r2888+846];
	// begin inline asm
	{  cvt.f32.f16 %f961, %rs899;}

	// end inline asm
	fma.rn.f32 	%f3891, %f961, %f948, %f3827;
	fma.rn.f32 	%f3892, %f961, %f949, %f3828;
	fma.rn.f32 	%f3893, %f961, %f950, %f3829;
	fma.rn.f32 	%f3894, %f961, %f951, %f3830;
	fma.rn.f32 	%f3895, %f961, %f952, %f3831;
	fma.rn.f32 	%f3896, %f961, %f953, %f3832;
	fma.rn.f32 	%f3897, %f961, %f954, %f3833;
	fma.rn.f32 	%f3898, %f961, %f955, %f3834;
	ld.shared.u16 	%rs900, [%r2888+974];
	// begin inline asm
	{  cvt.f32.f16 %f962, %rs900;}

	// end inline asm
	fma.rn.f32 	%f3899, %f962, %f948, %f3835;
	fma.rn.f32 	%f3900, %f962, %f949, %f3836;
	fma.rn.f32 	%f3901, %f962, %f950, %f3837;
	fma.rn.f32 	%f3902, %f962, %f951, %f3838;
	fma.rn.f32 	%f3903, %f962, %f952, %f3839;
	fma.rn.f32 	%f3904, %f962, %f953, %f3840;
	fma.rn.f32 	%f3905, %f962, %f954, %f3841;
	fma.rn.f32 	%f3906, %f962, %f955, %f3842;
	ld.shared.u16 	%rs901, [%r2888+80];
	// begin inline asm
	{  cvt.f32.f16 %f963, %rs901;}

	// end inline asm
	ld.shared.u16 	%rs902, [%r2892+10240];
	// begin inline asm
	{  cvt.f32.f16 %f964, %rs902;}

	// end inline asm
	fma.rn.f32 	%f3907, %f963, %f964, %f3843;
	ld.shared.u16 	%rs903, [%r2892+10242];
	// begin inline asm
	{  cvt.f32.f16 %f965, %rs903;}

	// end inline asm
	fma.rn.f32 	%f3908, %f963, %f965, %f3844;
	ld.shared.u16 	%rs904, [%r2892+10244];
	// begin inline asm
	{  cvt.f32.f16 %f966, %rs904;}

	// end inline asm
	fma.rn.f32 	%f3909, %f963, %f966, %f3845;
	ld.shared.u16 	%rs905, [%r2892+10246];
	// begin inline asm
	{  cvt.f32.f16 %f967, %rs905;}

	// end inline asm
	fma.rn.f32 	%f3910, %f963, %f967, %f3846;
	ld.shared.u16 	%rs906, [%r2892+10248];
	// begin inline asm
	{  cvt.f32.f16 %f968, %rs906;}

	// end inline asm
	fma.rn.f32 	%f3911, %f963, %f968, %f3847;
	ld.shared.u16 	%rs907, [%r2892+10250];
	// begin inline asm
	{  cvt.f32.f16 %f969, %rs907;}

	// end inline asm
	fma.rn.f32 	%f3912, %f963, %f969, %f3848;
	ld.shared.u16 	%rs908, [%r2892+10252];
	// begin inline asm
	{  cvt.f32.f16 %f970, %rs908;}

	// end inline asm
	fma.rn.f32 	%f3913, %f963, %f970, %f3849;
	ld.shared.u16 	%rs909, [%r2892+10254];
	// begin inline asm
	{  cvt.f32.f16 %f971, %rs909;}

	// end inline asm
	fma.rn.f32 	%f3914, %f963, %f971, %f3850;
	ld.shared.u16 	%rs910, [%r2888+208];
	// begin inline asm
	{  cvt.f32.f16 %f972, %rs910;}

	// end inline asm
	fma.rn.f32 	%f3915, %f972, %f964, %f3851;
	fma.rn.f32 	%f3916, %f972, %f965, %f3852;
	fma.rn.f32 	%f3917, %f972, %f966, %f3853;
	fma.rn.f32 	%f3918, %f972, %f967, %f3854;
	fma.rn.f32 	%f3919, %f972, %f968, %f3855;
	fma.rn.f32 	%f3920, %f972, %f969, %f3856;
	fma.rn.f32 	%f3921, %f972, %f970, %f3857;
	fma.rn.f32 	%f3922, %f972, %f971, %f3858;
	ld.shared.u16 	%rs911, [%r2888+336];
	// begin inline asm
	{  cvt.f32.f16 %f973, %rs911;}

	// end inline asm
	fma.rn.f32 	%f3923, %f973, %f964, %f3859;
	fma.rn.f32 	%f3924, %f973, %f965, %f3860;
	fma.rn.f32 	%f3925, %f973, %f966, %f3861;
	fma.rn.f32 	%f3926, %f973, %f967, %f3862;
	fma.rn.f32 	%f3927, %f973, %f968, %f3863;
	fma.rn.f32 	%f3928, %f973, %f969, %f3864;
	fma.rn.f32 	%f3929, %f973, %f970, %f3865;
	fma.rn.f32 	%f3930, %f973, %f971, %f3866;
	ld.shared.u16 	%rs912, [%r2888+464];
	// begin inline asm
	{  cvt.f32.f16 %f974, %rs912;}

	// end inline asm
	fma.rn.f32 	%f3931, %f974, %f964, %f3867;
	fma.rn.f32 	%f3932, %f974, %f965, %f3868;
	fma.rn.f32 	%f3933, %f974, %f966, %f3869;
	fma.rn.f32 	%f3934, %f974, %f967, %f3870;
	fma.rn.f32 	%f3935, %f974, %f968, %f3871;
	fma.rn.f32 	%f3936, %f974, %f969, %f3872;
	fma.rn.f32 	%f3937, %f974, %f970, %f3873;
	fma.rn.f32 	%f3938, %f974, %f971, %f3874;
	ld.shared.u16 	%rs913, [%r2888+592];
	// begin inline asm
	{  cvt.f32.f16 %f975, %rs913;}

	// end inline asm
	fma.rn.f32 	%f3939, %f975, %f964, %f3875;
	fma.rn.f32 	%f3940, %f975, %f965, %f3876;
	fma.rn.f32 	%f3941, %f975, %f966, %f3877;
	fma.rn.f32 	%f3942, %f975, %f967, %f3878;
	fma.rn.f32 	%f3943, %f975, %f968, %f3879;
	fma.rn.f32 	%f3944, %f975, %f969, %f3880;
	fma.rn.f32 	%f3945, %f975, %f970, %f3881;
	fma.rn.f32 	%f3946, %f975, %f971, %f3882;
	ld.shared.u16 	%rs914, [%r2888+720];
	// begin inline asm
	{  cvt.f32.f16 %f976, %rs914;}

	// end inline asm
	fma.rn.f32 	%f3947, %f976, %f964, %f3883;
	fma.rn.f32 	%f3948, %f976, %f965, %f3884;
	fma.rn.f32 	%f3949, %f976, %f966, %f3885;
	fma.rn.f32 	%f3950, %f976, %f967, %f3886;
	fma.rn.f32 	%f3951, %f976, %f968, %f3887;
	fma.rn.f32 	%f3952, %f976, %f969, %f3888;
	fma.rn.f32 	%f3953, %f976, %f970, %f3889;
	fma.rn.f32 	%f3954, %f976, %f971, %f3890;
	ld.shared.u16 	%rs915, [%r2888+848];
	// begin inline asm
	{  cvt.f32.f16 %f977, %rs915;}

	// end inline asm
	fma.rn.f32 	%f3955, %f977, %f964, %f3891;
	fma.rn.f32 	%f3956, %f977, %f965, %f3892;
	fma.rn.f32 	%f3957, %f977, %f966, %f3893;
	fma.rn.f32 	%f3958, %f977, %f967, %f3894;
	fma.rn.f32 	%f3959, %f977, %f968, %f3895;
	fma.rn.f32 	%f3960, %f977, %f969, %f3896;
	fma.rn.f32 	%f3961, %f977, %f970, %f3897;
	fma.rn.f32 	%f3962, %f977, %f971, %f3898;
	ld.shared.u16 	%rs916, [%r2888+976];
	// begin inline asm
	{  cvt.f32.f16 %f978, %rs916;}

	// end inline asm
	fma.rn.f32 	%f3963, %f978, %f964, %f3899;
	fma.rn.f32 	%f3964, %f978, %f965, %f3900;
	fma.rn.f32 	%f3965, %f978, %f966, %f3901;
	fma.rn.f32 	%f3966, %f978, %f967, %f3902;
	fma.rn.f32 	%f3967, %f978, %f968, %f3903;
	fma.rn.f32 	%f3968, %f978, %f969, %f3904;
	fma.rn.f32 	%f3969, %f978, %f970, %f3905;
	fma.rn.f32 	%f3970, %f978, %f971, %f3906;
	ld.shared.u16 	%rs917, [%r2888+82];
	// begin inline asm
	{  cvt.f32.f16 %f979, %rs917;}

	// end inline asm
	ld.shared.u16 	%rs918, [%r2892+10496];
	// begin inline asm
	{  cvt.f32.f16 %f980, %rs918;}

	// end inline asm
	fma.rn.f32 	%f3971, %f979, %f980, %f3907;
	ld.shared.u16 	%rs919, [%r2892+10498];
	// begin inline asm
	{  cvt.f32.f16 %f981, %rs919;}

	// end inline asm
	fma.rn.f32 	%f3972, %f979, %f981, %f3908;
	ld.shared.u16 	%rs920, [%r2892+10500];
	// begin inline asm
	{  cvt.f32.f16 %f982, %rs920;}

	// end inline asm
	fma.rn.f32 	%f3973, %f979, %f982, %f3909;
	ld.shared.u16 	%rs921, [%r2892+10502];
	// begin inline asm
	{  cvt.f32.f16 %f983, %rs921;}

	// end inline asm
	fma.rn.f32 	%f3974, %f979, %f983, %f3910;
	ld.shared.u16 	%rs922, [%r2892+10504];
	// begin inline asm
	{  cvt.f32.f16 %f984, %rs922;}

	// end inline asm
	fma.rn.f32 	%f3975, %f979, %f984, %f3911;
	ld.shared.u16 	%rs923, [%r2892+10506];
	// begin inline asm
	{  cvt.f32.f16 %f985, %rs923;}

	// end inline asm
	fma.rn.f32 	%f3976, %f979, %f985, %f3912;
	ld.shared.u16 	%rs924, [%r2892+10508];
	// begin inline asm
	{  cvt.f32.f16 %f986, %rs924;}

	// end inline asm
	fma.rn.f32 	%f3977, %f979, %f986, %f3913;
	ld.shared.u16 	%rs925, [%r2892+10510];
	// begin inline asm
	{  cvt.f32.f16 %f987, %rs925;}

	// end inline asm
	fma.rn.f32 	%f3978, %f979, %f987, %f3914;
	ld.shared.u16 	%rs926, [%r2888+210];
	// begin inline asm
	{  cvt.f32.f16 %f988, %rs926;}

	// end inline asm
	fma.rn.f32 	%f3979, %f988, %f980, %f3915;
	fma.rn.f32 	%f3980, %f988, %f981, %f3916;
	fma.rn.f32 	%f3981, %f988, %f982, %f3917;
	fma.rn.f32 	%f3982, %f988, %f983, %f3918;
	fma.rn.f32 	%f3983, %f988, %f984, %f3919;
	fma.rn.f32 	%f3984, %f988, %f985, %f3920;
	fma.rn.f32 	%f3985, %f988, %f986, %f3921;
	fma.rn.f32 	%f3986, %f988, %f987, %f3922;
	ld.shared.u16 	%rs927, [%r2888+338];
	// begin inline asm
	{  cvt.f32.f16 %f989, %rs927;}

	// end inline asm
	fma.rn.f32 	%f3987, %f989, %f980, %f3923;
	fma.rn.f32 	%f3988, %f989, %f981, %f3924;
	fma.rn.f32 	%f3989, %f989, %f982, %f3925;
	fma.rn.f32 	%f3990, %f989, %f983, %f3926;
	fma.rn.f32 	%f3991, %f989, %f984, %f3927;
	fma.rn.f32 	%f3992, %f989, %f985, %f3928;
	fma.rn.f32 	%f3993, %f989, %f986, %f3929;
	fma.rn.f32 	%f3994, %f989, %f987, %f3930;
	ld.shared.u16 	%rs928, [%r2888+466];
	// begin inline asm
	{  cvt.f32.f16 %f990, %rs928;}

	// end inline asm
	fma.rn.f32 	%f3995, %f990, %f980, %f3931;
	fma.rn.f32 	%f3996, %f990, %f981, %f3932;
	fma.rn.f32 	%f3997, %f990, %f982, %f3933;
	fma.rn.f32 	%f3998, %f990, %f983, %f3934;
	fma.rn.f32 	%f3999, %f990, %f984, %f3935;
	fma.rn.f32 	%f4000, %f990, %f985, %f3936;
	fma.rn.f32 	%f4001, %f990, %f986, %f3937;
	fma.rn.f32 	%f4002, %f990, %f987, %f3938;
	ld.shared.u16 	%rs929, [%r2888+594];
	// begin inline asm
	{  cvt.f32.f16 %f991, %rs929;}

	// end inline asm
	fma.rn.f32 	%f4003, %f991, %f980, %f3939;
	fma.rn.f32 	%f4004, %f991, %f981, %f3940;
	fma.rn.f32 	%f4005, %f991, %f982, %f3941;
	fma.rn.f32 	%f4006, %f991, %f983, %f3942;
	fma.rn.f32 	%f4007, %f991, %f984, %f3943;
	fma.rn.f32 	%f4008, %f991, %f985, %f3944;
	fma.rn.f32 	%f4009, %f991, %f986, %f3945;
	fma.rn.f32 	%f4010, %f991, %f987, %f3946;
	ld.shared.u16 	%rs930, [%r2888+722];
	// begin inline asm
	{  cvt.f32.f16 %f992, %rs930;}

	// end inline asm
	fma.rn.f32 	%f4011, %f992, %f980, %f3947;
	fma.rn.f32 	%f4012, %f992, %f981, %f3948;
	fma.rn.f32 	%f4013, %f992, %f982, %f3949;
	fma.rn.f32 	%f4014, %f992, %f983, %f3950;
	fma.rn.f32 	%f4015, %f992, %f984, %f3951;
	fma.rn.f32 	%f4016, %f992, %f985, %f3952;
	fma.rn.f32 	%f4017, %f992, %f986, %f3953;
	fma.rn.f32 	%f4018, %f992, %f987, %f3954;
	ld.shared.u16 	%rs931, [%r2888+850];
	// begin inline asm
	{  cvt.f32.f16 %f993, %rs931;}

	// end inline asm
	fma.rn.f32 	%f4019, %f993, %f980, %f3955;
	fma.rn.f32 	%f4020, %f993, %f981, %f3956;
	fma.rn.f32 	%f4021, %f993, %f982, %f3957;
	fma.rn.f32 	%f4022, %f993, %f983, %f3958;
	fma.rn.f32 	%f4023, %f993, %f984, %f3959;
	fma.rn.f32 	%f4024, %f993, %f985, %f3960;
	fma.rn.f32 	%f4025, %f993, %f986, %f3961;
	fma.rn.f32 	%f4026, %f993, %f987, %f3962;
	ld.shared.u16 	%rs932, [%r2888+978];
	// begin inline asm
	{  cvt.f32.f16 %f994, %rs932;}

	// end inline asm
	fma.rn.f32 	%f4027, %f994, %f980, %f3963;
	fma.rn.f32 	%f4028, %f994, %f981, %f3964;
	fma.rn.f32 	%f4029, %f994, %f982, %f3965;
	fma.rn.f32 	%f4030, %f994, %f983, %f3966;
	fma.rn.f32 	%f4031, %f994, %f984, %f3967;
	fma.rn.f32 	%f4032, %f994, %f985, %f3968;
	fma.rn.f32 	%f4033, %f994, %f986, %f3969;
	fma.rn.f32 	%f4034, %f994, %f987, %f3970;
	ld.shared.u16 	%rs933, [%r2888+84];
	// begin inline asm
	{  cvt.f32.f16 %f995, %rs933;}

	// end inline asm
	ld.shared.u16 	%rs934, [%r2892+10752];
	// begin inline asm
	{  cvt.f32.f16 %f996, %rs934;}

	// end inline asm
	fma.rn.f32 	%f4035, %f995, %f996, %f3971;
	ld.shared.u16 	%rs935, [%r2892+10754];
	// begin inline asm
	{  cvt.f32.f16 %f997, %rs935;}

	// end inline asm
	fma.rn.f32 	%f4036, %f995, %f997, %f3972;
	ld.shared.u16 	%rs936, [%r2892+10756];
	// begin inline asm
	{  cvt.f32.f16 %f998, %rs936;}

	// end inline asm
	fma.rn.f32 	%f4037, %f995, %f998, %f3973;
	ld.shared.u16 	%rs937, [%r2892+10758];
	// begin inline asm
	{  cvt.f32.f16 %f999, %rs937;}

	// end inline asm
	fma.rn.f32 	%f4038, %f995, %f999, %f3974;
	ld.shared.u16 	%rs938, [%r2892+10760];
	// begin inline asm
	{  cvt.f32.f16 %f1000, %rs938;}

	// end inline asm
	fma.rn.f32 	%f4039, %f995, %f1000, %f3975;
	ld.shared.u16 	%rs939, [%r2892+10762];
	// begin inline asm
	{  cvt.f32.f16 %f1001, %rs939;}

	// end inline asm
	fma.rn.f32 	%f4040, %f995, %f1001, %f3976;
	ld.shared.u16 	%rs940, [%r2892+10764];
	// begin inline asm
	{  cvt.f32.f16 %f1002, %rs940;}

	// end inline asm
	fma.rn.f32 	%f4041, %f995, %f1002, %f3977;
	ld.shared.u16 	%rs941, [%r2892+10766];
	// begin inline asm
	{  cvt.f32.f16 %f1003, %rs941;}

	// end inline asm
	fma.rn.f32 	%f4042, %f995, %f1003, %f3978;
	ld.shared.u16 	%rs942, [%r2888+212];
	// begin inline asm
	{  cvt.f32.f16 %f1004, %rs942;}

	// end inline asm
	fma.rn.f32 	%f4043, %f1004, %f996, %f3979;
	fma.rn.f32 	%f4044, %f1004, %f997, %f3980;
	fma.rn.f32 	%f4045, %f1004, %f998, %f3981;
	fma.rn.f32 	%f4046, %f1004, %f999, %f3982;
	fma.rn.f32 	%f4047, %f1004, %f1000, %f3983;
	fma.rn.f32 	%f4048, %f1004, %f1001, %f3984;
	fma.rn.f32 	%f4049, %f1004, %f1002, %f3985;
	fma.rn.f32 	%f4050, %f1004, %f1003, %f3986;
	ld.shared.u16 	%rs943, [%r2888+340];
	// begin inline asm
	{  cvt.f32.f16 %f1005, %rs943;}

	// end inline asm
	fma.rn.f32 	%f4051, %f1005, %f996, %f3987;
	fma.rn.f32 	%f4052, %f1005, %f997, %f3988;
	fma.rn.f32 	%f4053, %f1005, %f998, %f3989;
	fma.rn.f32 	%f4054, %f1005, %f999, %f3990;
	fma.rn.f32 	%f4055, %f1005, %f1000, %f3991;
	fma.rn.f32 	%f4056, %f1005, %f1001, %f3992;
	fma.rn.f32 	%f4057, %f1005, %f1002, %f3993;
	fma.rn.f32 	%f4058, %f1005, %f1003, %f3994;
	ld.shared.u16 	%rs944, [%r2888+468];
	// begin inline asm
	{  cvt.f32.f16 %f1006, %rs944;}

	// end inline asm
	fma.rn.f32 	%f4059, %f1006, %f996, %f3995;
	fma.rn.f32 	%f4060, %f1006, %f997, %f3996;
	fma.rn.f32 	%f4061, %f1006, %f998, %f3997;
	fma.rn.f32 	%f4062, %f1006, %f999, %f3998;
	fma.rn.f32 	%f4063, %f1006, %f1000, %f3999;
	fma.rn.f32 	%f4064, %f1006, %f1001, %f4000;
	fma.rn.f32 	%f4065, %f1006, %f1002, %f4001;
	fma.rn.f32 	%f4066, %f1006, %f1003, %f4002;
	ld.shared.u16 	%rs945, [%r2888+596];
	// begin inline asm
	{  cvt.f32.f16 %f1007, %rs945;}

	// end inline asm
	fma.rn.f32 	%f4067, %f1007, %f996, %f4003;
	fma.rn.f32 	%f4068, %f1007, %f997, %f4004;
	fma.rn.f32 	%f4069, %f1007, %f998, %f4005;
	fma.rn.f32 	%f4070, %f1007, %f999, %f4006;
	fma.rn.f32 	%f4071, %f1007, %f1000, %f4007;
	fma.rn.f32 	%f4072, %f1007, %f1001, %f4008;
	fma.rn.f32 	%f4073, %f1007, %f1002, %f4009;
	fma.rn.f32 	%f4074, %f1007, %f1003, %f4010;
	ld.shared.u16 	%rs946, [%r2888+724];
	// begin inline asm
	{  cvt.f32.f16 %f1008, %rs946;}

	// end inline asm
	fma.rn.f32 	%f4075, %f1008, %f996, %f4011;
	fma.rn.f32 	%f4076, %f1008, %f997, %f4012;
	fma.rn.f32 	%f4077, %f1008, %f998, %f4013;
	fma.rn.f32 	%f4078, %f1008, %f999, %f4014;
	fma.rn.f32 	%f4079, %f1008, %f1000, %f4015;
	fma.rn.f32 	%f4080, %f1008, %f1001, %f4016;
	fma.rn.f32 	%f4081, %f1008, %f1002, %f4017;
	fma.rn.f32 	%f4082, %f1008, %f1003, %f4018;
	ld.shared.u16 	%rs947, [%r2888+852];
	// begin inline asm
	{  cvt.f32.f16 %f1009, %rs947;}

	// end inline asm
	fma.rn.f32 	%f4083, %f1009, %f996, %f4019;
	fma.rn.f32 	%f4084, %f1009, %f997, %f4020;
	fma.rn.f32 	%f4085, %f1009, %f998, %f4021;
	fma.rn.f32 	%f4086, %f1009, %f999, %f4022;
	fma.rn.f32 	%f4087, %f1009, %f1000, %f4023;
	fma.rn.f32 	%f4088, %f1009, %f1001, %f4024;
	fma.rn.f32 	%f4089, %f1009, %f1002, %f4025;
	fma.rn.f32 	%f4090, %f1009, %f1003, %f4026;
	ld.shared.u16 	%rs948, [%r2888+980];
	// begin inline asm
	{  cvt.f32.f16 %f1010, %rs948;}

	// end inline asm
	fma.rn.f32 	%f4091, %f1010, %f996, %f4027;
	fma.rn.f32 	%f4092, %f1010, %f997, %f4028;
	fma.rn.f32 	%f4093, %f1010, %f998, %f4029;
	fma.rn.f32 	%f4094, %f1010, %f999, %f4030;
	fma.rn.f32 	%f4095, %f1010, %f1000, %f4031;
	fma.rn.f32 	%f4096, %f1010, %f1001, %f4032;
	fma.rn.f32 	%f4097, %f1010, %f1002, %f4033;
	fma.rn.f32 	%f4098, %f1010, %f1003, %f4034;
	ld.shared.u16 	%rs949, [%r2888+86];
	// begin inline asm
	{  cvt.f32.f16 %f1011, %rs949;}

	// end inline asm
	ld.shared.u16 	%rs950, [%r2892+11008];
	// begin inline asm
	{  cvt.f32.f16 %f1012, %rs950;}

	// end inline asm
	fma.rn.f32 	%f4099, %f1011, %f1012, %f4035;
	ld.shared.u16 	%rs951, [%r2892+11010];
	// begin inline asm
	{  cvt.f32.f16 %f1013, %rs951;}

	// end inline asm
	fma.rn.f32 	%f4100, %f1011, %f1013, %f4036;
	ld.shared.u16 	%rs952, [%r2892+11012];
	// begin inline asm
	{  cvt.f32.f16 %f1014, %rs952;}

	// end inline asm
	fma.rn.f32 	%f4101, %f1011, %f1014, %f4037;
	ld.shared.u16 	%rs953, [%r2892+11014];
	// begin inline asm
	{  cvt.f32.f16 %f1015, %rs953;}

	// end inline asm
	fma.rn.f32 	%f4102, %f1011, %f1015, %f4038;
	ld.shared.u16 	%rs954, [%r2892+11016];
	// begin inline asm
	{  cvt.f32.f16 %f1016, %rs954;}

	// end inline asm
	fma.rn.f32 	%f4103, %f1011, %f1016, %f4039;
	ld.shared.u16 	%rs955, [%r2892+11018];
	// begin inline asm
	{  cvt.f32.f16 %f1017, %rs955;}

	// end inline asm
	fma.rn.f32 	%f4104, %f1011, %f1017, %f4040;
	ld.shared.u16 	%rs956, [%r2892+11020];
	// begin inline asm
	{  cvt.f32.f16 %f1018, %rs956;}

	// end inline asm
	fma.rn.f32 	%f4105, %f1011, %f1018, %f4041;
	ld.shared.u16 	%rs957, [%r2892+11022];
	// begin inline asm
	{  cvt.f32.f16 %f1019, %rs957;}

	// end inline asm
	fma.rn.f32 	%f4106, %f1011, %f1019, %f4042;
	ld.shared.u16 	%rs958, [%r2888+214];
	// begin inline asm
	{  cvt.f32.f16 %f1020, %rs958;}

	// end inline asm
	fma.rn.f32 	%f4107, %f1020, %f1012, %f4043;
	fma.rn.f32 	%f4108, %f1020, %f1013, %f4044;
	fma.rn.f32 	%f4109, %f1020, %f1014, %f4045;
	fma.rn.f32 	%f4110, %f1020, %f1015, %f4046;
	fma.rn.f32 	%f4111, %f1020, %f1016, %f4047;
	fma.rn.f32 	%f4112, %f1020, %f1017, %f4048;
	fma.rn.f32 	%f4113, %f1020, %f1018, %f4049;
	fma.rn.f32 	%f4114, %f1020, %f1019, %f4050;
	ld.shared.u16 	%rs959, [%r2888+342];
	// begin inline asm
	{  cvt.f32.f16 %f1021, %rs959;}

	// end inline asm
	fma.rn.f32 	%f4115, %f1021, %f1012, %f4051;
	fma.rn.f32 	%f4116, %f1021, %f1013, %f4052;
	fma.rn.f32 	%f4117, %f1021, %f1014, %f4053;
	fma.rn.f32 	%f4118, %f1021, %f1015, %f4054;
	fma.rn.f32 	%f4119, %f1021, %f1016, %f4055;
	fma.rn.f32 	%f4120, %f1021, %f1017, %f4056;
	fma.rn.f32 	%f4121, %f1021, %f1018, %f4057;
	fma.rn.f32 	%f4122, %f1021, %f1019, %f4058;
	ld.shared.u16 	%rs960, [%r2888+470];
	// begin inline asm
	{  cvt.f32.f16 %f1022, %rs960;}

	// end inline asm
	fma.rn.f32 	%f4123, %f1022, %f1012, %f4059;
	fma.rn.f32 	%f4124, %f1022, %f1013, %f4060;
	fma.rn.f32 	%f4125, %f1022, %f1014, %f4061;
	fma.rn.f32 	%f4126, %f1022, %f1015, %f4062;
	fma.rn.f32 	%f4127, %f1022, %f1016, %f4063;
	fma.rn.f32 	%f4128, %f1022, %f1017, %f4064;
	fma.rn.f32 	%f4129, %f1022, %f1018, %f4065;
	fma.rn.f32 	%f4130, %f1022, %f1019, %f4066;
	ld.shared.u16 	%rs961, [%r2888+598];
	// begin inline asm
	{  cvt.f32.f16 %f1023, %rs961;}

	// end inline asm
	fma.rn.f32 	%f4131, %f1023, %f1012, %f4067;
	fma.rn.f32 	%f4132, %f1023, %f1013, %f4068;
	fma.rn.f32 	%f4133, %f1023, %f1014, %f4069;
	fma.rn.f32 	%f4134, %f1023, %f1015, %f4070;
	fma.rn.f32 	%f4135, %f1023, %f1016, %f4071;
	fma.rn.f32 	%f4136, %f1023, %f1017, %f4072;
	fma.rn.f32 	%f4137, %f1023, %f1018, %f4073;
	fma.rn.f32 	%f4138, %f1023, %f1019, %f4074;
	ld.shared.u16 	%rs962, [%r2888+726];
	// begin inline asm
	{  cvt.f32.f16 %f1024, %rs962;}

	// end inline asm
	fma.rn.f32 	%f4139, %f1024, %f1012, %f4075;
	fma.rn.f32 	%f4140, %f1024, %f1013, %f4076;
	fma.rn.f32 	%f4141, %f1024, %f1014, %f4077;
	fma.rn.f32 	%f4142, %f1024, %f1015, %f4078;
	fma.rn.f32 	%f4143, %f1024, %f1016, %f4079;
	fma.rn.f32 	%f4144, %f1024, %f1017, %f4080;
	fma.rn.f32 	%f4145, %f1024, %f1018, %f4081;
	fma.rn.f32 	%f4146, %f1024, %f1019, %f4082;
	ld.shared.u16 	%rs963, [%r2888+854];
	// begin inline asm
	{  cvt.f32.f16 %f1025, %rs963;}

	// end inline asm
	fma.rn.f32 	%f4147, %f1025, %f1012, %f4083;
	fma.rn.f32 	%f4148, %f1025, %f1013, %f4084;
	fma.rn.f32 	%f4149, %f1025, %f1014, %f4085;
	fma.rn.f32 	%f4150, %f1025, %f1015, %f4086;
	fma.rn.f32 	%f4151, %f1025, %f1016, %f4087;
	fma.rn.f32 	%f4152, %f1025, %f1017, %f4088;
	fma.rn.f32 	%f4153, %f1025, %f1018, %f4089;
	fma.rn.f32 	%f4154, %f1025, %f1019, %f4090;
	ld.shared.u16 	%rs964, [%r2888+982];
	// begin inline asm
	{  cvt.f32.f16 %f1026, %rs964;}

	// end inline asm
	fma.rn.f32 	%f4155, %f1026, %f1012, %f4091;
	fma.rn.f32 	%f4156, %f1026, %f1013, %f4092;
	fma.rn.f32 	%f4157, %f1026, %f1014, %f4093;
	fma.rn.f32 	%f4158, %f1026, %f1015, %f4094;
	fma.rn.f32 	%f4159, %f1026, %f1016, %f4095;
	fma.rn.f32 	%f4160, %f1026, %f1017, %f4096;
	fma.rn.f32 	%f4161, %f1026, %f1018, %f4097;
	fma.rn.f32 	%f4162, %f1026, %f1019, %f4098;
	ld.shared.u16 	%rs965, [%r2888+88];
	// begin inline asm
	{  cvt.f32.f16 %f1027, %rs965;}

	// end inline asm
	ld.shared.u16 	%rs966, [%r2892+11264];
	// begin inline asm
	{  cvt.f32.f16 %f1028, %rs966;}

	// end inline asm
	fma.rn.f32 	%f4163, %f1027, %f1028, %f4099;
	ld.shared.u16 	%rs967, [%r2892+11266];
	// begin inline asm
	{  cvt.f32.f16 %f1029, %rs967;}

	// end inline asm
	fma.rn.f32 	%f4164, %f1027, %f1029, %f4100;
	ld.shared.u16 	%rs968, [%r2892+11268];
	// begin inline asm
	{  cvt.f32.f16 %f1030, %rs968;}

	// end inline asm
	fma.rn.f32 	%f4165, %f1027, %f1030, %f4101;
	ld.shared.u16 	%rs969, [%r2892+11270];
	// begin inline asm
	{  cvt.f32.f16 %f1031, %rs969;}

	// end inline asm
	fma.rn.f32 	%f4166, %f1027, %f1031, %f4102;
	ld.shared.u16 	%rs970, [%r2892+11272];
	// begin inline asm
	{  cvt.f32.f16 %f1032, %rs970;}

	// end inline asm
	fma.rn.f32 	%f4167, %f1027, %f1032, %f4103;
	ld.shared.u16 	%rs971, [%r2892+11274];
	// begin inline asm
	{  cvt.f32.f16 %f1033, %rs971;}

	// end inline asm
	fma.rn.f32 	%f4168, %f1027, %f1033, %f4104;
	ld.shared.u16 	%rs972, [%r2892+11276];
	// begin inline asm
	{  cvt.f32.f16 %f1034, %rs972;}

	// end inline asm
	fma.rn.f32 	%f4169, %f1027, %f1034, %f4105;
	ld.shared.u16 	%rs973, [%r2892+11278];
	// begin inline asm
	{  cvt.f32.f16 %f1035, %rs973;}

	// end inline asm
	fma.rn.f32 	%f4170, %f1027, %f1035, %f4106;
	ld.shared.u16 	%rs974, [%r2888+216];
	// begin inline asm
	{  cvt.f32.f16 %f1036, %rs974;}

	// end inline asm
	fma.rn.f32 	%f4171, %f1036, %f1028, %f4107;
	fma.rn.f32 	%f4172, %f1036, %f1029, %f4108;
	fma.rn.f32 	%f4173, %f1036, %f1030, %f4109;
	fma.rn.f32 	%f4174, %f1036, %f1031, %f4110;
	fma.rn.f32 	%f4175, %f1036, %f1032, %f4111;
	fma.rn.f32 	%f4176, %f1036, %f1033, %f4112;
	fma.rn.f32 	%f4177, %f1036, %f1034, %f4113;
	fma.rn.f32 	%f4178, %f1036, %f1035, %f4114;
	ld.shared.u16 	%rs975, [%r2888+344];
	// begin inline asm
	{  cvt.f32.f16 %f1037, %rs975;}

	// end inline asm
	fma.rn.f32 	%f4179, %f1037, %f1028, %f4115;
	fma.rn.f32 	%f4180, %f1037, %f1029, %f4116;
	fma.rn.f32 	%f4181, %f1037, %f1030, %f4117;
	fma.rn.f32 	%f4182, %f1037, %f1031, %f4118;
	fma.rn.f32 	%f4183, %f1037, %f1032, %f4119;
	fma.rn.f32 	%f4184, %f1037, %f1033, %f4120;
	fma.rn.f32 	%f4185, %f1037, %f1034, %f4121;
	fma.rn.f32 	%f4186, %f1037, %f1035, %f4122;
	ld.shared.u16 	%rs976, [%r2888+472];
	// begin inline asm
	{  cvt.f32.f16 %f1038, %rs976;}

	// end inline asm
	fma.rn.f32 	%f4187, %f1038, %f1028, %f4123;
	fma.rn.f32 	%f4188, %f1038, %f1029, %f4124;
	fma.rn.f32 	%f4189, %f1038, %f1030, %f4125;
	fma.rn.f32 	%f4190, %f1038, %f1031, %f4126;
	fma.rn.f32 	%f4191, %f1038, %f1032, %f4127;
	fma.rn.f32 	%f4192, %f1038, %f1033, %f4128;
	fma.rn.f32 	%f4193, %f1038, %f1034, %f4129;
	fma.rn.f32 	%f4194, %f1038, %f1035, %f4130;
	ld.shared.u16 	%rs977, [%r2888+600];
	// begin inline asm
	{  cvt.f32.f16 %f1039, %rs977;}

	// end inline asm
	fma.rn.f32 	%f4195, %f1039, %f1028, %f4131;
	fma.rn.f32 	%f4196, %f1039, %f1029, %f4132;
	fma.rn.f32 	%f4197, %f1039, %f1030, %f4133;
	fma.rn.f32 	%f4198, %f1039, %f1031, %f4134;
	fma.rn.f32 	%f4199, %f1039, %f1032, %f4135;
	fma.rn.f32 	%f4200, %f1039, %f1033, %f4136;
	fma.rn.f32 	%f4201, %f1039, %f1034, %f4137;
	fma.rn.f32 	%f4202, %f1039, %f1035, %f4138;
	ld.shared.u16 	%rs978, [%r2888+728];
	// begin inline asm
	{  cvt.f32.f16 %f1040, %rs978;}

	// end inline asm
	fma.rn.f32 	%f4203, %f1040, %f1028, %f4139;
	fma.rn.f32 	%f4204, %f1040, %f1029, %f4140;
	fma.rn.f32 	%f4205, %f1040, %f1030, %f4141;
	fma.rn.f32 	%f4206, %f1040, %f1031, %f4142;
	fma.rn.f32 	%f4207, %f1040, %f1032, %f4143;
	fma.rn.f32 	%f4208, %f1040, %f1033, %f4144;
	fma.rn.f32 	%f4209, %f1040, %f1034, %f4145;
	fma.rn.f32 	%f4210, %f1040, %f1035, %f4146;
	ld.shared.u16 	%rs979, [%r2888+856];
	// begin inline asm
	{  cvt.f32.f16 %f1041, %rs979;}

	// end inline asm
	fma.rn.f32 	%f4211, %f1041, %f1028, %f4147;
	fma.rn.f32 	%f4212, %f1041, %f1029, %f4148;
	fma.rn.f32 	%f4213, %f1041, %f1030, %f4149;
	fma.rn.f32 	%f4214, %f1041, %f1031, %f4150;
	fma.rn.f32 	%f4215, %f1041, %f1032, %f4151;
	fma.rn.f32 	%f4216, %f1041, %f1033, %f4152;
	fma.rn.f32 	%f4217, %f1041, %f1034, %f4153;
	fma.rn.f32 	%f4218, %f1041, %f1035, %f4154;
	ld.shared.u16 	%rs980, [%r2888+984];
	// begin inline asm
	{  cvt.f32.f16 %f1042, %rs980;}

	// end inline asm
	fma.rn.f32 	%f4219, %f1042, %f1028, %f4155;
	fma.rn.f32 	%f4220, %f1042, %f1029, %f4156;
	fma.rn.f32 	%f4221, %f1042, %f1030, %f4157;
	fma.rn.f32 	%f4222, %f1042, %f1031, %f4158;
	fma.rn.f32 	%f4223, %f1042, %f1032, %f4159;
	fma.rn.f32 	%f4224, %f1042, %f1033, %f4160;
	fma.rn.f32 	%f4225, %f1042, %f1034, %f4161;
	fma.rn.f32 	%f4226, %f1042, %f1035, %f4162;
	ld.shared.u16 	%rs981, [%r2888+90];
	// begin inline asm
	{  cvt.f32.f16 %f1043, %rs981;}

	// end inline asm
	ld.shared.u16 	%rs982, [%r2892+11520];
	// begin inline asm
	{  cvt.f32.f16 %f1044, %rs982;}

	// end inline asm
	fma.rn.f32 	%f4227, %f1043, %f1044, %f4163;
	ld.shared.u16 	%rs983, [%r2892+11522];
	// begin inline asm
	{  cvt.f32.f16 %f1045, %rs983;}

	// end inline asm
	fma.rn.f32 	%f4228, %f1043, %f1045, %f4164;
	ld.shared.u16 	%rs984, [%r2892+11524];
	// begin inline asm
	{  cvt.f32.f16 %f1046, %rs984;}

	// end inline asm
	fma.rn.f32 	%f4229, %f1043, %f1046, %f4165;
	ld.shared.u16 	%rs985, [%r2892+11526];
	// begin inline asm
	{  cvt.f32.f16 %f1047, %rs985;}

	// end inline asm
	fma.rn.f32 	%f4230, %f1043, %f1047, %f4166;
	ld.shared.u16 	%rs986, [%r2892+11528];
	// begin inline asm
	{  cvt.f32.f16 %f1048, %rs986;}

	// end inline asm
	fma.rn.f32 	%f4231, %f1043, %f1048, %f4167;
	ld.shared.u16 	%rs987, [%r2892+11530];
	// begin inline asm
	{  cvt.f32.f16 %f1049, %rs987;}

	// end inline asm
	fma.rn.f32 	%f4232, %f1043, %f1049, %f4168;
	ld.shared.u16 	%rs988, [%r2892+11532];
	// begin inline asm
	{  cvt.f32.f16 %f1050, %rs988;}

	// end inline asm
	fma.rn.f32 	%f4233, %f1043, %f1050, %f4169;
	ld.shared.u16 	%rs989, [%r2892+11534];
	// begin inline asm
	{  cvt.f32.f16 %f1051, %rs989;}

	// end inline asm
	fma.rn.f32 	%f4234, %f1043, %f1051, %f4170;
	ld.shared.u16 	%rs990, [%r2888+218];
	// begin inline asm
	{  cvt.f32.f16 %f1052, %rs990;}

	// end inline asm
	fma.rn.f32 	%f4235, %f1052, %f1044, %f4171;
	fma.rn.f32 	%f4236, %f1052, %f1045, %f4172;
	fma.rn.f32 	%f4237, %f1052, %f1046, %f4173;
	fma.rn.f32 	%f4238, %f1052, %f1047, %f4174;
	fma.rn.f32 	%f4239, %f1052, %f1048, %f4175;
	fma.rn.f32 	%f4240, %f1052, %f1049, %f4176;
	fma.rn.f32 	%f4241, %f1052, %f1050, %f4177;
	fma.rn.f32 	%f4242, %f1052, %f1051, %f4178;
	ld.shared.u16 	%rs991, [%r2888+346];
	// begin inline asm
	{  cvt.f32.f16 %f1053, %rs991;}

	// end inline asm
	fma.rn.f32 	%f4243, %f1053, %f1044, %f4179;
	fma.rn.f32 	%f4244, %f1053, %f1045, %f4180;
	fma.rn.f32 	%f4245, %f1053, %f1046, %f4181;
	fma.rn.f32 	%f4246, %f1053, %f1047, %f4182;
	fma.rn.f32 	%f4247, %f1053, %f1048, %f4183;
	fma.rn.f32 	%f4248, %f1053, %f1049, %f4184;
	fma.rn.f32 	%f4249, %f1053, %f1050, %f4185;
	fma.rn.f32 	%f4250, %f1053, %f1051, %f4186;
	ld.shared.u16 	%rs992, [%r2888+474];
	// begin inline asm
	{  cvt.f32.f16 %f1054, %rs992;}

	// end inline asm
	fma.rn.f32 	%f4251, %f1054, %f1044, %f4187;
	fma.rn.f32 	%f4252, %f1054, %f1045, %f4188;
	fma.rn.f32 	%f4253, %f1054, %f1046, %f4189;
	fma.rn.f32 	%f4254, %f1054, %f1047, %f4190;
	fma.rn.f32 	%f4255, %f1054, %f1048, %f4191;
	fma.rn.f32 	%f4256, %f1054, %f1049, %f4192;
	fma.rn.f32 	%f4257, %f1054, %f1050, %f4193;
	fma.rn.f32 	%f4258, %f1054, %f1051, %f4194;
	ld.shared.u16 	%rs993, [%r2888+602];
	// begin inline asm
	{  cvt.f32.f16 %f1055, %rs993;}

	// end inline asm
	fma.rn.f32 	%f4259, %f1055, %f1044, %f4195;
	fma.rn.f32 	%f4260, %f1055, %f1045, %f4196;
	fma.rn.f32 	%f4261, %f1055, %f1046, %f4197;
	fma.rn.f32 	%f4262, %f1055, %f1047, %f4198;
	fma.rn.f32 	%f4263, %f1055, %f1048, %f4199;
	fma.rn.f32 	%f4264, %f1055, %f1049, %f4200;
	fma.rn.f32 	%f4265, %f1055, %f1050, %f4201;
	fma.rn.f32 	%f4266, %f1055, %f1051, %f4202;
	ld.shared.u16 	%rs994, [%r2888+730];
	// begin inline asm
	{  cvt.f32.f16 %f1056, %rs994;}

	// end inline asm
	fma.rn.f32 	%f4267, %f1056, %f1044, %f4203;
	fma.rn.f32 	%f4268, %f1056, %f1045, %f4204;
	fma.rn.f32 	%f4269, %f1056, %f1046, %f4205;
	fma.rn.f32 	%f4270, %f1056, %f1047, %f4206;
	fma.rn.f32 	%f4271, %f1056, %f1048, %f4207;
	fma.rn.f32 	%f4272, %f1056, %f1049, %f4208;
	fma.rn.f32 	%f4273, %f1056, %f1050, %f4209;
	fma.rn.f32 	%f4274, %f1056, %f1051, %f4210;
	ld.shared.u16 	%rs995, [%r2888+858];
	// begin inline asm
	{  cvt.f32.f16 %f1057, %rs995;}

	// end inline asm
	fma.rn.f32 	%f4275, %f1057, %f1044, %f4211;
	fma.rn.f32 	%f4276, %f1057, %f1045, %f4212;
	fma.rn.f32 	%f4277, %f1057, %f1046, %f4213;
	fma.rn.f32 	%f4278, %f1057, %f1047, %f4214;
	fma.rn.f32 	%f4279, %f1057, %f1048, %f4215;
	fma.rn.f32 	%f4280, %f1057, %f1049, %f4216;
	fma.rn.f32 	%f4281, %f1057, %f1050, %f4217;
	fma.rn.f32 	%f4282, %f1057, %f1051, %f4218;
	ld.shared.u16 	%rs996, [%r2888+986];
	// begin inline asm
	{  cvt.f32.f16 %f1058, %rs996;}

	// end inline asm
	fma.rn.f32 	%f4283, %f1058, %f1044, %f4219;
	fma.rn.f32 	%f4284, %f1058, %f1045, %f4220;
	fma.rn.f32 	%f4285, %f1058, %f1046, %f4221;
	fma.rn.f32 	%f4286, %f1058, %f1047, %f4222;
	fma.rn.f32 	%f4287, %f1058, %f1048, %f4223;
	fma.rn.f32 	%f4288, %f1058, %f1049, %f4224;
	fma.rn.f32 	%f4289, %f1058, %f1050, %f4225;
	fma.rn.f32 	%f4290, %f1058, %f1051, %f4226;
	ld.shared.u16 	%rs997, [%r2888+92];
	// begin inline asm
	{  cvt.f32.f16 %f1059, %rs997;}

	// end inline asm
	ld.shared.u16 	%rs998, [%r2892+11776];
	// begin inline asm
	{  cvt.f32.f16 %f1060, %rs998;}

	// end inline asm
	fma.rn.f32 	%f4291, %f1059, %f1060, %f4227;
	ld.shared.u16 	%rs999, [%r2892+11778];
	// begin inline asm
	{  cvt.f32.f16 %f1061, %rs999;}

	// end inline asm
	fma.rn.f32 	%f4292, %f1059, %f1061, %f4228;
	ld.shared.u16 	%rs1000, [%r2892+11780];
	// begin inline asm
	{  cvt.f32.f16 %f1062, %rs1000;}

	// end inline asm
	fma.rn.f32 	%f4293, %f1059, %f1062, %f4229;
	ld.shared.u16 	%rs1001, [%r2892+11782];
	// begin inline asm
	{  cvt.f32.f16 %f1063, %rs1001;}

	// end inline asm
	fma.rn.f32 	%f4294, %f1059, %f1063, %f4230;
	ld.shared.u16 	%rs1002, [%r2892+11784];
	// begin inline asm
	{  cvt.f32.f16 %f1064, %rs1002;}

	// end inline asm
	fma.rn.f32 	%f4295, %f1059, %f1064, %f4231;
	ld.shared.u16 	%rs1003, [%r2892+11786];
	// begin inline asm
	{  cvt.f32.f16 %f1065, %rs1003;}

	// end inline asm
	fma.rn.f32 	%f4296, %f1059, %f1065, %f4232;
	ld.shared.u16 	%rs1004, [%r2892+11788];
	// begin inline asm
	{  cvt.f32.f16 %f1066, %rs1004;}

	// end inline asm
	fma.rn.f32 	%f4297, %f1059, %f1066, %f4233;
	ld.shared.u16 	%rs1005, [%r2892+11790];
	// begin inline asm
	{  cvt.f32.f16 %f1067, %rs1005;}

	// end inline asm
	fma.rn.f32 	%f4298, %f1059, %f1067, %f4234;
	ld.shared.u16 	%rs1006, [%r2888+220];
	// begin inline asm
	{  cvt.f32.f16 %f1068, %rs1006;}

	// end inline asm
	fma.rn.f32 	%f4299, %f1068, %f1060, %f4235;
	fma.rn.f32 	%f4300, %f1068, %f1061, %f4236;
	fma.rn.f32 	%f4301, %f1068, %f1062, %f4237;
	fma.rn.f32 	%f4302, %f1068, %f1063, %f4238;
	fma.rn.f32 	%f4303, %f1068, %f1064, %f4239;
	fma.rn.f32 	%f4304, %f1068, %f1065, %f4240;
	fma.rn.f32 	%f4305, %f1068, %f1066, %f4241;
	fma.rn.f32 	%f4306, %f1068, %f1067, %f4242;
	ld.shared.u16 	%rs1007, [%r2888+348];
	// begin inline asm
	{  cvt.f32.f16 %f1069, %rs1007;}

	// end inline asm
	fma.rn.f32 	%f4307, %f1069, %f1060, %f4243;
	fma.rn.f32 	%f4308, %f1069, %f1061, %f4244;
	fma.rn.f32 	%f4309, %f1069, %f1062, %f4245;
	fma.rn.f32 	%f4310, %f1069, %f1063, %f4246;
	fma.rn.f32 	%f4311, %f1069, %f1064, %f4247;
	fma.rn.f32 	%f4312, %f1069, %f1065, %f4248;
	fma.rn.f32 	%f4313, %f1069, %f1066, %f4249;
	fma.rn.f32 	%f4314, %f1069, %f1067, %f4250;
	ld.shared.u16 	%rs1008, [%r2888+476];
	// begin inline asm
	{  cvt.f32.f16 %f1070, %rs1008;}

	// end inline asm
	fma.rn.f32 	%f4315, %f1070, %f1060, %f4251;
	fma.rn.f32 	%f4316, %f1070, %f1061, %f4252;
	fma.rn.f32 	%f4317, %f1070, %f1062, %f4253;
	fma.rn.f32 	%f4318, %f1070, %f1063, %f4254;
	fma.rn.f32 	%f4319, %f1070, %f1064, %f4255;
	fma.rn.f32 	%f4320, %f1070, %f1065, %f4256;
	fma.rn.f32 	%f4321, %f1070, %f1066, %f4257;
	fma.rn.f32 	%f4322, %f1070, %f1067, %f4258;
	ld.shared.u16 	%rs1009, [%r2888+604];
	// begin inline asm
	{  cvt.f32.f16 %f1071, %rs1009;}

	// end inline asm
	fma.rn.f32 	%f4323, %f1071, %f1060, %f4259;
	fma.rn.f32 	%f4324, %f1071, %f1061, %f4260;
	fma.rn.f32 	%f4325, %f1071, %f1062, %f4261;
	fma.rn.f32 	%f4326, %f1071, %f1063, %f4262;
	fma.rn.f32 	%f4327, %f1071, %f1064, %f4263;
	fma.rn.f32 	%f4328, %f1071, %f1065, %f4264;
	fma.rn.f32 	%f4329, %f1071, %f1066, %f4265;
	fma.rn.f32 	%f4330, %f1071, %f1067, %f4266;
	ld.shared.u16 	%rs1010, [%r2888+732];
	// begin inline asm
	{  cvt.f32.f16 %f1072, %rs1010;}

	// end inline asm
	fma.rn.f32 	%f4331, %f1072, %f1060, %f4267;
	fma.rn.f32 	%f4332, %f1072, %f1061, %f4268;
	fma.rn.f32 	%f4333, %f1072, %f1062, %f4269;
	fma.rn.f32 	%f4334, %f1072, %f1063, %f4270;
	fma.rn.f32 	%f4335, %f1072, %f1064, %f4271;
	fma.rn.f32 	%f4336, %f1072, %f1065, %f4272;
	fma.rn.f32 	%f4337, %f1072, %f1066, %f4273;
	fma.rn.f32 	%f4338, %f1072, %f1067, %f4274;
	ld.shared.u16 	%rs1011, [%r2888+860];
	// begin inline asm
	{  cvt.f32.f16 %f1073, %rs1011;}

	// end inline asm
	fma.rn.f32 	%f4339, %f1073, %f1060, %f4275;
	fma.rn.f32 	%f4340, %f1073, %f1061, %f4276;
	fma.rn.f32 	%f4341, %f1073, %f1062, %f4277;
	fma.rn.f32 	%f4342, %f1073, %f1063, %f4278;
	fma.rn.f32 	%f4343, %f1073, %f1064, %f4279;
	fma.rn.f32 	%f4344, %f1073, %f1065, %f4280;
	fma.rn.f32 	%f4345, %f1073, %f1066, %f4281;
	fma.rn.f32 	%f4346, %f1073, %f1067, %f4282;
	ld.shared.u16 	%rs1012, [%r2888+988];
	// begin inline asm
	{  cvt.f32.f16 %f1074, %rs1012;}

	// end inline asm
	fma.rn.f32 	%f4347, %f1074, %f1060, %f4283;
	fma.rn.f32 	%f4348, %f1074, %f1061, %f4284;
	fma.rn.f32 	%f4349, %f1074, %f1062, %f4285;
	fma.rn.f32 	%f4350, %f1074, %f1063, %f4286;
	fma.rn.f32 	%f4351, %f1074, %f1064, %f4287;
	fma.rn.f32 	%f4352, %f1074, %f1065, %f4288;
	fma.rn.f32 	%f4353, %f1074, %f1066, %f4289;
	fma.rn.f32 	%f4354, %f1074, %f1067, %f4290;
	ld.shared.u16 	%rs1013, [%r2888+94];
	// begin inline asm
	{  cvt.f32.f16 %f1075, %rs1013;}

	// end inline asm
	ld.shared.u16 	%rs1014, [%r2892+12032];
	// begin inline asm
	{  cvt.f32.f16 %f1076, %rs1014;}

	// end inline asm
	fma.rn.f32 	%f4355, %f1075, %f1076, %f4291;
	ld.shared.u16 	%rs1015, [%r2892+12034];
	// begin inline asm
	{  cvt.f32.f16 %f1077, %rs1015;}

	// end inline asm
	fma.rn.f32 	%f4356, %f1075, %f1077, %f4292;
	ld.shared.u16 	%rs1016, [%r2892+12036];
	// begin inline asm
	{  cvt.f32.f16 %f1078, %rs1016;}

	// end inline asm
	fma.rn.f32 	%f4357, %f1075, %f1078, %f4293;
	ld.shared.u16 	%rs1017, [%r2892+12038];
	// begin inline asm
	{  cvt.f32.f16 %f1079, %rs1017;}

	// end inline asm
	fma.rn.f32 	%f4358, %f1075, %f1079, %f4294;
	ld.shared.u16 	%rs1018, [%r2892+12040];
	// begin inline asm
	{  cvt.f32.f16 %f1080, %rs1018;}

	// end inline asm
	fma.rn.f32 	%f4359, %f1075, %f1080, %f4295;
	ld.shared.u16 	%rs1019, [%r2892+12042];
	// begin inline asm
	{  cvt.f32.f16 %f1081, %rs1019;}

	// end inline asm
	fma.rn.f32 	%f4360, %f1075, %f1081, %f4296;
	ld.shared.u16 	%rs1020, [%r2892+12044];
	// begin inline asm
	{  cvt.f32.f16 %f1082, %rs1020;}

	// end inline asm
	fma.rn.f32 	%f4361, %f1075, %f1082, %f4297;
	ld.shared.u16 	%rs1021, [%r2892+12046];
	// begin inline asm
	{  cvt.f32.f16 %f1083, %rs1021;}

	// end inline asm
	fma.rn.f32 	%f4362, %f1075, %f1083, %f4298;
	ld.shared.u16 	%rs1022, [%r2888+222];
	// begin inline asm
	{  cvt.f32.f16 %f1084, %rs1022;}

	// end inline asm
	fma.rn.f32 	%f4363, %f1084, %f1076, %f4299;
	fma.rn.f32 	%f4364, %f1084, %f1077, %f4300;
	fma.rn.f32 	%f4365, %f1084, %f1078, %f4301;
	fma.rn.f32 	%f4366, %f1084, %f1079, %f4302;
	fma.rn.f32 	%f4367, %f1084, %f1080, %f4303;
	fma.rn.f32 	%f4368, %f1084, %f1081, %f4304;
	fma.rn.f32 	%f4369, %f1084, %f1082, %f4305;
	fma.rn.f32 	%f4370, %f1084, %f1083, %f4306;
	ld.shared.u16 	%rs1023, [%r2888+350];
	// begin inline asm
	{  cvt.f32.f16 %f1085, %rs1023;}

	// end inline asm
	fma.rn.f32 	%f4371, %f1085, %f1076, %f4307;
	fma.rn.f32 	%f4372, %f1085, %f1077, %f4308;
	fma.rn.f32 	%f4373, %f1085, %f1078, %f4309;
	fma.rn.f32 	%f4374, %f1085, %f1079, %f4310;
	fma.rn.f32 	%f4375, %f1085, %f1080, %f4311;
	fma.rn.f32 	%f4376, %f1085, %f1081, %f4312;
	fma.rn.f32 	%f4377, %f1085, %f1082, %f4313;
	fma.rn.f32 	%f4378, %f1085, %f1083, %f4314;
	ld.shared.u16 	%rs1024, [%r2888+478];
	// begin inline asm
	{  cvt.f32.f16 %f1086, %rs1024;}

	// end inline asm
	fma.rn.f32 	%f4379, %f1086, %f1076, %f4315;
	fma.rn.f32 	%f4380, %f1086, %f1077, %f4316;
	fma.rn.f32 	%f4381, %f1086, %f1078, %f4317;
	fma.rn.f32 	%f4382, %f1086, %f1079, %f4318;
	fma.rn.f32 	%f4383, %f1086, %f1080, %f4319;
	fma.rn.f32 	%f4384, %f1086, %f1081, %f4320;
	fma.rn.f32 	%f4385, %f1086, %f1082, %f4321;
	fma.rn.f32 	%f4386, %f1086, %f1083, %f4322;
	ld.shared.u16 	%rs1025, [%r2888+606];
	// begin inline asm
	{  cvt.f32.f16 %f1087, %rs1025;}

	// end inline asm
	fma.rn.f32 	%f4387, %f1087, %f1076, %f4323;
	fma.rn.f32 	%f4388, %f1087, %f1077, %f4324;
	fma.rn.f32 	%f4389, %f1087, %f1078, %f4325;
	fma.rn.f32 	%f4390, %f1087, %f1079, %f4326;
	fma.rn.f32 	%f4391, %f1087, %f1080, %f4327;
	fma.rn.f32 	%f4392, %f1087, %f1081, %f4328;
	fma.rn.f32 	%f4393, %f1087, %f1082, %f4329;
	fma.rn.f32 	%f4394, %f1087, %f1083, %f4330;
	ld.shared.u16 	%rs1026, [%r2888+734];
	// begin inline asm
	{  cvt.f32.f16 %f1088, %rs1026;}

	// end inline asm
	fma.rn.f32 	%f4395, %f1088, %f1076, %f4331;
	fma.rn.f32 	%f4396, %f1088, %f1077, %f4332;
	fma.rn.f32 	%f4397, %f1088, %f1078, %f4333;
	fma.rn.f32 	%f4398, %f1088, %f1079, %f4334;
	fma.rn.f32 	%f4399, %f1088, %f1080, %f4335;
	fma.rn.f32 	%f4400, %f1088, %f1081, %f4336;
	fma.rn.f32 	%f4401, %f1088, %f1082, %f4337;
	fma.rn.f32 	%f4402, %f1088, %f1083, %f4338;
	ld.shared.u16 	%rs1027, [%r2888+862];
	// begin inline asm
	{  cvt.f32.f16 %f1089, %rs1027;}

	// end inline asm
	fma.rn.f32 	%f4403, %f1089, %f1076, %f4339;
	fma.rn.f32 	%f4404, %f1089, %f1077, %f4340;
	fma.rn.f32 	%f4405, %f1089, %f1078, %f4341;
	fma.rn.f32 	%f4406, %f1089, %f1079, %f4342;
	fma.rn.f32 	%f4407, %f1089, %f1080, %f4343;
	fma.rn.f32 	%f4408, %f1089, %f1081, %f4344;
	fma.rn.f32 	%f4409, %f1089, %f1082, %f4345;
	fma.rn.f32 	%f4410, %f1089, %f1083, %f4346;
	ld.shared.u16 	%rs1028, [%r2888+990];
	// begin inline asm
	{  cvt.f32.f16 %f1090, %rs1028;}

	// end inline asm
	fma.rn.f32 	%f4411, %f1090, %f1076, %f4347;
	fma.rn.f32 	%f4412, %f1090, %f1077, %f4348;
	fma.rn.f32 	%f4413, %f1090, %f1078, %f4349;
	fma.rn.f32 	%f4414, %f1090, %f1079, %f4350;
	fma.rn.f32 	%f4415, %f1090, %f1080, %f4351;
	fma.rn.f32 	%f4416, %f1090, %f1081, %f4352;
	fma.rn.f32 	%f4417, %f1090, %f1082, %f4353;
	fma.rn.f32 	%f4418, %f1090, %f1083, %f4354;
	ld.shared.u16 	%rs1029, [%r2888+96];
	// begin inline asm
	{  cvt.f32.f16 %f1091, %rs1029;}

	// end inline asm
	ld.shared.u16 	%rs1030, [%r2892+12288];
	// begin inline asm
	{  cvt.f32.f16 %f1092, %rs1030;}

	// end inline asm
	fma.rn.f32 	%f4419, %f1091, %f1092, %f4355;
	ld.shared.u16 	%rs1031, [%r2892+12290];
	// begin inline asm
	{  cvt.f32.f16 %f1093, %rs1031;}

	// end inline asm
	fma.rn.f32 	%f4420, %f1091, %f1093, %f4356;
	ld.shared.u16 	%rs1032, [%r2892+12292];
	// begin inline asm
	{  cvt.f32.f16 %f1094, %rs1032;}

	// end inline asm
	fma.rn.f32 	%f4421, %f1091, %f1094, %f4357;
	ld.shared.u16 	%rs1033, [%r2892+12294];
	// begin inline asm
	{  cvt.f32.f16 %f1095, %rs1033;}

	// end inline asm
	fma.rn.f32 	%f4422, %f1091, %f1095, %f4358;
	ld.shared.u16 	%rs1034, [%r2892+12296];
	// begin inline asm
	{  cvt.f32.f16 %f1096, %rs1034;}

	// end inline asm
	fma.rn.f32 	%f4423, %f1091, %f1096, %f4359;
	ld.shared.u16 	%rs1035, [%r2892+12298];
	// begin inline asm
	{  cvt.f32.f16 %f1097, %rs1035;}

	// end inline asm
	fma.rn.f32 	%f4424, %f1091, %f1097, %f4360;
	ld.shared.u16 	%rs1036, [%r2892+12300];
	// begin inline asm
	{  cvt.f32.f16 %f1098, %rs1036;}

	// end inline asm
	fma.rn.f32 	%f4425, %f1091, %f1098, %f4361;
	ld.shared.u16 	%rs1037, [%r2892+12302];
	// begin inline asm
	{  cvt.f32.f16 %f1099, %rs1037;}

	// end inline asm
	fma.rn.f32 	%f4426, %f1091, %f1099, %f4362;
	ld.shared.u16 	%rs1038, [%r2888+224];
	// begin inline asm
	{  cvt.f32.f16 %f1100, %rs1038;}

	// end inline asm
	fma.rn.f32 	%f4427, %f1100, %f1092, %f4363;
	fma.rn.f32 	%f4428, %f1100, %f1093, %f4364;
	fma.rn.f32 	%f4429, %f1100, %f1094, %f4365;
	fma.rn.f32 	%f4430, %f1100, %f1095, %f4366;
	fma.rn.f32 	%f4431, %f1100, %f1096, %f4367;
	fma.rn.f32 	%f4432, %f1100, %f1097, %f4368;
	fma.rn.f32 	%f4433, %f1100, %f1098, %f4369;
	fma.rn.f32 	%f4434, %f1100, %f1099, %f4370;
	ld.shared.u16 	%rs1039, [%r2888+352];
	// begin inline asm
	{  cvt.f32.f16 %f1101, %rs1039;}

	// end inline asm
	fma.rn.f32 	%f4435, %f1101, %f1092, %f4371;
	fma.rn.f32 	%f4436, %f1101, %f1093, %f4372;
	fma.rn.f32 	%f4437, %f1101, %f1094, %f4373;
	fma.rn.f32 	%f4438, %f1101, %f1095, %f4374;
	fma.rn.f32 	%f4439, %f1101, %f1096, %f4375;
	fma.rn.f32 	%f4440, %f1101, %f1097, %f4376;
	fma.rn.f32 	%f4441, %f1101, %f1098, %f4377;
	fma.rn.f32 	%f4442, %f1101, %f1099, %f4378;
	ld.shared.u16 	%rs1040, [%r2888+480];
	// begin inline asm
	{  cvt.f32.f16 %f1102, %rs1040;}

	// end inline asm
	fma.rn.f32 	%f4443, %f1102, %f1092, %f4379;
	fma.rn.f32 	%f4444, %f1102, %f1093, %f4380;
	fma.rn.f32 	%f4445, %f1102, %f1094, %f4381;
	fma.rn.f32 	%f4446, %f1102, %f1095, %f4382;
	fma.rn.f32 	%f4447, %f1102, %f1096, %f4383;
	fma.rn.f32 	%f4448, %f1102, %f1097, %f4384;
	fma.rn.f32 	%f4449, %f1102, %f1098, %f4385;
	fma.rn.f32 	%f4450, %f1102, %f1099, %f4386;
	ld.shared.u16 	%rs1041, [%r2888+608];
	// begin inline asm
	{  cvt.f32.f16 %f1103, %rs1041;}

	// end inline asm
	fma.rn.f32 	%f4451, %f1103, %f1092, %f4387;
	fma.rn.f32 	%f4452, %f1103, %f1093, %f4388;
	fma.rn.f32 	%f4453, %f1103, %f1094, %f4389;
	fma.rn.f32 	%f4454, %f1103, %f1095, %f4390;
	fma.rn.f32 	%f4455, %f1103, %f1096, %f4391;
	fma.rn.f32 	%f4456, %f1103, %f1097, %f4392;
	fma.rn.f32 	%f4457, %f1103, %f1098, %f4393;
	fma.rn.f32 	%f4458, %f1103, %f1099, %f4394;
	ld.shared.u16 	%rs1042, [%r2888+736];
	// begin inline asm
	{  cvt.f32.f16 %f1104, %rs1042;}

	// end inline asm
	fma.rn.f32 	%f4459, %f1104, %f1092, %f4395;
	fma.rn.f32 	%f4460, %f1104, %f1093, %f4396;
	fma.rn.f32 	%f4461, %f1104, %f1094, %f4397;
	fma.rn.f32 	%f4462, %f1104, %f1095, %f4398;
	fma.rn.f32 	%f4463, %f1104, %f1096, %f4399;
	fma.rn.f32 	%f4464, %f1104, %f1097, %f4400;
	fma.rn.f32 	%f4465, %f1104, %f1098, %f4401;
	fma.rn.f32 	%f4466, %f1104, %f1099, %f4402;
	ld.shared.u16 	%rs1043, [%r2888+864];
	// begin inline asm
	{  cvt.f32.f16 %f1105, %rs1043;}

	// end inline asm
	fma.rn.f32 	%f4467, %f1105, %f1092, %f4403;
	fma.rn.f32 	%f4468, %f1105, %f1093, %f4404;
	fma.rn.f32 	%f4469, %f1105, %f1094, %f4405;
	fma.rn.f32 	%f4470, %f1105, %f1095, %f4406;
	fma.rn.f32 	%f4471, %f1105, %f1096, %f4407;
	fma.rn.f32 	%f4472, %f1105, %f1097, %f4408;
	fma.rn.f32 	%f4473, %f1105, %f1098, %f4409;
	fma.rn.f32 	%f4474, %f1105, %f1099, %f4410;
	ld.shared.u16 	%rs1044, [%r2888+992];
	// begin inline asm
	{  cvt.f32.f16 %f1106, %rs1044;}

	// end inline asm
	fma.rn.f32 	%f4475, %f1106, %f1092, %f4411;
	fma.rn.f32 	%f4476, %f1106, %f1093, %f4412;
	fma.rn.f32 	%f4477, %f1106, %f1094, %f4413;
	fma.rn.f32 	%f4478, %f1106, %f1095, %f4414;
	fma.rn.f32 	%f4479, %f1106, %f1096, %f4415;
	fma.rn.f32 	%f4480, %f1106, %f1097, %f4416;
	fma.rn.f32 	%f4481, %f1106, %f1098, %f4417;
	fma.rn.f32 	%f4482, %f1106, %f1099, %f4418;
	ld.shared.u16 	%rs1045, [%r2888+98];
	// begin inline asm
	{  cvt.f32.f16 %f1107, %rs1045;}

	// end inline asm
	ld.shared.u16 	%rs1046, [%r2892+12544];
	// begin inline asm
	{  cvt.f32.f16 %f1108, %rs1046;}

	// end inline asm
	fma.rn.f32 	%f4483, %f1107, %f1108, %f4419;
	ld.shared.u16 	%rs1047, [%r2892+12546];
	// begin inline asm
	{  cvt.f32.f16 %f1109, %rs1047;}

	// end inline asm
	fma.rn.f32 	%f4484, %f1107, %f1109, %f4420;
	ld.shared.u16 	%rs1048, [%r2892+12548];
	// begin inline asm
	{  cvt.f32.f16 %f1110, %rs1048;}

	// end inline asm
	fma.rn.f32 	%f4485, %f1107, %f1110, %f4421;
	ld.shared.u16 	%rs1049, [%r2892+12550];
	// begin inline asm
	{  cvt.f32.f16 %f1111, %rs1049;}

	// end inline asm
	fma.rn.f32 	%f4486, %f1107, %f1111, %f4422;
	ld.shared.u16 	%rs1050, [%r2892+12552];
	// begin inline asm
	{  cvt.f32.f16 %f1112, %rs1050;}

	// end inline asm
	fma.rn.f32 	%f4487, %f1107, %f1112, %f4423;
	ld.shared.u16 	%rs1051, [%r2892+12554];
	// begin inline asm
	{  cvt.f32.f16 %f1113, %rs1051;}

	// end inline asm
	fma.rn.f32 	%f4488, %f1107, %f1113, %f4424;
	ld.shared.u16 	%rs1052, [%r2892+12556];
	// begin inline asm
	{  cvt.f32.f16 %f1114, %rs1052;}

	// end inline asm
	fma.rn.f32 	%f4489, %f1107, %f1114, %f4425;
	ld.shared.u16 	%rs1053, [%r2892+12558];
	// begin inline asm
	{  cvt.f32.f16 %f1115, %rs1053;}

	// end inline asm
	fma.rn.f32 	%f4490, %f1107, %f1115, %f4426;
	ld.shared.u16 	%rs1054, [%r2888+226];
	// begin inline asm
	{  cvt.f32.f16 %f1116, %rs1054;}

	// end inline asm
	fma.rn.f32 	%f4491, %f1116, %f1108, %f4427;
	fma.rn.f32 	%f4492, %f1116, %f1109, %f4428;
	fma.rn.f32 	%f4493, %f1116, %f1110, %f4429;
	fma.rn.f32 	%f4494, %f1116, %f1111, %f4430;
	fma.rn.f32 	%f4495, %f1116, %f1112, %f4431;
	fma.rn.f32 	%f4496, %f1116, %f1113, %f4432;
	fma.rn.f32 	%f4497, %f1116, %f1114, %f4433;
	fma.rn.f32 	%f4498, %f1116, %f1115, %f4434;
	ld.shared.u16 	%rs1055, [%r2888+354];
	// begin inline asm
	{  cvt.f32.f16 %f1117, %rs1055;}

	// end inline asm
	fma.rn.f32 	%f4499, %f1117, %f1108, %f4435;
	fma.rn.f32 	%f4500, %f1117, %f1109, %f4436;
	fma.rn.f32 	%f4501, %f1117, %f1110, %f4437;
	fma.rn.f32 	%f4502, %f1117, %f1111, %f4438;
	fma.rn.f32 	%f4503, %f1117, %f1112, %f4439;
	fma.rn.f32 	%f4504, %f1117, %f1113, %f4440;
	fma.rn.f32 	%f4505, %f1117, %f1114, %f4441;
	fma.rn.f32 	%f4506, %f1117, %f1115, %f4442;
	ld.shared.u16 	%rs1056, [%r2888+482];
	// begin inline asm
	{  cvt.f32.f16 %f1118, %rs1056;}

	// end inline asm
	fma.rn.f32 	%f4507, %f1118, %f1108, %f4443;
	fma.rn.f32 	%f4508, %f1118, %f1109, %f4444;
	fma.rn.f32 	%f4509, %f1118, %f1110, %f4445;
	fma.rn.f32 	%f4510, %f1118, %f1111, %f4446;
	fma.rn.f32 	%f4511, %f1118, %f1112, %f4447;
	fma.rn.f32 	%f4512, %f1118, %f1113, %f4448;
	fma.rn.f32 	%f4513, %f1118, %f1114, %f4449;
	fma.rn.f32 	%f4514, %f1118, %f1115, %f4450;
	ld.shared.u16 	%rs1057, [%r2888+610];
	// begin inline asm
	{  cvt.f32.f16 %f1119, %rs1057;}

	// end inline asm
	fma.rn.f32 	%f4515, %f1119, %f1108, %f4451;
	fma.rn.f32 	%f4516, %f1119, %f1109, %f4452;
	fma.rn.f32 	%f4517, %f1119, %f1110, %f4453;
	fma.rn.f32 	%f4518, %f1119, %f1111, %f4454;
	fma.rn.f32 	%f4519, %f1119, %f1112, %f4455;
	fma.rn.f32 	%f4520, %f1119, %f1113, %f4456;
	fma.rn.f32 	%f4521, %f1119, %f1114, %f4457;
	fma.rn.f32 	%f4522, %f1119, %f1115, %f4458;
	ld.shared.u16 	%rs1058, [%r2888+738];
	// begin inline asm
	{  cvt.f32.f16 %f1120, %rs1058;}

	// end inline asm
	fma.rn.f32 	%f4523, %f1120, %f1108, %f4459;
	fma.rn.f32 	%f4524, %f1120, %f1109, %f4460;
	fma.rn.f32 	%f4525, %f1120, %f1110, %f4461;
	fma.rn.f32 	%f4526, %f1120, %f1111, %f4462;
	fma.rn.f32 	%f4527, %f1120, %f1112, %f4463;
	fma.rn.f32 	%f4528, %f1120, %f1113, %f4464;
	fma.rn.f32 	%f4529, %f1120, %f1114, %f4465;
	fma.rn.f32 	%f4530, %f1120, %f1115, %f4466;
	ld.shared.u16 	%rs1059, [%r2888+866];
	// begin inline asm
	{  cvt.f32.f16 %f1121, %rs1059;}

	// end inline asm
	fma.rn.f32 	%f4531, %f1121, %f1108, %f4467;
	fma.rn.f32 	%f4532, %f1121, %f1109, %f4468;
	fma.rn.f32 	%f4533, %f1121, %f1110, %f4469;
	fma.rn.f32 	%f4534, %f1121, %f1111, %f4470;
	fma.rn.f32 	%f4535, %f1121, %f1112, %f4471;
	fma.rn.f32 	%f4536, %f1121, %f1113, %f4472;
	fma.rn.f32 	%f4537, %f1121, %f1114, %f4473;
	fma.rn.f32 	%f4538, %f1121, %f1115, %f4474;
	ld.shared.u16 	%rs1060, [%r2888+994];
	// begin inline asm
	{  cvt.f32.f16 %f1122, %rs1060;}

	// end inline asm
	fma.rn.f32 	%f4539, %f1122, %f1108, %f4475;
	fma.rn.f32 	%f4540, %f1122, %f1109, %f4476;
	fma.rn.f32 	%f4541, %f1122, %f1110, %f4477;
	fma.rn.f32 	%f4542, %f1122, %f1111, %f4478;
	fma.rn.f32 	%f4543, %f1122, %f1112, %f4479;
	fma.rn.f32 	%f4544, %f1122, %f1113, %f4480;
	fma.rn.f32 	%f4545, %f1122, %f1114, %f4481;
	fma.rn.f32 	%f4546, %f1122, %f1115, %f4482;
	ld.shared.u16 	%rs1061, [%r2888+100];
	// begin inline asm
	{  cvt.f32.f16 %f1123, %rs1061;}

	// end inline asm
	ld.shared.u16 	%rs1062, [%r2892+12800];
	// begin inline asm
	{  cvt.f32.f16 %f1124, %rs1062;}

	// end inline asm
	fma.rn.f32 	%f4547, %f1123, %f1124, %f4483;
	ld.shared.u16 	%rs1063, [%r2892+12802];
	// begin inline asm
	{  cvt.f32.f16 %f1125, %rs1063;}

	// end inline asm
	fma.rn.f32 	%f4548, %f1123, %f1125, %f4484;
	ld.shared.u16 	%rs1064, [%r2892+12804];
	// begin inline asm
	{  cvt.f32.f16 %f1126, %rs1064;}

	// end inline asm
	fma.rn.f32 	%f4549, %f1123, %f1126, %f4485;
	ld.shared.u16 	%rs1065, [%r2892+12806];
	// begin inline asm
	{  cvt.f32.f16 %f1127, %rs1065;}

	// end inline asm
	fma.rn.f32 	%f4550, %f1123, %f1127, %f4486;
	ld.shared.u16 	%rs1066, [%r2892+12808];
	// begin inline asm
	{  cvt.f32.f16 %f1128, %rs1066;}

	// end inline asm
	fma.rn.f32 	%f4551, %f1123, %f1128, %f4487;
	ld.shared.u16 	%rs1067, [%r2892+12810];
	// begin inline asm
	{  cvt.f32.f16 %f1129, %rs1067;}

	// end inline asm
	fma.rn.f32 	%f4552, %f1123, %f1129, %f4488;
	ld.shared.u16 	%rs1068, [%r2892+12812];
	// begin inline asm
	{  cvt.f32.f16 %f1130, %rs1068;}

	// end inline asm
	fma.rn.f32 	%f4553, %f1123, %f1130, %f4489;
	ld.shared.u16 	%rs1069, [%r2892+12814];
	// begin inline asm
	{  cvt.f32.f16 %f1131, %rs1069;}

	// end inline asm
	fma.rn.f32 	%f4554, %f1123, %f1131, %f4490;
	ld.shared.u16 	%rs1070, [%r2888+228];
	// begin inline asm
	{  cvt.f32.f16 %f1132, %rs1070;}

	// end inline asm
	fma.rn.f32 	%f4555, %f1132, %f1124, %f4491;
	fma.rn.f32 	%f4556, %f1132, %f1125, %f4492;
	fma.rn.f32 	%f4557, %f1132, %f1126, %f4493;
	fma.rn.f32 	%f4558, %f1132, %f1127, %f4494;
	fma.rn.f32 	%f4559, %f1132, %f1128, %f4495;
	fma.rn.f32 	%f4560, %f1132, %f1129, %f4496;
	fma.rn.f32 	%f4561, %f1132, %f1130, %f4497;
	fma.rn.f32 	%f4562, %f1132, %f1131, %f4498;
	ld.shared.u16 	%rs1071, [%r2888+356];
	// begin inline asm
	{  cvt.f32.f16 %f1133, %rs1071;}

	// end inline asm
	fma.rn.f32 	%f4563, %f1133, %f1124, %f4499;
	fma.rn.f32 	%f4564, %f1133, %f1125, %f4500;
	fma.rn.f32 	%f4565, %f1133, %f1126, %f4501;
	fma.rn.f32 	%f4566, %f1133, %f1127, %f4502;
	fma.rn.f32 	%f4567, %f1133, %f1128, %f4503;
	fma.rn.f32 	%f4568, %f1133, %f1129, %f4504;
	fma.rn.f32 	%f4569, %f1133, %f1130, %f4505;
	fma.rn.f32 	%f4570, %f1133, %f1131, %f4506;
	ld.shared.u16 	%rs1072, [%r2888+484];
	// begin inline asm
	{  cvt.f32.f16 %f1134, %rs1072;}

	// end inline asm
	fma.rn.f32 	%f4571, %f1134, %f1124, %f4507;
	fma.rn.f32 	%f4572, %f1134, %f1125, %f4508;
	fma.rn.f32 	%f4573, %f1134, %f1126, %f4509;
	fma.rn.f32 	%f4574, %f1134, %f1127, %f4510;
	fma.rn.f32 	%f4575, %f1134, %f1128, %f4511;
	fma.rn.f32 	%f4576, %f1134, %f1129, %f4512;
	fma.rn.f32 	%f4577, %f1134, %f1130, %f4513;
	fma.rn.f32 	%f4578, %f1134, %f1131, %f4514;
	ld.shared.u16 	%rs1073, [%r2888+612];
	// begin inline asm
	{  cvt.f32.f16 %f1135, %rs1073;}

	// end inline asm
	fma.rn.f32 	%f4579, %f1135, %f1124, %f4515;
	fma.rn.f32 	%f4580, %f1135, %f1125, %f4516;
	fma.rn.f32 	%f4581, %f1135, %f1126, %f4517;
	fma.rn.f32 	%f4582, %f1135, %f1127, %f4518;
	fma.rn.f32 	%f4583, %f1135, %f1128, %f4519;
	fma.rn.f32 	%f4584, %f1135, %f1129, %f4520;
	fma.rn.f32 	%f4585, %f1135, %f1130, %f4521;
	fma.rn.f32 	%f4586, %f1135, %f1131, %f4522;
	ld.shared.u16 	%rs1074, [%r2888+740];
	// begin inline asm
	{  cvt.f32.f16 %f1136, %rs1074;}

	// end inline asm
	fma.rn.f32 	%f4587, %f1136, %f1124, %f4523;
	fma.rn.f32 	%f4588, %f1136, %f1125, %f4524;
	fma.rn.f32 	%f4589, %f1136, %f1126, %f4525;
	fma.rn.f32 	%f4590, %f1136, %f1127, %f4526;
	fma.rn.f32 	%f4591, %f1136, %f1128, %f4527;
	fma.rn.f32 	%f4592, %f1136, %f1129, %f4528;
	fma.rn.f32 	%f4593, %f1136, %f1130, %f4529;
	fma.rn.f32 	%f4594, %f1136, %f1131, %f4530;
	ld.shared.u16 	%rs1075, [%r2888+868];
	// begin inline asm
	{  cvt.f32.f16 %f1137, %rs1075;}

	// end inline asm
	fma.rn.f32 	%f4595, %f1137, %f1124, %f4531;
	fma.rn.f32 	%f4596, %f1137, %f1125, %f4532;
	fma.rn.f32 	%f4597, %f1137, %f1126, %f4533;
	fma.rn.f32 	%f4598, %f1137, %f1127, %f4534;
	fma.rn.f32 	%f4599, %f1137, %f1128, %f4535;
	fma.rn.f32 	%f4600, %f1137, %f1129, %f4536;
	fma.rn.f32 	%f4601, %f1137, %f1130, %f4537;
	fma.rn.f32 	%f4602, %f1137, %f1131, %f4538;
	ld.shared.u16 	%rs1076, [%r2888+996];
	// begin inline asm
	{  cvt.f32.f16 %f1138, %rs1076;}

	// end inline asm
	fma.rn.f32 	%f4603, %f1138, %f1124, %f4539;
	fma.rn.f32 	%f4604, %f1138, %f1125, %f4540;
	fma.rn.f32 	%f4605, %f1138, %f1126, %f4541;
	fma.rn.f32 	%f4606, %f1138, %f1127, %f4542;
	fma.rn.f32 	%f4607, %f1138, %f1128, %f4543;
	fma.rn.f32 	%f4608, %f1138, %f1129, %f4544;
	fma.rn.f32 	%f4609, %f1138, %f1130, %f4545;
	fma.rn.f32 	%f4610, %f1138, %f1131, %f4546;
	ld.shared.u16 	%rs1077, [%r2888+102];
	// begin inline asm
	{  cvt.f32.f16 %f1139, %rs1077;}

	// end inline asm
	ld.shared.u16 	%rs1078, [%r2892+13056];
	// begin inline asm
	{  cvt.f32.f16 %f1140, %rs1078;}

	// end inline asm
	fma.rn.f32 	%f4611, %f1139, %f1140, %f4547;
	ld.shared.u16 	%rs1079, [%r2892+13058];
	// begin inline asm
	{  cvt.f32.f16 %f1141, %rs1079;}

	// end inline asm
	fma.rn.f32 	%f4612, %f1139, %f1141, %f4548;
	ld.shared.u16 	%rs1080, [%r2892+13060];
	// begin inline asm
	{  cvt.f32.f16 %f1142, %rs1080;}

	// end inline asm
	fma.rn.f32 	%f4613, %f1139, %f1142, %f4549;
	ld.shared.u16 	%rs1081, [%r2892+13062];
	// begin inline asm
	{  cvt.f32.f16 %f1143, %rs1081;}

	// end inline asm
	fma.rn.f32 	%f4614, %f1139, %f1143, %f4550;
	ld.shared.u16 	%rs1082, [%r2892+13064];
	// begin inline asm
	{  cvt.f32.f16 %f1144, %rs1082;}

	// end inline asm
	fma.rn.f32 	%f4615, %f1139, %f1144, %f4551;
	ld.shared.u16 	%rs1083, [%r2892+13066];
	// begin inline asm
	{  cvt.f32.f16 %f1145, %rs1083;}

	// end inline asm
	fma.rn.f32 	%f4616, %f1139, %f1145, %f4552;
	ld.shared.u16 	%rs1084, [%r2892+13068];
	// begin inline asm
	{  cvt.f32.f16 %f1146, %rs1084;}

	// end inline asm
	fma.rn.f32 	%f4617, %f1139, %f1146, %f4553;
	ld.shared.u16 	%rs1085, [%r2892+13070];
	// begin inline asm
	{  cvt.f32.f16 %f1147, %rs1085;}

	// end inline asm
	fma.rn.f32 	%f4618, %f1139, %f1147, %f4554;
	ld.shared.u16 	%rs1086, [%r2888+230];
	// begin inline asm
	{  cvt.f32.f16 %f1148, %rs1086;}

	// end inline asm
	fma.rn.f32 	%f4619, %f1148, %f1140, %f4555;
	fma.rn.f32 	%f4620, %f1148, %f1141, %f4556;
	fma.rn.f32 	%f4621, %f1148, %f1142, %f4557;
	fma.rn.f32 	%f4622, %f1148, %f1143, %f4558;
	fma.rn.f32 	%f4623, %f1148, %f1144, %f4559;
	fma.rn.f32 	%f4624, %f1148, %f1145, %f4560;
	fma.rn.f32 	%f4625, %f1148, %f1146, %f4561;
	fma.rn.f32 	%f4626, %f1148, %f1147, %f4562;
	ld.shared.u16 	%rs1087, [%r2888+358];
	// begin inline asm
	{  cvt.f32.f16 %f1149, %rs1087;}

	// end inline asm
	fma.rn.f32 	%f4627, %f1149, %f1140, %f4563;
	fma.rn.f32 	%f4628, %f1149, %f1141, %f4564;
	fma.rn.f32 	%f4629, %f1149, %f1142, %f4565;
	fma.rn.f32 	%f4630, %f1149, %f1143, %f4566;
	fma.rn.f32 	%f4631, %f1149, %f1144, %f4567;
	fma.rn.f32 	%f4632, %f1149, %f1145, %f4568;
	fma.rn.f32 	%f4633, %f1149, %f1146, %f4569;
	fma.rn.f32 	%f4634, %f1149, %f1147, %f4570;
	ld.shared.u16 	%rs1088, [%r2888+486];
	// begin inline asm
	{  cvt.f32.f16 %f1150, %rs1088;}

	// end inline asm
	fma.rn.f32 	%f4635, %f1150, %f1140, %f4571;
	fma.rn.f32 	%f4636, %f1150, %f1141, %f4572;
	fma.rn.f32 	%f4637, %f1150, %f1142, %f4573;
	fma.rn.f32 	%f4638, %f1150, %f1143, %f4574;
	fma.rn.f32 	%f4639, %f1150, %f1144, %f4575;
	fma.rn.f32 	%f4640, %f1150, %f1145, %f4576;
	fma.rn.f32 	%f4641, %f1150, %f1146, %f4577;
	fma.rn.f32 	%f4642, %f1150, %f1147, %f4578;
	ld.shared.u16 	%rs1089, [%r2888+614];
	// begin inline asm
	{  cvt.f32.f16 %f1151, %rs1089;}

	// end inline asm
	fma.rn.f32 	%f4643, %f1151, %f1140, %f4579;
	fma.rn.f32 	%f4644, %f1151, %f1141, %f4580;
	fma.rn.f32 	%f4645, %f1151, %f1142, %f4581;
	fma.rn.f32 	%f4646, %f1151, %f1143, %f4582;
	fma.rn.f32 	%f4647, %f1151, %f1144, %f4583;
	fma.rn.f32 	%f4648, %f1151, %f1145, %f4584;
	fma.rn.f32 	%f4649, %f1151, %f1146, %f4585;
	fma.rn.f32 	%f4650, %f1151, %f1147, %f4586;
	ld.shared.u16 	%rs1090, [%r2888+742];
	// begin inline asm
	{  cvt.f32.f16 %f1152, %rs1090;}

	// end inline asm
	fma.rn.f32 	%f4651, %f1152, %f1140, %f4587;
	fma.rn.f32 	%f4652, %f1152, %f1141, %f4588;
	fma.rn.f32 	%f4653, %f1152, %f1142, %f4589;
	fma.rn.f32 	%f4654, %f1152, %f1143, %f4590;
	fma.rn.f32 	%f4655, %f1152, %f1144, %f4591;
	fma.rn.f32 	%f4656, %f1152, %f1145, %f4592;
	fma.rn.f32 	%f4657, %f1152, %f1146, %f4593;
	fma.rn.f32 	%f4658, %f1152, %f1147, %f4594;
	ld.shared.u16 	%rs1091, [%r2888+870];
	// begin inline asm
	{  cvt.f32.f16 %f1153, %rs1091;}

	// end inline asm
	fma.rn.f32 	%f4659, %f1153, %f1140, %f4595;
	fma.rn.f32 	%f4660, %f1153, %f1141, %f4596;
	fma.rn.f32 	%f4661, %f1153, %f1142, %f4597;
	fma.rn.f32 	%f4662, %f1153, %f1143, %f4598;
	fma.rn.f32 	%f4663, %f1153, %f1144, %f4599;
	fma.rn.f32 	%f4664, %f1153, %f1145, %f4600;
	fma.rn.f32 	%f4665, %f1153, %f1146, %f4601;
	fma.rn.f32 	%f4666, %f1153, %f1147, %f4602;
	ld.shared.u16 	%rs1092, [%r2888+998];
	// begin inline asm
	{  cvt.f32.f16 %f1154, %rs1092;}

	// end inline asm
	fma.rn.f32 	%f4667, %f1154, %f1140, %f4603;
	fma.rn.f32 	%f4668, %f1154, %f1141, %f4604;
	fma.rn.f32 	%f4669, %f1154, %f1142, %f4605;
	fma.rn.f32 	%f4670, %f1154, %f1143, %f4606;
	fma.rn.f32 	%f4671, %f1154, %f1144, %f4607;
	fma.rn.f32 	%f4672, %f1154, %f1145, %f4608;
	fma.rn.f32 	%f4673, %f1154, %f1146, %f4609;
	fma.rn.f32 	%f4674, %f1154, %f1147, %f4610;
	ld.shared.u16 	%rs1093, [%r2888+104];
	// begin inline asm
	{  cvt.f32.f16 %f1155, %rs1093;}

	// end inline asm
	ld.shared.u16 	%rs1094, [%r2892+13312];
	// begin inline asm
	{  cvt.f32.f16 %f1156, %rs1094;}

	// end inline asm
	fma.rn.f32 	%f4675, %f1155, %f1156, %f4611;
	ld.shared.u16 	%rs1095, [%r2892+13314];
	// begin inline asm
	{  cvt.f32.f16 %f1157, %rs1095;}

	// end inline asm
	fma.rn.f32 	%f4676, %f1155, %f1157, %f4612;
	ld.shared.u16 	%rs1096, [%r2892+13316];
	// begin inline asm
	{  cvt.f32.f16 %f1158, %rs1096;}

	// end inline asm
	fma.rn.f32 	%f4677, %f1155, %f1158, %f4613;
	ld.shared.u16 	%rs1097, [%r2892+13318];
	// begin inline asm
	{  cvt.f32.f16 %f1159, %rs1097;}

	// end inline asm
	fma.rn.f32 	%f4678, %f1155, %f1159, %f4614;
	ld.shared.u16 	%rs1098, [%r2892+13320];
	// begin inline asm
	{  cvt.f32.f16 %f1160, %rs1098;}

	// end inline asm
	fma.rn.f32 	%f4679, %f1155, %f1160, %f4615;
	ld.shared.u16 	%rs1099, [%r2892+13322];
	// begin inline asm
	{  cvt.f32.f16 %f1161, %rs1099;}

	// end inline asm
	fma.rn.f32 	%f4680, %f1155, %f1161, %f4616;
	ld.shared.u16 	%rs1100, [%r2892+13324];
	// begin inline asm
	{  cvt.f32.f16 %f1162, %rs1100;}

	// end inline asm
	fma.rn.f32 	%f4681, %f1155, %f1162, %f4617;
	ld.shared.u16 	%rs1101, [%r2892+13326];
	// begin inline asm
	{  cvt.f32.f16 %f1163, %rs1101;}

	// end inline asm
	fma.rn.f32 	%f4682, %f1155, %f1163, %f4618;
	ld.shared.u16 	%rs1102, [%r2888+232];
	// begin inline asm
	{  cvt.f32.f16 %f1164, %rs1102;}

	// end inline asm
	fma.rn.f32 	%f4683, %f1164, %f1156, %f4619;
	fma.rn.f32 	%f4684, %f1164, %f1157, %f4620;
	fma.rn.f32 	%f4685, %f1164, %f1158, %f4621;
	fma.rn.f32 	%f4686, %f1164, %f1159, %f4622;
	fma.rn.f32 	%f4687, %f1164, %f1160, %f4623;
	fma.rn.f32 	%f4688, %f1164, %f1161, %f4624;
	fma.rn.f32 	%f4689, %f1164, %f1162, %f4625;
	fma.rn.f32 	%f4690, %f1164, %f1163, %f4626;
	ld.shared.u16 	%rs1103, [%r2888+360];
	// begin inline asm
	{  cvt.f32.f16 %f1165, %rs1103;}

	// end inline asm
	fma.rn.f32 	%f4691, %f1165, %f1156, %f4627;
	fma.rn.f32 	%f4692, %f1165, %f1157, %f4628;
	fma.rn.f32 	%f4693, %f1165, %f1158, %f4629;
	fma.rn.f32 	%f4694, %f1165, %f1159, %f4630;
	fma.rn.f32 	%f4695, %f1165, %f1160, %f4631;
	fma.rn.f32 	%f4696, %f1165, %f1161, %f4632;
	fma.rn.f32 	%f4697, %f1165, %f1162, %f4633;
	fma.rn.f32 	%f4698, %f1165, %f1163, %f4634;
	ld.shared.u16 	%rs1104, [%r2888+488];
	// begin inline asm
	{  cvt.f32.f16 %f1166, %rs1104;}

	// end inline asm
	fma.rn.f32 	%f4699, %f1166, %f1156, %f4635;
	fma.rn.f32 	%f4700, %f1166, %f1157, %f4636;
	fma.rn.f32 	%f4701, %f1166, %f1158, %f4637;
	fma.rn.f32 	%f4702, %f1166, %f1159, %f4638;
	fma.rn.f32 	%f4703, %f1166, %f1160, %f4639;
	fma.rn.f32 	%f4704, %f1166, %f1161, %f4640;
	fma.rn.f32 	%f4705, %f1166, %f1162, %f4641;
	fma.rn.f32 	%f4706, %f1166, %f1163, %f4642;
	ld.shared.u16 	%rs1105, [%r2888+616];
	// begin inline asm
	{  cvt.f32.f16 %f1167, %rs1105;}

	// end inline asm
	fma.rn.f32 	%f4707, %f1167, %f1156, %f4643;
	fma.rn.f32 	%f4708, %f1167, %f1157, %f4644;
	fma.rn.f32 	%f4709, %f1167, %f1158, %f4645;
	fma.rn.f32 	%f4710, %f1167, %f1159, %f4646;
	fma.rn.f32 	%f4711, %f1167, %f1160, %f4647;
	fma.rn.f32 	%f4712, %f1167, %f1161, %f4648;
	fma.rn.f32 	%f4713, %f1167, %f1162, %f4649;
	fma.rn.f32 	%f4714, %f1167, %f1163, %f4650;
	ld.shared.u16 	%rs1106, [%r2888+744];
	// begin inline asm
	{  cvt.f32.f16 %f1168, %rs1106;}

	// end inline asm
	fma.rn.f32 	%f4715, %f1168, %f1156, %f4651;
	fma.rn.f32 	%f4716, %f1168, %f1157, %f4652;
	fma.rn.f32 	%f4717, %f1168, %f1158, %f4653;
	fma.rn.f32 	%f4718, %f1168, %f1159, %f4654;
	fma.rn.f32 	%f4719, %f1168, %f1160, %f4655;
	fma.rn.f32 	%f4720, %f1168, %f1161, %f4656;
	fma.rn.f32 	%f4721, %f1168, %f1162, %f4657;
	fma.rn.f32 	%f4722, %f1168, %f1163, %f4658;
	ld.shared.u16 	%rs1107, [%r2888+872];
	// begin inline asm
	{  cvt.f32.f16 %f1169, %rs1107;}

	// end inline asm
	fma.rn.f32 	%f4723, %f1169, %f1156, %f4659;
	fma.rn.f32 	%f4724, %f1169, %f1157, %f4660;
	fma.rn.f32 	%f4725, %f1169, %f1158, %f4661;
	fma.rn.f32 	%f4726, %f1169, %f1159, %f4662;
	fma.rn.f32 	%f4727, %f1169, %f1160, %f4663;
	fma.rn.f32 	%f4728, %f1169, %f1161, %f4664;
	fma.rn.f32 	%f4729, %f1169, %f1162, %f4665;
	fma.rn.f32 	%f4730, %f1169, %f1163, %f4666;
	ld.shared.u16 	%rs1108, [%r2888+1000];
	// begin inline asm
	{  cvt.f32.f16 %f1170, %rs1108;}

	// end inline asm
	fma.rn.f32 	%f4731, %f1170, %f1156, %f4667;
	fma.rn.f32 	%f4732, %f1170, %f1157, %f4668;
	fma.rn.f32 	%f4733, %f1170, %f1158, %f4669;
	fma.rn.f32 	%f4734, %f1170, %f1159, %f4670;
	fma.rn.f32 	%f4735, %f1170, %f1160, %f4671;
	fma.rn.f32 	%f4736, %f1170, %f1161, %f4672;
	fma.rn.f32 	%f4737, %f1170, %f1162, %f4673;
	fma.rn.f32 	%f4738, %f1170, %f1163, %f4674;
	ld.shared.u16 	%rs1109, [%r2888+106];
	// begin inline asm
	{  cvt.f32.f16 %f1171, %rs1109;}

	// end inline asm
	ld.shared.u16 	%rs1110, [%r2892+13568];
	// begin inline asm
	{  cvt.f32.f16 %f1172, %rs1110;}

	// end inline asm
	fma.rn.f32 	%f4739, %f1171, %f1172, %f4675;
	ld.shared.u16 	%rs1111, [%r2892+13570];
	// begin inline asm
	{  cvt.f32.f16 %f1173, %rs1111;}

	// end inline asm
	fma.rn.f32 	%f4740, %f1171, %f1173, %f4676;
	ld.shared.u16 	%rs1112, [%r2892+13572];
	// begin inline asm
	{  cvt.f32.f16 %f1174, %rs1112;}

	// end inline asm
	fma.rn.f32 	%f4741, %f1171, %f1174, %f4677;
	ld.shared.u16 	%rs1113, [%r2892+13574];
	// begin inline asm
	{  cvt.f32.f16 %f1175, %rs1113;}

	// end inline asm
	fma.rn.f32 	%f4742, %f1171, %f1175, %f4678;
	ld.shared.u16 	%rs1114, [%r2892+13576];
	// begin inline asm
	{  cvt.f32.f16 %f1176, %rs1114;}

	// end inline asm
	fma.rn.f32 	%f4743, %f1171, %f1176, %f4679;
	ld.shared.u16 	%rs1115, [%r2892+13578];
	// begin inline asm
	{  cvt.f32.f16 %f1177, %rs1115;}

	// end inline asm
	fma.rn.f32 	%f4744, %f1171, %f1177, %f4680;
	ld.shared.u16 	%rs1116, [%r2892+13580];
	// begin inline asm
	{  cvt.f32.f16 %f1178, %rs1116;}

	// end inline asm
	fma.rn.f32 	%f4745, %f1171, %f1178, %f4681;
	ld.shared.u16 	%rs1117, [%r2892+13582];
	// begin inline asm
	{  cvt.f32.f16 %f1179, %rs1117;}

	// end inline asm
	fma.rn.f32 	%f4746, %f1171, %f1179, %f4682;
	ld.shared.u16 	%rs1118, [%r2888+234];
	// begin inline asm
	{  cvt.f32.f16 %f1180, %rs1118;}

	// end inline asm
	fma.rn.f32 	%f4747, %f1180, %f1172, %f4683;
	fma.rn.f32 	%f4748, %f1180, %f1173, %f4684;
	fma.rn.f32 	%f4749, %f1180, %f1174, %f4685;
	fma.rn.f32 	%f4750, %f1180, %f1175, %f4686;
	fma.rn.f32 	%f4751, %f1180, %f1176, %f4687;
	fma.rn.f32 	%f4752, %f1180, %f1177, %f4688;
	fma.rn.f32 	%f4753, %f1180, %f1178, %f4689;
	fma.rn.f32 	%f4754, %f1180, %f1179, %f4690;
	ld.shared.u16 	%rs1119, [%r2888+362];
	// begin inline asm
	{  cvt.f32.f16 %f1181, %rs1119;}

	// end inline asm
	fma.rn.f32 	%f4755, %f1181, %f1172, %f4691;
	fma.rn.f32 	%f4756, %f1181, %f1173, %f4692;
	fma.rn.f32 	%f4757, %f1181, %f1174, %f4693;
	fma.rn.f32 	%f4758, %f1181, %f1175, %f4694;
	fma.rn.f32 	%f4759, %f1181, %f1176, %f4695;
	fma.rn.f32 	%f4760, %f1181, %f1177, %f4696;
	fma.rn.f32 	%f4761, %f1181, %f1178, %f4697;
	fma.rn.f32 	%f4762, %f1181, %f1179, %f4698;
	ld.shared.u16 	%rs1120, [%r2888+490];
	// begin inline asm
	{  cvt.f32.f16 %f1182, %rs1120;}

	// end inline asm
	fma.rn.f32 	%f4763, %f1182, %f1172, %f4699;
	fma.rn.f32 	%f4764, %f1182, %f1173, %f4700;
	fma.rn.f32 	%f4765, %f1182, %f1174, %f4701;
	fma.rn.f32 	%f4766, %f1182, %f1175, %f4702;
	fma.rn.f32 	%f4767, %f1182, %f1176, %f4703;
	fma.rn.f32 	%f4768, %f1182, %f1177, %f4704;
	fma.rn.f32 	%f4769, %f1182, %f1178, %f4705;
	fma.rn.f32 	%f4770, %f1182, %f1179, %f4706;
	ld.shared.u16 	%rs1121, [%r2888+618];
	// begin inline asm
	{  cvt.f32.f16 %f1183, %rs1121;}

	// end inline asm
	fma.rn.f32 	%f4771, %f1183, %f1172, %f4707;
	fma.rn.f32 	%f4772, %f1183, %f1173, %f4708;
	fma.rn.f32 	%f4773, %f1183, %f1174, %f4709;
	fma.rn.f32 	%f4774, %f1183, %f1175, %f4710;
	fma.rn.f32 	%f4775, %f1183, %f1176, %f4711;
	fma.rn.f32 	%f4776, %f1183, %f1177, %f4712;
	fma.rn.f32 	%f4777, %f1183, %f1178, %f4713;
	fma.rn.f32 	%f4778, %f1183, %f1179, %f4714;
	ld.shared.u16 	%rs1122, [%r2888+746];
	// begin inline asm
	{  cvt.f32.f16 %f1184, %rs1122;}

	// end inline asm
	fma.rn.f32 	%f4779, %f1184, %f1172, %f4715;
	fma.rn.f32 	%f4780, %f1184, %f1173, %f4716;
	fma.rn.f32 	%f4781, %f1184, %f1174, %f4717;
	fma.rn.f32 	%f4782, %f1184, %f1175, %f4718;
	fma.rn.f32 	%f4783, %f1184, %f1176, %f4719;
	fma.rn.f32 	%f4784, %f1184, %f1177, %f4720;
	fma.rn.f32 	%f4785, %f1184, %f1178, %f4721;
	fma.rn.f32 	%f4786, %f1184, %f1179, %f4722;
	ld.shared.u16 	%rs1123, [%r2888+874];
	// begin inline asm
	{  cvt.f32.f16 %f1185, %rs1123;}

	// end inline asm
	fma.rn.f32 	%f4787, %f1185, %f1172, %f4723;
	fma.rn.f32 	%f4788, %f1185, %f1173, %f4724;
	fma.rn.f32 	%f4789, %f1185, %f1174, %f4725;
	fma.rn.f32 	%f4790, %f1185, %f1175, %f4726;
	fma.rn.f32 	%f4791, %f1185, %f1176, %f4727;
	fma.rn.f32 	%f4792, %f1185, %f1177, %f4728;
	fma.rn.f32 	%f4793, %f1185, %f1178, %f4729;
	fma.rn.f32 	%f4794, %f1185, %f1179, %f4730;
	ld.shared.u16 	%rs1124, [%r2888+1002];
	// begin inline asm
	{  cvt.f32.f16 %f1186, %rs1124;}

	// end inline asm
	fma.rn.f32 	%f4795, %f1186, %f1172, %f4731;
	fma.rn.f32 	%f4796, %f1186, %f1173, %f4732;
	fma.rn.f32 	%f4797, %f1186, %f1174, %f4733;
	fma.rn.f32 	%f4798, %f1186, %f1175, %f4734;
	fma.rn.f32 	%f4799, %f1186, %f1176, %f4735;
	fma.rn.f32 	%f4800, %f1186, %f1177, %f4736;
	fma.rn.f32 	%f4801, %f1186, %f1178, %f4737;
	fma.rn.f32 	%f4802, %f1186, %f1179, %f4738;
	ld.shared.u16 	%rs1125, [%r2888+108];
	// begin inline asm
	{  cvt.f32.f16 %f1187, %rs1125;}

	// end inline asm
	ld.shared.u16 	%rs1126, [%r2892+13824];
	// begin inline asm
	{  cvt.f32.f16 %f1188, %rs1126;}

	// end inline asm
	fma.rn.f32 	%f4803, %f1187, %f1188, %f4739;
	ld.shared.u16 	%rs1127, [%r2892+13826];
	// begin inline asm
	{  cvt.f32.f16 %f1189, %rs1127;}

	// end inline asm
	fma.rn.f32 	%f4804, %f1187, %f1189, %f4740;
	ld.shared.u16 	%rs1128, [%r2892+13828];
	// begin inline asm
	{  cvt.f32.f16 %f1190, %rs1128;}

	// end inline asm
	fma.rn.f32 	%f4805, %f1187, %f1190, %f4741;
	ld.shared.u16 	%rs1129, [%r2892+13830];
	// begin inline asm
	{  cvt.f32.f16 %f1191, %rs1129;}

	// end inline asm
	fma.rn.f32 	%f4806, %f1187, %f1191, %f4742;
	ld.shared.u16 	%rs1130, [%r2892+13832];
	// begin inline asm
	{  cvt.f32.f16 %f1192, %rs1130;}

	// end inline asm
	fma.rn.f32 	%f4807, %f1187, %f1192, %f4743;
	ld.shared.u16 	%rs1131, [%r2892+13834];
	// begin inline asm
	{  cvt.f32.f16 %f1193, %rs1131;}

	// end inline asm
	fma.rn.f32 	%f4808, %f1187, %f1193, %f4744;
	ld.shared.u16 	%rs1132, [%r2892+13836];
	// begin inline asm
	{  cvt.f32.f16 %f1194, %rs1132;}

	// end inline asm
	fma.rn.f32 	%f4809, %f1187, %f1194, %f4745;
	ld.shared.u16 	%rs1133, [%r2892+13838];
	// begin inline asm
	{  cvt.f32.f16 %f1195, %rs1133;}

	// end inline asm
	fma.rn.f32 	%f4810, %f1187, %f1195, %f4746;
	ld.shared.u16 	%rs1134, [%r2888+236];
	// begin inline asm
	{  cvt.f32.f16 %f1196, %rs1134;}

	// end inline asm
	fma.rn.f32 	%f4811, %f1196, %f1188, %f4747;
	fma.rn.f32 	%f4812, %f1196, %f1189, %f4748;
	fma.rn.f32 	%f4813, %f1196, %f1190, %f4749;
	fma.rn.f32 	%f4814, %f1196, %f1191, %f4750;
	fma.rn.f32 	%f4815, %f1196, %f1192, %f4751;
	fma.rn.f32 	%f4816, %f1196, %f1193, %f4752;
	fma.rn.f32 	%f4817, %f1196, %f1194, %f4753;
	fma.rn.f32 	%f4818, %f1196, %f1195, %f4754;
	ld.shared.u16 	%rs1135, [%r2888+364];
	// begin inline asm
	{  cvt.f32.f16 %f1197, %rs1135;}

	// end inline asm
	fma.rn.f32 	%f4819, %f1197, %f1188, %f4755;
	fma.rn.f32 	%f4820, %f1197, %f1189, %f4756;
	fma.rn.f32 	%f4821, %f1197, %f1190, %f4757;
	fma.rn.f32 	%f4822, %f1197, %f1191, %f4758;
	fma.rn.f32 	%f4823, %f1197, %f1192, %f4759;
	fma.rn.f32 	%f4824, %f1197, %f1193, %f4760;
	fma.rn.f32 	%f4825, %f1197, %f1194, %f4761;
	fma.rn.f32 	%f4826, %f1197, %f1195, %f4762;
	ld.shared.u16 	%rs1136, [%r2888+492];
	// begin inline asm
	{  cvt.f32.f16 %f1198, %rs1136;}

	// end inline asm
	fma.rn.f32 	%f4827, %f1198, %f1188, %f4763;
	fma.rn.f32 	%f4828, %f1198, %f1189, %f4764;
	fma.rn.f32 	%f4829, %f1198, %f1190, %f4765;
	fma.rn.f32 	%f4830, %f1198, %f1191, %f4766;
	fma.rn.f32 	%f4831, %f1198, %f1192, %f4767;
	fma.rn.f32 	%f4832, %f1198, %f1193, %f4768;
	fma.rn.f32 	%f4833, %f1198, %f1194, %f4769;
	fma.rn.f32 	%f4834, %f1198, %f1195, %f4770;
	ld.shared.u16 	%rs1137, [%r2888+620];
	// begin inline asm
	{  cvt.f32.f16 %f1199, %rs1137;}

	// end inline asm
	fma.rn.f32 	%f4835, %f1199, %f1188, %f4771;
	fma.rn.f32 	%f4836, %f1199, %f1189, %f4772;
	fma.rn.f32 	%f4837, %f1199, %f1190, %f4773;
	fma.rn.f32 	%f4838, %f1199, %f1191, %f4774;
	fma.rn.f32 	%f4839, %f1199, %f1192, %f4775;
	fma.rn.f32 	%f4840, %f1199, %f1193, %f4776;
	fma.rn.f32 	%f4841, %f1199, %f1194, %f4777;
	fma.rn.f32 	%f4842, %f1199, %f1195, %f4778;
	ld.shared.u16 	%rs1138, [%r2888+748];
	// begin inline asm
	{  cvt.f32.f16 %f1200, %rs1138;}

	// end inline asm
	fma.rn.f32 	%f4843, %f1200, %f1188, %f4779;
	fma.rn.f32 	%f4844, %f1200, %f1189, %f4780;
	fma.rn.f32 	%f4845, %f1200, %f1190, %f4781;
	fma.rn.f32 	%f4846, %f1200, %f1191, %f4782;
	fma.rn.f32 	%f4847, %f1200, %f1192, %f4783;
	fma.rn.f32 	%f4848, %f1200, %f1193, %f4784;
	fma.rn.f32 	%f4849, %f1200, %f1194, %f4785;
	fma.rn.f32 	%f4850, %f1200, %f1195, %f4786;
	ld.shared.u16 	%rs1139, [%r2888+876];
	// begin inline asm
	{  cvt.f32.f16 %f1201, %rs1139;}

	// end inline asm
	fma.rn.f32 	%f4851, %f1201, %f1188, %f4787;
	fma.rn.f32 	%f4852, %f1201, %f1189, %f4788;
	fma.rn.f32 	%f4853, %f1201, %f1190, %f4789;
	fma.rn.f32 	%f4854, %f1201, %f1191, %f4790;
	fma.rn.f32 	%f4855, %f1201, %f1192, %f4791;
	fma.rn.f32 	%f4856, %f1201, %f1193, %f4792;
	fma.rn.f32 	%f4857, %f1201, %f1194, %f4793;
	fma.rn.f32 	%f4858, %f1201, %f1195, %f4794;
	ld.shared.u16 	%rs1140, [%r2888+1004];
	// begin inline asm
	{  cvt.f32.f16 %f1202, %rs1140;}

	// end inline asm
	fma.rn.f32 	%f4859, %f1202, %f1188, %f4795;
	fma.rn.f32 	%f4860, %f1202, %f1189, %f4796;
	fma.rn.f32 	%f4861, %f1202, %f1190, %f4797;
	fma.rn.f32 	%f4862, %f1202, %f1191, %f4798;
	fma.rn.f32 	%f4863, %f1202, %f1192, %f4799;
	fma.rn.f32 	%f4864, %f1202, %f1193, %f4800;
	fma.rn.f32 	%f4865, %f1202, %f1194, %f4801;
	fma.rn.f32 	%f4866, %f1202, %f1195, %f4802;
	ld.shared.u16 	%rs1141, [%r2888+110];
	// begin inline asm
	{  cvt.f32.f16 %f1203, %rs1141;}

	// end inline asm
	ld.shared.u16 	%rs1142, [%r2892+14080];
	// begin inline asm
	{  cvt.f32.f16 %f1204, %rs1142;}

	// end inline asm
	fma.rn.f32 	%f4867, %f1203, %f1204, %f4803;
	ld.shared.u16 	%rs1143, [%r2892+14082];
	// begin inline asm
	{  cvt.f32.f16 %f1205, %rs1143;}

	// end inline asm
	fma.rn.f32 	%f4868, %f1203, %f1205, %f4804;
	ld.shared.u16 	%rs1144, [%r2892+14084];
	// begin inline asm
	{  cvt.f32.f16 %f1206, %rs1144;}

	// end inline asm
	fma.rn.f32 	%f4869, %f1203, %f1206, %f4805;
	ld.shared.u16 	%rs1145, [%r2892+14086];
	// begin inline asm
	{  cvt.f32.f16 %f1207, %rs1145;}

	// end inline asm
	fma.rn.f32 	%f4870, %f1203, %f1207, %f4806;
	ld.shared.u16 	%rs1146, [%r2892+14088];
	// begin inline asm
	{  cvt.f32.f16 %f1208, %rs1146;}

	// end inline asm
	fma.rn.f32 	%f4871, %f1203, %f1208, %f4807;
	ld.shared.u16 	%rs1147, [%r2892+14090];
	// begin inline asm
	{  cvt.f32.f16 %f1209, %rs1147;}

	// end inline asm
	fma.rn.f32 	%f4872, %f1203, %f1209, %f4808;
	ld.shared.u16 	%rs1148, [%r2892+14092];
	// begin inline asm
	{  cvt.f32.f16 %f1210, %rs1148;}

	// end inline asm
	fma.rn.f32 	%f4873, %f1203, %f1210, %f4809;
	ld.shared.u16 	%rs1149, [%r2892+14094];
	// begin inline asm
	{  cvt.f32.f16 %f1211, %rs1149;}

	// end inline asm
	fma.rn.f32 	%f4874, %f1203, %f1211, %f4810;
	ld.shared.u16 	%rs1150, [%r2888+238];
	// begin inline asm
	{  cvt.f32.f16 %f1212, %rs1150;}

	// end inline asm
	fma.rn.f32 	%f4875, %f1212, %f1204, %f4811;
	fma.rn.f32 	%f4876, %f1212, %f1205, %f4812;
	fma.rn.f32 	%f4877, %f1212, %f1206, %f4813;
	fma.rn.f32 	%f4878, %f1212, %f1207, %f4814;
	fma.rn.f32 	%f4879, %f1212, %f1208, %f4815;
	fma.rn.f32 	%f4880, %f1212, %f1209, %f4816;
	fma.rn.f32 	%f4881, %f1212, %f1210, %f4817;
	fma.rn.f32 	%f4882, %f1212, %f1211, %f4818;
	ld.shared.u16 	%rs1151, [%r2888+366];
	// begin inline asm
	{  cvt.f32.f16 %f1213, %rs1151;}

	// end inline asm
	fma.rn.f32 	%f4883, %f1213, %f1204, %f4819;
	fma.rn.f32 	%f4884, %f1213, %f1205, %f4820;
	fma.rn.f32 	%f4885, %f1213, %f1206, %f4821;
	fma.rn.f32 	%f4886, %f1213, %f1207, %f4822;
	fma.rn.f32 	%f4887, %f1213, %f1208, %f4823;
	fma.rn.f32 	%f4888, %f1213, %f1209, %f4824;
	fma.rn.f32 	%f4889, %f1213, %f1210, %f4825;
	fma.rn.f32 	%f4890, %f1213, %f1211, %f4826;
	ld.shared.u16 	%rs1152, [%r2888+494];
	// begin inline asm
	{  cvt.f32.f16 %f1214, %rs1152;}

	// end inline asm
	fma.rn.f32 	%f4891, %f1214, %f1204, %f4827;
	fma.rn.f32 	%f4892, %f1214, %f1205, %f4828;
	fma.rn.f32 	%f4893, %f1214, %f1206, %f4829;
	fma.rn.f32 	%f4894, %f1214, %f1207, %f4830;
	fma.rn.f32 	%f4895, %f1214, %f1208, %f4831;
	fma.rn.f32 	%f4896, %f1214, %f1209, %f4832;
	fma.rn.f32 	%f4897, %f1214, %f1210, %f4833;
	fma.rn.f32 	%f4898, %f1214, %f1211, %f4834;
	ld.shared.u16 	%rs1153, [%r2888+622];
	// begin inline asm
	{  cvt.f32.f16 %f1215, %rs1153;}

	// end inline asm
	fma.rn.f32 	%f4899, %f1215, %f1204, %f4835;
	fma.rn.f32 	%f4900, %f1215, %f1205, %f4836;
	fma.rn.f32 	%f4901, %f1215, %f1206, %f4837;
	fma.rn.f32 	%f4902, %f1215, %f1207, %f4838;
	fma.rn.f32 	%f4903, %f1215, %f1208, %f4839;
	fma.rn.f32 	%f4904, %f1215, %f1209, %f4840;
	fma.rn.f32 	%f4905, %f1215, %f1210, %f4841;
	fma.rn.f32 	%f4906, %f1215, %f1211, %f4842;
	ld.shared.u16 	%rs1154, [%r2888+750];
	// begin inline asm
	{  cvt.f32.f16 %f1216, %rs1154;}

	// end inline asm
	fma.rn.f32 	%f4907, %f1216, %f1204, %f4843;
	fma.rn.f32 	%f4908, %f1216, %f1205, %f4844;
	fma.rn.f32 	%f4909, %f1216, %f1206, %f4845;
	fma.rn.f32 	%f4910, %f1216, %f1207, %f4846;
	fma.rn.f32 	%f4911, %f1216, %f1208, %f4847;
	fma.rn.f32 	%f4912, %f1216, %f1209, %f4848;
	fma.rn.f32 	%f4913, %f1216, %f1210, %f4849;
	fma.rn.f32 	%f4914, %f1216, %f1211, %f4850;
	ld.shared.u16 	%rs1155, [%r2888+878];
	// begin inline asm
	{  cvt.f32.f16 %f1217, %rs1155;}

	// end inline asm
	fma.rn.f32 	%f4915, %f1217, %f1204, %f4851;
	fma.rn.f32 	%f4916, %f1217, %f1205, %f4852;
	fma.rn.f32 	%f4917, %f1217, %f1206, %f4853;
	fma.rn.f32 	%f4918, %f1217, %f1207, %f4854;
	fma.rn.f32 	%f4919, %f1217, %f1208, %f4855;
	fma.rn.f32 	%f4920, %f1217, %f1209, %f4856;
	fma.rn.f32 	%f4921, %f1217, %f1210, %f4857;
	fma.rn.f32 	%f4922, %f1217, %f1211, %f4858;
	ld.shared.u16 	%rs1156, [%r2888+1006];
	// begin inline asm
	{  cvt.f32.f16 %f1218, %rs1156;}

	// end inline asm
	fma.rn.f32 	%f4923, %f1218, %f1204, %f4859;
	fma.rn.f32 	%f4924, %f1218, %f1205, %f4860;
	fma.rn.f32 	%f4925, %f1218, %f1206, %f4861;
	fma.rn.f32 	%f4926, %f1218, %f1207, %f4862;
	fma.rn.f32 	%f4927, %f1218, %f1208, %f4863;
	fma.rn.f32 	%f4928, %f1218, %f1209, %f4864;
	fma.rn.f32 	%f4929, %f1218, %f1210, %f4865;
	fma.rn.f32 	%f4930, %f1218, %f1211, %f4866;
	ld.shared.u16 	%rs1157, [%r2888+112];
	// begin inline asm
	{  cvt.f32.f16 %f1219, %rs1157;}

	// end inline asm
	ld.shared.u16 	%rs1158, [%r2892+14336];
	// begin inline asm
	{  cvt.f32.f16 %f1220, %rs1158;}

	// end inline asm
	fma.rn.f32 	%f4931, %f1219, %f1220, %f4867;
	ld.shared.u16 	%rs1159, [%r2892+14338];
	// begin inline asm
	{  cvt.f32.f16 %f1221, %rs1159;}

	// end inline asm
	fma.rn.f32 	%f4932, %f1219, %f1221, %f4868;
	ld.shared.u16 	%rs1160, [%r2892+14340];
	// begin inline asm
	{  cvt.f32.f16 %f1222, %rs1160;}

	// end inline asm
	fma.rn.f32 	%f4933, %f1219, %f1222, %f4869;
	ld.shared.u16 	%rs1161, [%r2892+14342];
	// begin inline asm
	{  cvt.f32.f16 %f1223, %rs1161;}

	// end inline asm
	fma.rn.f32 	%f4934, %f1219, %f1223, %f4870;
	ld.shared.u16 	%rs1162, [%r2892+14344];
	// begin inline asm
	{  cvt.f32.f16 %f1224, %rs1162;}

	// end inline asm
	fma.rn.f32 	%f4935, %f1219, %f1224, %f4871;
	ld.shared.u16 	%rs1163, [%r2892+14346];
	// begin inline asm
	{  cvt.f32.f16 %f1225, %rs1163;}

	// end inline asm
	fma.rn.f32 	%f4936, %f1219, %f1225, %f4872;
	ld.shared.u16 	%rs1164, [%r2892+14348];
	// begin inline asm
	{  cvt.f32.f16 %f1226, %rs1164;}

	// end inline asm
	fma.rn.f32 	%f4937, %f1219, %f1226, %f4873;
	ld.shared.u16 	%rs1165, [%r2892+14350];
	// begin inline asm
	{  cvt.f32.f16 %f1227, %rs1165;}

	// end inline asm
	fma.rn.f32 	%f4938, %f1219, %f1227, %f4874;
	ld.shared.u16 	%rs1166, [%r2888+240];
	// begin inline asm
	{  cvt.f32.f16 %f1228, %rs1166;}

	// end inline asm
	fma.rn.f32 	%f4939, %f1228, %f1220, %f4875;
	fma.rn.f32 	%f4940, %f1228, %f1221, %f4876;
	fma.rn.f32 	%f4941, %f1228, %f1222, %f4877;
	fma.rn.f32 	%f4942, %f1228, %f1223, %f4878;
	fma.rn.f32 	%f4943, %f1228, %f1224, %f4879;
	fma.rn.f32 	%f4944, %f1228, %f1225, %f4880;
	fma.rn.f32 	%f4945, %f1228, %f1226, %f4881;
	fma.rn.f32 	%f4946, %f1228, %f1227, %f4882;
	ld.shared.u16 	%rs1167, [%r2888+368];
	// begin inline asm
	{  cvt.f32.f16 %f1229, %rs1167;}

	// end inline asm
	fma.rn.f32 	%f4947, %f1229, %f1220, %f4883;
	fma.rn.f32 	%f4948, %f1229, %f1221, %f4884;
	fma.rn.f32 	%f4949, %f1229, %f1222, %f4885;
	fma.rn.f32 	%f4950, %f1229, %f1223, %f4886;
	fma.rn.f32 	%f4951, %f1229, %f1224, %f4887;
	fma.rn.f32 	%f4952, %f1229, %f1225, %f4888;
	fma.rn.f32 	%f4953, %f1229, %f1226, %f4889;
	fma.rn.f32 	%f4954, %f1229, %f1227, %f4890;
	ld.shared.u16 	%rs1168, [%r2888+496];
	// begin inline asm
	{  cvt.f32.f16 %f1230, %rs1168;}

	// end inline asm
	fma.rn.f32 	%f4955, %f1230, %f1220, %f4891;
	fma.rn.f32 	%f4956, %f1230, %f1221, %f4892;
	fma.rn.f32 	%f4957, %f1230, %f1222, %f4893;
	fma.rn.f32 	%f4958, %f1230, %f1223, %f4894;
	fma.rn.f32 	%f4959, %f1230, %f1224, %f4895;
	fma.rn.f32 	%f4960, %f1230, %f1225, %f4896;
	fma.rn.f32 	%f4961, %f1230, %f1226, %f4897;
	fma.rn.f32 	%f4962, %f1230, %f1227, %f4898;
	ld.shared.u16 	%rs1169, [%r2888+624];
	// begin inline asm
	{  cvt.f32.f16 %f1231, %rs1169;}

	// end inline asm
	fma.rn.f32 	%f4963, %f1231, %f1220, %f4899;
	fma.rn.f32 	%f4964, %f1231, %f1221, %f4900;
	fma.rn.f32 	%f4965, %f1231, %f1222, %f4901;
	fma.rn.f32 	%f4966, %f1231, %f1223, %f4902;
	fma.rn.f32 	%f4967, %f1231, %f1224, %f4903;
	fma.rn.f32 	%f4968, %f1231, %f1225, %f4904;
	fma.rn.f32 	%f4969, %f1231, %f1226, %f4905;
	fma.rn.f32 	%f4970, %f1231, %f1227, %f4906;
	ld.shared.u16 	%rs1170, [%r2888+752];
	// begin inline asm
	{  cvt.f32.f16 %f1232, %rs1170;}

	// end inline asm
	fma.rn.f32 	%f4971, %f1232, %f1220, %f4907;
	fma.rn.f32 	%f4972, %f1232, %f1221, %f4908;
	fma.rn.f32 	%f4973, %f1232, %f1222, %f4909;
	fma.rn.f32 	%f4974, %f1232, %f1223, %f4910;
	fma.rn.f32 	%f4975, %f1232, %f1224, %f4911;
	fma.rn.f32 	%f4976, %f1232, %f1225, %f4912;
	fma.rn.f32 	%f4977, %f1232, %f1226, %f4913;
	fma.rn.f32 	%f4978, %f1232, %f1227, %f4914;
	ld.shared.u16 	%rs1171, [%r2888+880];
	// begin inline asm
	{  cvt.f32.f16 %f1233, %rs1171;}

	// end inline asm
	fma.rn.f32 	%f4979, %f1233, %f1220, %f4915;
	fma.rn.f32 	%f4980, %f1233, %f1221, %f4916;
	fma.rn.f32 	%f4981, %f1233, %f1222, %f4917;
	fma.rn.f32 	%f4982, %f1233, %f1223, %f4918;
	fma.rn.f32 	%f4983, %f1233, %f1224, %f4919;
	fma.rn.f32 	%f4984, %f1233, %f1225, %f4920;
	fma.rn.f32 	%f4985, %f1233, %f1226, %f4921;
	fma.rn.f32 	%f4986, %f1233, %f1227, %f4922;
	ld.shared.u16 	%rs1172, [%r2888+1008];
	// begin inline asm
	{  cvt.f32.f16 %f1234, %rs1172;}

	// end inline asm
	fma.rn.f32 	%f4987, %f1234, %f1220, %f4923;
	fma.rn.f32 	%f4988, %f1234, %f1221, %f4924;
	fma.rn.f32 	%f4989, %f1234, %f1222, %f4925;
	fma.rn.f32 	%f4990, %f1234, %f1223, %f4926;
	fma.rn.f32 	%f4991, %f1234, %f1224, %f4927;
	fma.rn.f32 	%f4992, %f1234, %f1225, %f4928;
	fma.rn.f32 	%f4993, %f1234, %f1226, %f4929;
	fma.rn.f32 	%f4994, %f1234, %f1227, %f4930;
	ld.shared.u16 	%rs1173, [%r2888+114];
	// begin inline asm
	{  cvt.f32.f16 %f1235, %rs1173;}

	// end inline asm
	ld.shared.u16 	%rs1174, [%r2892+14592];
	// begin inline asm
	{  cvt.f32.f16 %f1236, %rs1174;}

	// end inline asm
	fma.rn.f32 	%f4995, %f1235, %f1236, %f4931;
	ld.shared.u16 	%rs1175, [%r2892+14594];
	// begin inline asm
	{  cvt.f32.f16 %f1237, %rs1175;}

	// end inline asm
	fma.rn.f32 	%f4996, %f1235, %f1237, %f4932;
	ld.shared.u16 	%rs1176, [%r2892+14596];
	// begin inline asm
	{  cvt.f32.f16 %f1238, %rs1176;}

	// end inline asm
	fma.rn.f32 	%f4997, %f1235, %f1238, %f4933;
	ld.shared.u16 	%rs1177, [%r2892+14598];
	// begin inline asm
	{  cvt.f32.f16 %f1239, %rs1177;}

	// end inline asm
	fma.rn.f32 	%f4998, %f1235, %f1239, %f4934;
	ld.shared.u16 	%rs1178, [%r2892+14600];
	// begin inline asm
	{  cvt.f32.f16 %f1240, %rs1178;}

	// end inline asm
	fma.rn.f32 	%f4999, %f1235, %f1240, %f4935;
	ld.shared.u16 	%rs1179, [%r2892+14602];
	// begin inline asm
	{  cvt.f32.f16 %f1241, %rs1179;}

	// end inline asm
	fma.rn.f32 	%f5000, %f1235, %f1241, %f4936;
	ld.shared.u16 	%rs1180, [%r2892+14604];
	// begin inline asm
	{  cvt.f32.f16 %f1242, %rs1180;}

	// end inline asm
	fma.rn.f32 	%f5001, %f1235, %f1242, %f4937;
	ld.shared.u16 	%rs1181, [%r2892+14606];
	// begin inline asm
	{  cvt.f32.f16 %f1243, %rs1181;}

	// end inline asm
	fma.rn.f32 	%f5002, %f1235, %f1243, %f4938;
	ld.shared.u16 	%rs1182, [%r2888+242];
	// begin inline asm
	{  cvt.f32.f16 %f1244, %rs1182;}

	// end inline asm
	fma.rn.f32 	%f5003, %f1244, %f1236, %f4939;
	fma.rn.f32 	%f5004, %f1244, %f1237, %f4940;
	fma.rn.f32 	%f5005, %f1244, %f1238, %f4941;
	fma.rn.f32 	%f5006, %f1244, %f1239, %f4942;
	fma.rn.f32 	%f5007, %f1244, %f1240, %f4943;
	fma.rn.f32 	%f5008, %f1244, %f1241, %f4944;
	fma.rn.f32 	%f5009, %f1244, %f1242, %f4945;
	fma.rn.f32 	%f5010, %f1244, %f1243, %f4946;
	ld.shared.u16 	%rs1183, [%r2888+370];
	// begin inline asm
	{  cvt.f32.f16 %f1245, %rs1183;}

	// end inline asm
	fma.rn.f32 	%f5011, %f1245, %f1236, %f4947;
	fma.rn.f32 	%f5012, %f1245, %f1237, %f4948;
	fma.rn.f32 	%f5013, %f1245, %f1238, %f4949;
	fma.rn.f32 	%f5014, %f1245, %f1239, %f4950;
	fma.rn.f32 	%f5015, %f1245, %f1240, %f4951;
	fma.rn.f32 	%f5016, %f1245, %f1241, %f4952;
	fma.rn.f32 	%f5017, %f1245, %f1242, %f4953;
	fma.rn.f32 	%f5018, %f1245, %f1243, %f4954;
	ld.shared.u16 	%rs1184, [%r2888+498];
	// begin inline asm
	{  cvt.f32.f16 %f1246, %rs1184;}

	// end inline asm
	fma.rn.f32 	%f5019, %f1246, %f1236, %f4955;
	fma.rn.f32 	%f5020, %f1246, %f1237, %f4956;
	fma.rn.f32 	%f5021, %f1246, %f1238, %f4957;
	fma.rn.f32 	%f5022, %f1246, %f1239, %f4958;
	fma.rn.f32 	%f5023, %f1246, %f1240, %f4959;
	fma.rn.f32 	%f5024, %f1246, %f1241, %f4960;
	fma.rn.f32 	%f5025, %f1246, %f1242, %f4961;
	fma.rn.f32 	%f5026, %f1246, %f1243, %f4962;
	ld.shared.u16 	%rs1185, [%r2888+626];
	// begin inline asm
	{  cvt.f32.f16 %f1247, %rs1185;}

	// end inline asm
	fma.rn.f32 	%f5027, %f1247, %f1236, %f4963;
	fma.rn.f32 	%f5028, %f1247, %f1237, %f4964;
	fma.rn.f32 	%f5029, %f1247, %f1238, %f4965;
	fma.rn.f32 	%f5030, %f1247, %f1239, %f4966;
	fma.rn.f32 	%f5031, %f1247, %f1240, %f4967;
	fma.rn.f32 	%f5032, %f1247, %f1241, %f4968;
	fma.rn.f32 	%f5033, %f1247, %f1242, %f4969;
	fma.rn.f32 	%f5034, %f1247, %f1243, %f4970;
	ld.shared.u16 	%rs1186, [%r2888+754];
	// begin inline asm
	{  cvt.f32.f16 %f1248, %rs1186;}

	// end inline asm
	fma.rn.f32 	%f5035, %f1248, %f1236, %f4971;
	fma.rn.f32 	%f5036, %f1248, %f1237, %f4972;
	fma.rn.f32 	%f5037, %f1248, %f1238, %f4973;
	fma.rn.f32 	%f5038, %f1248, %f1239, %f4974;
	fma.rn.f32 	%f5039, %f1248, %f1240, %f4975;
	fma.rn.f32 	%f5040, %f1248, %f1241, %f4976;
	fma.rn.f32 	%f5041, %f1248, %f1242, %f4977;
	fma.rn.f32 	%f5042, %f1248, %f1243, %f4978;
	ld.shared.u16 	%rs1187, [%r2888+882];
	// begin inline asm
	{  cvt.f32.f16 %f1249, %rs1187;}

	// end inline asm
	fma.rn.f32 	%f5043, %f1249, %f1236, %f4979;
	fma.rn.f32 	%f5044, %f1249, %f1237, %f4980;
	fma.rn.f32 	%f5045, %f1249, %f1238, %f4981;
	fma.rn.f32 	%f5046, %f1249, %f1239, %f4982;
	fma.rn.f32 	%f5047, %f1249, %f1240, %f4983;
	fma.rn.f32 	%f5048, %f1249, %f1241, %f4984;
	fma.rn.f32 	%f5049, %f1249, %f1242, %f4985;
	fma.rn.f32 	%f5050, %f1249, %f1243, %f4986;
	ld.shared.u16 	%rs1188, [%r2888+1010];
	// begin inline asm
	{  cvt.f32.f16 %f1250, %rs1188;}

	// end inline asm
	fma.rn.f32 	%f5051, %f1250, %f1236, %f4987;
	fma.rn.f32 	%f5052, %f1250, %f1237, %f4988;
	fma.rn.f32 	%f5053, %f1250, %f1238, %f4989;
	fma.rn.f32 	%f5054, %f1250, %f1239, %f4990;
	fma.rn.f32 	%f5055, %f1250, %f1240, %f4991;
	fma.rn.f32 	%f5056, %f1250, %f1241, %f4992;
	fma.rn.f32 	%f5057, %f1250, %f1242, %f4993;
	fma.rn.f32 	%f5058, %f1250, %f1243, %f4994;
	ld.shared.u16 	%rs1189, [%r2888+116];
	// begin inline asm
	{  cvt.f32.f16 %f1251, %rs1189;}

	// end inline asm
	ld.shared.u16 	%rs1190, [%r2892+14848];
	// begin inline asm
	{  cvt.f32.f16 %f1252, %rs1190;}

	// end inline asm
	fma.rn.f32 	%f5059, %f1251, %f1252, %f4995;
	ld.shared.u16 	%rs1191, [%r2892+14850];
	// begin inline asm
	{  cvt.f32.f16 %f1253, %rs1191;}

	// end inline asm
	fma.rn.f32 	%f5060, %f1251, %f1253, %f4996;
	ld.shared.u16 	%rs1192, [%r2892+14852];
	// begin inline asm
	{  cvt.f32.f16 %f1254, %rs1192;}

	// end inline asm
	fma.rn.f32 	%f5061, %f1251, %f1254, %f4997;
	ld.shared.u16 	%rs1193, [%r2892+14854];
	// begin inline asm
	{  cvt.f32.f16 %f1255, %rs1193;}

	// end inline asm
	fma.rn.f32 	%f5062, %f1251, %f1255, %f4998;
	ld.shared.u16 	%rs1194, [%r2892+14856];
	// begin inline asm
	{  cvt.f32.f16 %f1256, %rs1194;}

	// end inline asm
	fma.rn.f32 	%f5063, %f1251, %f1256, %f4999;
	ld.shared.u16 	%rs1195, [%r2892+14858];
	// begin inline asm
	{  cvt.f32.f16 %f1257, %rs1195;}

	// end inline asm
	fma.rn.f32 	%f5064, %f1251, %f1257, %f5000;
	ld.shared.u16 	%rs1196, [%r2892+14860];
	// begin inline asm
	{  cvt.f32.f16 %f1258, %rs1196;}

	// end inline asm
	fma.rn.f32 	%f5065, %f1251, %f1258, %f5001;
	ld.shared.u16 	%rs1197, [%r2892+14862];
	// begin inline asm
	{  cvt.f32.f16 %f1259, %rs1197;}

	// end inline asm
	fma.rn.f32 	%f5066, %f1251, %f1259, %f5002;
	ld.shared.u16 	%rs1198, [%r2888+244];
	// begin inline asm
	{  cvt.f32.f16 %f1260, %rs1198;}

	// end inline asm
	fma.rn.f32 	%f5067, %f1260, %f1252, %f5003;
	fma.rn.f32 	%f5068, %f1260, %f1253, %f5004;
	fma.rn.f32 	%f5069, %f1260, %f1254, %f5005;
	fma.rn.f32 	%f5070, %f1260, %f1255, %f5006;
	fma.rn.f32 	%f5071, %f1260, %f1256, %f5007;
	fma.rn.f32 	%f5072, %f1260, %f1257, %f5008;
	fma.rn.f32 	%f5073, %f1260, %f1258, %f5009;
	fma.rn.f32 	%f5074, %f1260, %f1259, %f5010;
	ld.shared.u16 	%rs1199, [%r2888+372];
	// begin inline asm
	{  cvt.f32.f16 %f1261, %rs1199;}

	// end inline asm
	fma.rn.f32 	%f5075, %f1261, %f1252, %f5011;
	fma.rn.f32 	%f5076, %f1261, %f1253, %f5012;
	fma.rn.f32 	%f5077, %f1261, %f1254, %f5013;
	fma.rn.f32 	%f5078, %f1261, %f1255, %f5014;
	fma.rn.f32 	%f5079, %f1261, %f1256, %f5015;
	fma.rn.f32 	%f5080, %f1261, %f1257, %f5016;
	fma.rn.f32 	%f5081, %f1261, %f1258, %f5017;
	fma.rn.f32 	%f5082, %f1261, %f1259, %f5018;
	ld.shared.u16 	%rs1200, [%r2888+500];
	// begin inline asm
	{  cvt.f32.f16 %f1262, %rs1200;}

	// end inline asm
	fma.rn.f32 	%f5083, %f1262, %f1252, %f5019;
	fma.rn.f32 	%f5084, %f1262, %f1253, %f5020;
	fma.rn.f32 	%f5085, %f1262, %f1254, %f5021;
	fma.rn.f32 	%f5086, %f1262, %f1255, %f5022;
	fma.rn.f32 	%f5087, %f1262, %f1256, %f5023;
	fma.rn.f32 	%f5088, %f1262, %f1257, %f5024;
	fma.rn.f32 	%f5089, %f1262, %f1258, %f5025;
	fma.rn.f32 	%f5090, %f1262, %f1259, %f5026;
	ld.shared.u16 	%rs1201, [%r2888+628];
	// begin inline asm
	{  cvt.f32.f16 %f1263, %rs1201;}

	// end inline asm
	fma.rn.f32 	%f5091, %f1263, %f1252, %f5027;
	fma.rn.f32 	%f5092, %f1263, %f1253, %f5028;
	fma.rn.f32 	%f5093, %f1263, %f1254, %f5029;
	fma.rn.f32 	%f5094, %f1263, %f1255, %f5030;
	fma.rn.f32 	%f5095, %f1263, %f1256, %f5031;
	fma.rn.f32 	%f5096, %f1263, %f1257, %f5032;
	fma.rn.f32 	%f5097, %f1263, %f1258, %f5033;
	fma.rn.f32 	%f5098, %f1263, %f1259, %f5034;
	ld.shared.u16 	%rs1202, [%r2888+756];
	// begin inline asm
	{  cvt.f32.f16 %f1264, %rs1202;}

	// end inline asm
	fma.rn.f32 	%f5099, %f1264, %f1252, %f5035;
	fma.rn.f32 	%f5100, %f1264, %f1253, %f5036;
	fma.rn.f32 	%f5101, %f1264, %f1254, %f5037;
	fma.rn.f32 	%f5102, %f1264, %f1255, %f5038;
	fma.rn.f32 	%f5103, %f1264, %f1256, %f5039;
	fma.rn.f32 	%f5104, %f1264, %f1257, %f5040;
	fma.rn.f32 	%f5105, %f1264, %f1258, %f5041;
	fma.rn.f32 	%f5106, %f1264, %f1259, %f5042;
	ld.shared.u16 	%rs1203, [%r2888+884];
	// begin inline asm
	{  cvt.f32.f16 %f1265, %rs1203;}

	// end inline asm
	fma.rn.f32 	%f5107, %f1265, %f1252, %f5043;
	fma.rn.f32 	%f5108, %f1265, %f1253, %f5044;
	fma.rn.f32 	%f5109, %f1265, %f1254, %f5045;
	fma.rn.f32 	%f5110, %f1265, %f1255, %f5046;
	fma.rn.f32 	%f5111, %f1265, %f1256, %f5047;
	fma.rn.f32 	%f5112, %f1265, %f1257, %f5048;
	fma.rn.f32 	%f5113, %f1265, %f1258, %f5049;
	fma.rn.f32 	%f5114, %f1265, %f1259, %f5050;
	ld.shared.u16 	%rs1204, [%r2888+1012];
	// begin inline asm
	{  cvt.f32.f16 %f1266, %rs1204;}

	// end inline asm
	fma.rn.f32 	%f5115, %f1266, %f1252, %f5051;
	fma.rn.f32 	%f5116, %f1266, %f1253, %f5052;
	fma.rn.f32 	%f5117, %f1266, %f1254, %f5053;
	fma.rn.f32 	%f5118, %f1266, %f1255, %f5054;
	fma.rn.f32 	%f5119, %f1266, %f1256, %f5055;
	fma.rn.f32 	%f5120, %f1266, %f1257, %f5056;
	fma.rn.f32 	%f5121, %f1266, %f1258, %f5057;
	fma.rn.f32 	%f5122, %f1266, %f1259, %f5058;
	ld.shared.u16 	%rs1205, [%r2888+118];
	// begin inline asm
	{  cvt.f32.f16 %f1267, %rs1205;}

	// end inline asm
	ld.shared.u16 	%rs1206, [%r2892+15104];
	// begin inline asm
	{  cvt.f32.f16 %f1268, %rs1206;}

	// end inline asm
	fma.rn.f32 	%f5123, %f1267, %f1268, %f5059;
	ld.shared.u16 	%rs1207, [%r2892+15106];
	// begin inline asm
	{  cvt.f32.f16 %f1269, %rs1207;}

	// end inline asm
	fma.rn.f32 	%f5124, %f1267, %f1269, %f5060;
	ld.shared.u16 	%rs1208, [%r2892+15108];
	// begin inline asm
	{  cvt.f32.f16 %f1270, %rs1208;}

	// end inline asm
	fma.rn.f32 	%f5125, %f1267, %f1270, %f5061;
	ld.shared.u16 	%rs1209, [%r2892+15110];
	// begin inline asm
	{  cvt.f32.f16 %f1271, %rs1209;}

	// end inline asm
	fma.rn.f32 	%f5126, %f1267, %f1271, %f5062;
	ld.shared.u16 	%rs1210, [%r2892+15112];
	// begin inline asm
	{  cvt.f32.f16 %f1272, %rs1210;}

	// end inline asm
	fma.rn.f32 	%f5127, %f1267, %f1272, %f5063;
	ld.shared.u16 	%rs1211, [%r2892+15114];
	// begin inline asm
	{  cvt.f32.f16 %f1273, %rs1211;}

	// end inline asm
	fma.rn.f32 	%f5128, %f1267, %f1273, %f5064;
	ld.shared.u16 	%rs1212, [%r2892+15116];
	// begin inline asm
	{  cvt.f32.f16 %f1274, %rs1212;}

	// end inline asm
	fma.rn.f32 	%f5129, %f1267, %f1274, %f5065;
	ld.shared.u16 	%rs1213, [%r2892+15118];
	// begin inline asm
	{  cvt.f32.f16 %f1275, %rs1213;}

	// end inline asm
	fma.rn.f32 	%f5130, %f1267, %f1275, %f5066;
	ld.shared.u16 	%rs1214, [%r2888+246];
	// begin inline asm
	{  cvt.f32.f16 %f1276, %rs1214;}

	// end inline asm
	fma.rn.f32 	%f5131, %f1276, %f1268, %f5067;
	fma.rn.f32 	%f5132, %f1276, %f1269, %f5068;
	fma.rn.f32 	%f5133, %f1276, %f1270, %f5069;
	fma.rn.f32 	%f5134, %f1276, %f1271, %f5070;
	fma.rn.f32 	%f5135, %f1276, %f1272, %f5071;
	fma.rn.f32 	%f5136, %f1276, %f1273, %f5072;
	fma.rn.f32 	%f5137, %f1276, %f1274, %f5073;
	fma.rn.f32 	%f5138, %f1276, %f1275, %f5074;
	ld.shared.u16 	%rs1215, [%r2888+374];
	// begin inline asm
	{  cvt.f32.f16 %f1277, %rs1215;}

	// end inline asm
	fma.rn.f32 	%f5139, %f1277, %f1268, %f5075;
	fma.rn.f32 	%f5140, %f1277, %f1269, %f5076;
	fma.rn.f32 	%f5141, %f1277, %f1270, %f5077;
	fma.rn.f32 	%f5142, %f1277, %f1271, %f5078;
	fma.rn.f32 	%f5143, %f1277, %f1272, %f5079;
	fma.rn.f32 	%f5144, %f1277, %f1273, %f5080;
	fma.rn.f32 	%f5145, %f1277, %f1274, %f5081;
	fma.rn.f32 	%f5146, %f1277, %f1275, %f5082;
	ld.shared.u16 	%rs1216, [%r2888+502];
	// begin inline asm
	{  cvt.f32.f16 %f1278, %rs1216;}

	// end inline asm
	fma.rn.f32 	%f5147, %f1278, %f1268, %f5083;
	fma.rn.f32 	%f5148, %f1278, %f1269, %f5084;
	fma.rn.f32 	%f5149, %f1278, %f1270, %f5085;
	fma.rn.f32 	%f5150, %f1278, %f1271, %f5086;
	fma.rn.f32 	%f5151, %f1278, %f1272, %f5087;
	fma.rn.f32 	%f5152, %f1278, %f1273, %f5088;
	fma.rn.f32 	%f5153, %f1278, %f1274, %f5089;
	fma.rn.f32 	%f5154, %f1278, %f1275, %f5090;
	ld.shared.u16 	%rs1217, [%r2888+630];
	// begin inline asm
	{  cvt.f32.f16 %f1279, %rs1217;}

	// end inline asm
	fma.rn.f32 	%f5155, %f1279, %f1268, %f5091;
	fma.rn.f32 	%f5156, %f1279, %f1269, %f5092;
	fma.rn.f32 	%f5157, %f1279, %f1270, %f5093;
	fma.rn.f32 	%f5158, %f1279, %f1271, %f5094;
	fma.rn.f32 	%f5159, %f1279, %f1272, %f5095;
	fma.rn.f32 	%f5160, %f1279, %f1273, %f5096;
	fma.rn.f32 	%f5161, %f1279, %f1274, %f5097;
	fma.rn.f32 	%f5162, %f1279, %f1275, %f5098;
	ld.shared.u16 	%rs1218, [%r2888+758];
	// begin inline asm
	{  cvt.f32.f16 %f1280, %rs1218;}

	// end inline asm
	fma.rn.f32 	%f5163, %f1280, %f1268, %f5099;
	fma.rn.f32 	%f5164, %f1280, %f1269, %f5100;
	fma.rn.f32 	%f5165, %f1280, %f1270, %f5101;
	fma.rn.f32 	%f5166, %f1280, %f1271, %f5102;
	fma.rn.f32 	%f5167, %f1280, %f1272, %f5103;
	fma.rn.f32 	%f5168, %f1280, %f1273, %f5104;
	fma.rn.f32 	%f5169, %f1280, %f1274, %f5105;
	fma.rn.f32 	%f5170, %f1280, %f1275, %f5106;
	ld.shared.u16 	%rs1219, [%r2888+886];
	// begin inline asm
	{  cvt.f32.f16 %f1281, %rs1219;}

	// end inline asm
	fma.rn.f32 	%f5171, %f1281, %f1268, %f5107;
	fma.rn.f32 	%f5172, %f1281, %f1269, %f5108;
	fma.rn.f32 	%f5173, %f1281, %f1270, %f5109;
	fma.rn.f32 	%f5174, %f1281, %f1271, %f5110;
	fma.rn.f32 	%f5175, %f1281, %f1272, %f5111;
	fma.rn.f32 	%f5176, %f1281, %f1273, %f5112;
	fma.rn.f32 	%f5177, %f1281, %f1274, %f5113;
	fma.rn.f32 	%f5178, %f1281, %f1275, %f5114;
	ld.shared.u16 	%rs1220, [%r2888+1014];
	// begin inline asm
	{  cvt.f32.f16 %f1282, %rs1220;}

	// end inline asm
	fma.rn.f32 	%f5179, %f1282, %f1268, %f5115;
	fma.rn.f32 	%f5180, %f1282, %f1269, %f5116;
	fma.rn.f32 	%f5181, %f1282, %f1270, %f5117;
	fma.rn.f32 	%f5182, %f1282, %f1271, %f5118;
	fma.rn.f32 	%f5183, %f1282, %f1272, %f5119;
	fma.rn.f32 	%f5184, %f1282, %f1273, %f5120;
	fma.rn.f32 	%f5185, %f1282, %f1274, %f5121;
	fma.rn.f32 	%f5186, %f1282, %f1275, %f5122;
	ld.shared.u16 	%rs1221, [%r2888+120];
	// begin inline asm
	{  cvt.f32.f16 %f1283, %rs1221;}

	// end inline asm
	ld.shared.u16 	%rs1222, [%r2892+15360];
	// begin inline asm
	{  cvt.f32.f16 %f1284, %rs1222;}

	// end inline asm
	fma.rn.f32 	%f5187, %f1283, %f1284, %f5123;
	ld.shared.u16 	%rs1223, [%r2892+15362];
	// begin inline asm
	{  cvt.f32.f16 %f1285, %rs1223;}

	// end inline asm
	fma.rn.f32 	%f5188, %f1283, %f1285, %f5124;
	ld.shared.u16 	%rs1224, [%r2892+15364];
	// begin inline asm
	{  cvt.f32.f16 %f1286, %rs1224;}

	// end inline asm
	fma.rn.f32 	%f5189, %f1283, %f1286, %f5125;
	ld.shared.u16 	%rs1225, [%r2892+15366];
	// begin inline asm
	{  cvt.f32.f16 %f1287, %rs1225;}

	// end inline asm
	fma.rn.f32 	%f5190, %f1283, %f1287, %f5126;
	ld.shared.u16 	%rs1226, [%r2892+15368];
	// begin inline asm
	{  cvt.f32.f16 %f1288, %rs1226;}

	// end inline asm
	fma.rn.f32 	%f5191, %f1283, %f1288, %f5127;
	ld.shared.u16 	%rs1227, [%r2892+15370];
	// begin inline asm
	{  cvt.f32.f16 %f1289, %rs1227;}

	// end inline asm
	fma.rn.f32 	%f5192, %f1283, %f1289, %f5128;
	ld.shared.u16 	%rs1228, [%r2892+15372];
	// begin inline asm
	{  cvt.f32.f16 %f1290, %rs1228;}

	// end inline asm
	fma.rn.f32 	%f5193, %f1283, %f1290, %f5129;
	ld.shared.u16 	%rs1229, [%r2892+15374];
	// begin inline asm
	{  cvt.f32.f16 %f1291, %rs1229;}

	// end inline asm
	fma.rn.f32 	%f5194, %f1283, %f1291, %f5130;
	ld.shared.u16 	%rs1230, [%r2888+248];
	// begin inline asm
	{  cvt.f32.f16 %f1292, %rs1230;}

	// end inline asm
	fma.rn.f32 	%f5195, %f1292, %f1284, %f5131;
	fma.rn.f32 	%f5196, %f1292, %f1285, %f5132;
	fma.rn.f32 	%f5197, %f1292, %f1286, %f5133;
	fma.rn.f32 	%f5198, %f1292, %f1287, %f5134;
	fma.rn.f32 	%f5199, %f1292, %f1288, %f5135;
	fma.rn.f32 	%f5200, %f1292, %f1289, %f5136;
	fma.rn.f32 	%f5201, %f1292, %f1290, %f5137;
	fma.rn.f32 	%f5202, %f1292, %f1291, %f5138;
	ld.shared.u16 	%rs1231, [%r2888+376];
	// begin inline asm
	{  cvt.f32.f16 %f1293, %rs1231;}

	// end inline asm
	fma.rn.f32 	%f5203, %f1293, %f1284, %f5139;
	fma.rn.f32 	%f5204, %f1293, %f1285, %f5140;
	fma.rn.f32 	%f5205, %f1293, %f1286, %f5141;
	fma.rn.f32 	%f5206, %f1293, %f1287, %f5142;
	fma.rn.f32 	%f5207, %f1293, %f1288, %f5143;
	fma.rn.f32 	%f5208, %f1293, %f1289, %f5144;
	fma.rn.f32 	%f5209, %f1293, %f1290, %f5145;
	fma.rn.f32 	%f5210, %f1293, %f1291, %f5146;
	ld.shared.u16 	%rs1232, [%r2888+504];
	// begin inline asm
	{  cvt.f32.f16 %f1294, %rs1232;}

	// end inline asm
	fma.rn.f32 	%f5211, %f1294, %f1284, %f5147;
	fma.rn.f32 	%f5212, %f1294, %f1285, %f5148;
	fma.rn.f32 	%f5213, %f1294, %f1286, %f5149;
	fma.rn.f32 	%f5214, %f1294, %f1287, %f5150;
	fma.rn.f32 	%f5215, %f1294, %f1288, %f5151;
	fma.rn.f32 	%f5216, %f1294, %f1289, %f5152;
	fma.rn.f32 	%f5217, %f1294, %f1290, %f5153;
	fma.rn.f32 	%f5218, %f1294, %f1291, %f5154;
	ld.shared.u16 	%rs1233, [%r2888+632];
	// begin inline asm
	{  cvt.f32.f16 %f1295, %rs1233;}

	// end inline asm
	fma.rn.f32 	%f5219, %f1295, %f1284, %f5155;
	fma.rn.f32 	%f5220, %f1295, %f1285, %f5156;
	fma.rn.f32 	%f5221, %f1295, %f1286, %f5157;
	fma.rn.f32 	%f5222, %f1295, %f1287, %f5158;
	fma.rn.f32 	%f5223, %f1295, %f1288, %f5159;
	fma.rn.f32 	%f5224, %f1295, %f1289, %f5160;
	fma.rn.f32 	%f5225, %f1295, %f1290, %f5161;
	fma.rn.f32 	%f5226, %f1295, %f1291, %f5162;
	ld.shared.u16 	%rs1234, [%r2888+760];
	// begin inline asm
	{  cvt.f32.f16 %f1296, %rs1234;}

	// end inline asm
	fma.rn.f32 	%f5227, %f1296, %f1284, %f5163;
	fma.rn.f32 	%f5228, %f1296, %f1285, %f5164;
	fma.rn.f32 	%f5229, %f1296, %f1286, %f5165;
	fma.rn.f32 	%f5230, %f1296, %f1287, %f5166;
	fma.rn.f32 	%f5231, %f1296, %f1288, %f5167;
	fma.rn.f32 	%f5232, %f1296, %f1289, %f5168;
	fma.rn.f32 	%f5233, %f1296, %f1290, %f5169;
	fma.rn.f32 	%f5234, %f1296, %f1291, %f5170;
	ld.shared.u16 	%rs1235, [%r2888+888];
	// begin inline asm
	{  cvt.f32.f16 %f1297, %rs1235;}

	// end inline asm
	fma.rn.f32 	%f5235, %f1297, %f1284, %f5171;
	fma.rn.f32 	%f5236, %f1297, %f1285, %f5172;
	fma.rn.f32 	%f5237, %f1297, %f1286, %f5173;
	fma.rn.f32 	%f5238, %f1297, %f1287, %f5174;
	fma.rn.f32 	%f5239, %f1297, %f1288, %f5175;
	fma.rn.f32 	%f5240, %f1297, %f1289, %f5176;
	fma.rn.f32 	%f5241, %f1297, %f1290, %f5177;
	fma.rn.f32 	%f5242, %f1297, %f1291, %f5178;
	ld.shared.u16 	%rs1236, [%r2888+1016];
	// begin inline asm
	{  cvt.f32.f16 %f1298, %rs1236;}

	// end inline asm
	fma.rn.f32 	%f5243, %f1298, %f1284, %f5179;
	fma.rn.f32 	%f5244, %f1298, %f1285, %f5180;
	fma.rn.f32 	%f5245, %f1298, %f1286, %f5181;
	fma.rn.f32 	%f5246, %f1298, %f1287, %f5182;
	fma.rn.f32 	%f5247, %f1298, %f1288, %f5183;
	fma.rn.f32 	%f5248, %f1298, %f1289, %f5184;
	fma.rn.f32 	%f5249, %f1298, %f1290, %f5185;
	fma.rn.f32 	%f5250, %f1298, %f1291, %f5186;
	ld.shared.u16 	%rs1237, [%r2888+122];
	// begin inline asm
	{  cvt.f32.f16 %f1299, %rs1237;}

	// end inline asm
	ld.shared.u16 	%rs1238, [%r2892+15616];
	// begin inline asm
	{  cvt.f32.f16 %f1300, %rs1238;}

	// end inline asm
	fma.rn.f32 	%f5251, %f1299, %f1300, %f5187;
	ld.shared.u16 	%rs1239, [%r2892+15618];
	// begin inline asm
	{  cvt.f32.f16 %f1301, %rs1239;}

	// end inline asm
	fma.rn.f32 	%f5252, %f1299, %f1301, %f5188;
	ld.shared.u16 	%rs1240, [%r2892+15620];
	// begin inline asm
	{  cvt.f32.f16 %f1302, %rs1240;}

	// end inline asm
	fma.rn.f32 	%f5253, %f1299, %f1302, %f5189;
	ld.shared.u16 	%rs1241, [%r2892+15622];
	// begin inline asm
	{  cvt.f32.f16 %f1303, %rs1241;}

	// end inline asm
	fma.rn.f32 	%f5254, %f1299, %f1303, %f5190;
	ld.shared.u16 	%rs1242, [%r2892+15624];
	// begin inline asm
	{  cvt.f32.f16 %f1304, %rs1242;}

	// end inline asm
	fma.rn.f32 	%f5255, %f1299, %f1304, %f5191;
	ld.shared.u16 	%rs1243, [%r2892+15626];
	// begin inline asm
	{  cvt.f32.f16 %f1305, %rs1243;}

	// end inline asm
	fma.rn.f32 	%f5256, %f1299, %f1305, %f5192;
	ld.shared.u16 	%rs1244, [%r2892+15628];
	// begin inline asm
	{  cvt.f32.f16 %f1306, %rs1244;}

	// end inline asm
	fma.rn.f32 	%f5257, %f1299, %f1306, %f5193;
	ld.shared.u16 	%rs1245, [%r2892+15630];
	// begin inline asm
	{  cvt.f32.f16 %f1307, %rs1245;}

	// end inline asm
	fma.rn.f32 	%f5258, %f1299, %f1307, %f5194;
	ld.shared.u16 	%rs1246, [%r2888+250];
	// begin inline asm
	{  cvt.f32.f16 %f1308, %rs1246;}

	// end inline asm
	fma.rn.f32 	%f5259, %f1308, %f1300, %f5195;
	fma.rn.f32 	%f5260, %f1308, %f1301, %f5196;
	fma.rn.f32 	%f5261, %f1308, %f1302, %f5197;
	fma.rn.f32 	%f5262, %f1308, %f1303, %f5198;
	fma.rn.f32 	%f5263, %f1308, %f1304, %f5199;
	fma.rn.f32 	%f5264, %f1308, %f1305, %f5200;
	fma.rn.f32 	%f5265, %f1308, %f1306, %f5201;
	fma.rn.f32 	%f5266, %f1308, %f1307, %f5202;
	ld.shared.u16 	%rs1247, [%r2888+378];
	// begin inline asm
	{  cvt.f32.f16 %f1309, %rs1247;}

	// end inline asm
	fma.rn.f32 	%f5267, %f1309, %f1300, %f5203;
	fma.rn.f32 	%f5268, %f1309, %f1301, %f5204;
	fma.rn.f32 	%f5269, %f1309, %f1302, %f5205;
	fma.rn.f32 	%f5270, %f1309, %f1303, %f5206;
	fma.rn.f32 	%f5271, %f1309, %f1304, %f5207;
	fma.rn.f32 	%f5272, %f1309, %f1305, %f5208;
	fma.rn.f32 	%f5273, %f1309, %f1306, %f5209;
	fma.rn.f32 	%f5274, %f1309, %f1307, %f5210;
	ld.shared.u16 	%rs1248, [%r2888+506];
	// begin inline asm
	{  cvt.f32.f16 %f1310, %rs1248;}

	// end inline asm
	fma.rn.f32 	%f5275, %f1310, %f1300, %f5211;
	fma.rn.f32 	%f5276, %f1310, %f1301, %f5212;
	fma.rn.f32 	%f5277, %f1310, %f1302, %f5213;
	fma.rn.f32 	%f5278, %f1310, %f1303, %f5214;
	fma.rn.f32 	%f5279, %f1310, %f1304, %f5215;
	fma.rn.f32 	%f5280, %f1310, %f1305, %f5216;
	fma.rn.f32 	%f5281, %f1310, %f1306, %f5217;
	fma.rn.f32 	%f5282, %f1310, %f1307, %f5218;
	ld.shared.u16 	%rs1249, [%r2888+634];
	// begin inline asm
	{  cvt.f32.f16 %f1311, %rs1249;}

	// end inline asm
	fma.rn.f32 	%f5283, %f1311, %f1300, %f5219;
	fma.rn.f32 	%f5284, %f1311, %f1301, %f5220;
	fma.rn.f32 	%f5285, %f1311, %f1302, %f5221;
	fma.rn.f32 	%f5286, %f1311, %f1303, %f5222;
	fma.rn.f32 	%f5287, %f1311, %f1304, %f5223;
	fma.rn.f32 	%f5288, %f1311, %f1305, %f5224;
	fma.rn.f32 	%f5289, %f1311, %f1306, %f5225;
	fma.rn.f32 	%f5290, %f1311, %f1307, %f5226;
	ld.shared.u16 	%rs1250, [%r2888+762];
	// begin inline asm
	{  cvt.f32.f16 %f1312, %rs1250;}

	// end inline asm
	fma.rn.f32 	%f5291, %f1312, %f1300, %f5227;
	fma.rn.f32 	%f5292, %f1312, %f1301, %f5228;
	fma.rn.f32 	%f5293, %f1312, %f1302, %f5229;
	fma.rn.f32 	%f5294, %f1312, %f1303, %f5230;
	fma.rn.f32 	%f5295, %f1312, %f1304, %f5231;
	fma.rn.f32 	%f5296, %f1312, %f1305, %f5232;
	fma.rn.f32 	%f5297, %f1312, %f1306, %f5233;
	fma.rn.f32 	%f5298, %f1312, %f1307, %f5234;
	ld.shared.u16 	%rs1251, [%r2888+890];
	// begin inline asm
	{  cvt.f32.f16 %f1313, %rs1251;}

	// end inline asm
	fma.rn.f32 	%f5299, %f1313, %f1300, %f5235;
	fma.rn.f32 	%f5300, %f1313, %f1301, %f5236;
	fma.rn.f32 	%f5301, %f1313, %f1302, %f5237;
	fma.rn.f32 	%f5302, %f1313, %f1303, %f5238;
	fma.rn.f32 	%f5303, %f1313, %f1304, %f5239;
	fma.rn.f32 	%f5304, %f1313, %f1305, %f5240;
	fma.rn.f32 	%f5305, %f1313, %f1306, %f5241;
	fma.rn.f32 	%f5306, %f1313, %f1307, %f5242;
	ld.shared.u16 	%rs1252, [%r2888+1018];
	// begin inline asm
	{  cvt.f32.f16 %f1314, %rs1252;}

	// end inline asm
	fma.rn.f32 	%f5307, %f1314, %f1300, %f5243;
	fma.rn.f32 	%f5308, %f1314, %f1301, %f5244;
	fma.rn.f32 	%f5309, %f1314, %f1302, %f5245;
	fma.rn.f32 	%f5310, %f1314, %f1303, %f5246;
	fma.rn.f32 	%f5311, %f1314, %f1304, %f5247;
	fma.rn.f32 	%f5312, %f1314, %f1305, %f5248;
	fma.rn.f32 	%f5313, %f1314, %f1306, %f5249;
	fma.rn.f32 	%f5314, %f1314, %f1307, %f5250;
	ld.shared.u16 	%rs1253, [%r2888+124];
	// begin inline asm
	{  cvt.f32.f16 %f1315, %rs1253;}

	// end inline asm
	ld.shared.u16 	%rs1254, [%r2892+15872];
	// begin inline asm
	{  cvt.f32.f16 %f1316, %rs1254;}

	// end inline asm
	fma.rn.f32 	%f5315, %f1315, %f1316, %f5251;
	ld.shared.u16 	%rs1255, [%r2892+15874];
	// begin inline asm
	{  cvt.f32.f16 %f1317, %rs1255;}

	// end inline asm
	fma.rn.f32 	%f5316, %f1315, %f1317, %f5252;
	ld.shared.u16 	%rs1256, [%r2892+15876];
	// begin inline asm
	{  cvt.f32.f16 %f1318, %rs1256;}

	// end inline asm
	fma.rn.f32 	%f5317, %f1315, %f1318, %f5253;
	ld.shared.u16 	%rs1257, [%r2892+15878];
	// begin inline asm
	{  cvt.f32.f16 %f1319, %rs1257;}

	// end inline asm
	fma.rn.f32 	%f5318, %f1315, %f1319, %f5254;
	ld.shared.u16 	%rs1258, [%r2892+15880];
	// begin inline asm
	{  cvt.f32.f16 %f1320, %rs1258;}

	// end inline asm
	fma.rn.f32 	%f5319, %f1315, %f1320, %f5255;
	ld.shared.u16 	%rs1259, [%r2892+15882];
	// begin inline asm
	{  cvt.f32.f16 %f1321, %rs1259;}

	// end inline asm
	fma.rn.f32 	%f5320, %f1315, %f1321, %f5256;
	ld.shared.u16 	%rs1260, [%r2892+15884];
	// begin inline asm
	{  cvt.f32.f16 %f1322, %rs1260;}

	// end inline asm
	fma.rn.f32 	%f5321, %f1315, %f1322, %f5257;
	ld.shared.u16 	%rs1261, [%r2892+15886];
	// begin inline asm
	{  cvt.f32.f16 %f1323, %rs1261;}

	// end inline asm
	fma.rn.f32 	%f5322, %f1315, %f1323, %f5258;
	ld.shared.u16 	%rs1262, [%r2888+252];
	// begin inline asm
	{  cvt.f32.f16 %f1324, %rs1262;}

	// end inline asm
	fma.rn.f32 	%f5323, %f1324, %f1316, %f5259;
	fma.rn.f32 	%f5324, %f1324, %f1317, %f5260;
	fma.rn.f32 	%f5325, %f1324, %f1318, %f5261;
	fma.rn.f32 	%f5326, %f1324, %f1319, %f5262;
	fma.rn.f32 	%f5327, %f1324, %f1320, %f5263;
	fma.rn.f32 	%f5328, %f1324, %f1321, %f5264;
	fma.rn.f32 	%f5329, %f1324, %f1322, %f5265;
	fma.rn.f32 	%f5330, %f1324, %f1323, %f5266;
	ld.shared.u16 	%rs1263, [%r2888+380];
	// begin inline asm
	{  cvt.f32.f16 %f1325, %rs1263;}

	// end inline asm
	fma.rn.f32 	%f5331, %f1325, %f1316, %f5267;
	fma.rn.f32 	%f5332, %f1325, %f1317, %f5268;
	fma.rn.f32 	%f5333, %f1325, %f1318, %f5269;
	fma.rn.f32 	%f5334, %f1325, %f1319, %f5270;
	fma.rn.f32 	%f5335, %f1325, %f1320, %f5271;
	fma.rn.f32 	%f5336, %f1325, %f1321, %f5272;
	fma.rn.f32 	%f5337, %f1325, %f1322, %f5273;
	fma.rn.f32 	%f5338, %f1325, %f1323, %f5274;
	ld.shared.u16 	%rs1264, [%r2888+508];
	// begin inline asm
	{  cvt.f32.f16 %f1326, %rs1264;}

	// end inline asm
	fma.rn.f32 	%f5339, %f1326, %f1316, %f5275;
	fma.rn.f32 	%f5340, %f1326, %f1317, %f5276;
	fma.rn.f32 	%f5341, %f1326, %f1318, %f5277;
	fma.rn.f32 	%f5342, %f1326, %f1319, %f5278;
	fma.rn.f32 	%f5343, %f1326, %f1320, %f5279;
	fma.rn.f32 	%f5344, %f1326, %f1321, %f5280;
	fma.rn.f32 	%f5345, %f1326, %f1322, %f5281;
	fma.rn.f32 	%f5346, %f1326, %f1323, %f5282;
	ld.shared.u16 	%rs1265, [%r2888+636];
	// begin inline asm
	{  cvt.f32.f16 %f1327, %rs1265;}

	// end inline asm
	fma.rn.f32 	%f5347, %f1327, %f1316, %f5283;
	fma.rn.f32 	%f5348, %f1327, %f1317, %f5284;
	fma.rn.f32 	%f5349, %f1327, %f1318, %f5285;
	fma.rn.f32 	%f5350, %f1327, %f1319, %f5286;
	fma.rn.f32 	%f5351, %f1327, %f1320, %f5287;
	fma.rn.f32 	%f5352, %f1327, %f1321, %f5288;
	fma.rn.f32 	%f5353, %f1327, %f1322, %f5289;
	fma.rn.f32 	%f5354, %f1327, %f1323, %f5290;
	ld.shared.u16 	%rs1266, [%r2888+764];
	// begin inline asm
	{  cvt.f32.f16 %f1328, %rs1266;}

	// end inline asm
	fma.rn.f32 	%f5355, %f1328, %f1316, %f5291;
	fma.rn.f32 	%f5356, %f1328, %f1317, %f5292;
	fma.rn.f32 	%f5357, %f1328, %f1318, %f5293;
	fma.rn.f32 	%f5358, %f1328, %f1319, %f5294;
	fma.rn.f32 	%f5359, %f1328, %f1320, %f5295;
	fma.rn.f32 	%f5360, %f1328, %f1321, %f5296;
	fma.rn.f32 	%f5361, %f1328, %f1322, %f5297;
	fma.rn.f32 	%f5362, %f1328, %f1323, %f5298;
	ld.shared.u16 	%rs1267, [%r2888+892];
	// begin inline asm
	{  cvt.f32.f16 %f1329, %rs1267;}

	// end inline asm
	fma.rn.f32 	%f5363, %f1329, %f1316, %f5299;
	fma.rn.f32 	%f5364, %f1329, %f1317, %f5300;
	fma.rn.f32 	%f5365, %f1329, %f1318, %f5301;
	fma.rn.f32 	%f5366, %f1329, %f1319, %f5302;
	fma.rn.f32 	%f5367, %f1329, %f1320, %f5303;
	fma.rn.f32 	%f5368, %f1329, %f1321, %f5304;
	fma.rn.f32 	%f5369, %f1329, %f1322, %f5305;
	fma.rn.f32 	%f5370, %f1329, %f1323, %f5306;
	ld.shared.u16 	%rs1268, [%r2888+1020];
	// begin inline asm
	{  cvt.f32.f16 %f1330, %rs1268;}

	// end inline asm
	fma.rn.f32 	%f5371, %f1330, %f1316, %f5307;
	fma.rn.f32 	%f5372, %f1330, %f1317, %f5308;
	fma.rn.f32 	%f5373, %f1330, %f1318, %f5309;
	fma.rn.f32 	%f5374, %f1330, %f1319, %f5310;
	fma.rn.f32 	%f5375, %f1330, %f1320, %f5311;
	fma.rn.f32 	%f5376, %f1330, %f1321, %f5312;
	fma.rn.f32 	%f5377, %f1330, %f1322, %f5313;
	fma.rn.f32 	%f5378, %f1330, %f1323, %f5314;
	ld.shared.u16 	%rs1269, [%r2888+126];
	// begin inline asm
	{  cvt.f32.f16 %f1331, %rs1269;}

	// end inline asm
	ld.shared.u16 	%rs1270, [%r2892+16128];
	// begin inline asm
	{  cvt.f32.f16 %f1332, %rs1270;}

	// end inline asm
	fma.rn.f32 	%f5506, %f1331, %f1332, %f5315;
	ld.shared.u16 	%rs1271, [%r2892+16130];
	// begin inline asm
	{  cvt.f32.f16 %f1333, %rs1271;}

	// end inline asm
	fma.rn.f32 	%f5505, %f1331, %f1333, %f5316;
	ld.shared.u16 	%rs1272, [%r2892+16132];
	// begin inline asm
	{  cvt.f32.f16 %f1334, %rs1272;}

	// end inline asm
	fma.rn.f32 	%f5504, %f1331, %f1334, %f5317;
	ld.shared.u16 	%rs1273, [%r2892+16134];
	// begin inline asm
	{  cvt.f32.f16 %f1335, %rs1273;}

	// end inline asm
	fma.rn.f32 	%f5503, %f1331, %f1335, %f5318;
	ld.shared.u16 	%rs1274, [%r2892+16136];
	// begin inline asm
	{  cvt.f32.f16 %f1336, %rs1274;}

	// end inline asm
	fma.rn.f32 	%f5502, %f1331, %f1336, %f5319;
	ld.shared.u16 	%rs1275, [%r2892+16138];
	// begin inline asm
	{  cvt.f32.f16 %f1337, %rs1275;}

	// end inline asm
	fma.rn.f32 	%f5501, %f1331, %f1337, %f5320;
	ld.shared.u16 	%rs1276, [%r2892+16140];
	// begin inline asm
	{  cvt.f32.f16 %f1338, %rs1276;}

	// end inline asm
	fma.rn.f32 	%f5500, %f1331, %f1338, %f5321;
	ld.shared.u16 	%rs1277, [%r2892+16142];
	// begin inline asm
	{  cvt.f32.f16 %f1339, %rs1277;}

	// end inline asm
	fma.rn.f32 	%f5499, %f1331, %f1339, %f5322;
	ld.shared.u16 	%rs1278, [%r2888+254];
	// begin inline asm
	{  cvt.f32.f16 %f1340, %rs1278;}

	// end inline asm
	fma.rn.f32 	%f5498, %f1340, %f1332, %f5323;
	fma.rn.f32 	%f5497, %f1340, %f1333, %f5324;
	fma.rn.f32 	%f5496, %f1340, %f1334, %f5325;
	fma.rn.f32 	%f5495, %f1340, %f1335, %f5326;
	fma.rn.f32 	%f5494, %f1340, %f1336, %f5327;
	fma.rn.f32 	%f5493, %f1340, %f1337, %f5328;
	fma.rn.f32 	%f5492, %f1340, %f1338, %f5329;
	fma.rn.f32 	%f5491, %f1340, %f1339, %f5330;
	ld.shared.u16 	%rs1279, [%r2888+382];
	// begin inline asm
	{  cvt.f32.f16 %f1341, %rs1279;}

	// end inline asm
	fma.rn.f32 	%f5490, %f1341, %f1332, %f5331;
	fma.rn.f32 	%f5489, %f1341, %f1333, %f5332;
	fma.rn.f32 	%f5488, %f1341, %f1334, %f5333;
	fma.rn.f32 	%f5487, %f1341, %f1335, %f5334;
	fma.rn.f32 	%f5486, %f1341, %f1336, %f5335;
	fma.rn.f32 	%f5485, %f1341, %f1337, %f5336;
	fma.rn.f32 	%f5484, %f1341, %f1338, %f5337;
	fma.rn.f32 	%f5483, %f1341, %f1339, %f5338;
	ld.shared.u16 	%rs1280, [%r2888+510];
	// begin inline asm
	{  cvt.f32.f16 %f1342, %rs1280;}

	// end inline asm
	fma.rn.f32 	%f5482, %f1342, %f1332, %f5339;
	fma.rn.f32 	%f5481, %f1342, %f1333, %f5340;
	fma.rn.f32 	%f5480, %f1342, %f1334, %f5341;
	fma.rn.f32 	%f5479, %f1342, %f1335, %f5342;
	fma.rn.f32 	%f5478, %f1342, %f1336, %f5343;
	fma.rn.f32 	%f5477, %f1342, %f1337, %f5344;
	fma.rn.f32 	%f5476, %f1342, %f1338, %f5345;
	fma.rn.f32 	%f5475, %f1342, %f1339, %f5346;
	ld.shared.u16 	%rs1281, [%r2888+638];
	// begin inline asm
	{  cvt.f32.f16 %f1343, %rs1281;}

	// end inline asm
	fma.rn.f32 	%f5474, %f1343, %f1332, %f5347;
	fma.rn.f32 	%f5473, %f1343, %f1333, %f5348;
	fma.rn.f32 	%f5472, %f1343, %f1334, %f5349;
	fma.rn.f32 	%f5471, %f1343, %f1335, %f5350;
	fma.rn.f32 	%f5470, %f1343, %f1336, %f5351;
	fma.rn.f32 	%f5469, %f1343, %f1337, %f5352;
	fma.rn.f32 	%f5468, %f1343, %f1338, %f5353;
	fma.rn.f32 	%f5467, %f1343, %f1339, %f5354;
	ld.shared.u16 	%rs1282, [%r2888+766];
	// begin inline asm
	{  cvt.f32.f16 %f1344, %rs1282;}

	// end inline asm
	fma.rn.f32 	%f5466, %f1344, %f1332, %f5355;
	fma.rn.f32 	%f5465, %f1344, %f1333, %f5356;
	fma.rn.f32 	%f5464, %f1344, %f1334, %f5357;
	fma.rn.f32 	%f5463, %f1344, %f1335, %f5358;
	fma.rn.f32 	%f5462, %f1344, %f1336, %f5359;
	fma.rn.f32 	%f5461, %f1344, %f1337, %f5360;
	fma.rn.f32 	%f5460, %f1344, %f1338, %f5361;
	fma.rn.f32 	%f5459, %f1344, %f1339, %f5362;
	ld.shared.u16 	%rs1283, [%r2888+894];
	// begin inline asm
	{  cvt.f32.f16 %f1345, %rs1283;}

	// end inline asm
	fma.rn.f32 	%f5458, %f1345, %f1332, %f5363;
	fma.rn.f32 	%f5457, %f1345, %f1333, %f5364;
	fma.rn.f32 	%f5456, %f1345, %f1334, %f5365;
	fma.rn.f32 	%f5455, %f1345, %f1335, %f5366;
	fma.rn.f32 	%f5454, %f1345, %f1336, %f5367;
	fma.rn.f32 	%f5453, %f1345, %f1337, %f5368;
	fma.rn.f32 	%f5452, %f1345, %f1338, %f5369;
	fma.rn.f32 	%f5451, %f1345, %f1339, %f5370;
	ld.shared.u16 	%rs1284, [%r2888+1022];
	// begin inline asm
	{  cvt.f32.f16 %f1346, %rs1284;}

	// end inline asm
	fma.rn.f32 	%f5450, %f1346, %f1332, %f5371;
	fma.rn.f32 	%f5449, %f1346, %f1333, %f5372;
	fma.rn.f32 	%f5448, %f1346, %f1334, %f5373;
	fma.rn.f32 	%f5447, %f1346, %f1335, %f5374;
	fma.rn.f32 	%f5446, %f1346, %f1336, %f5375;
	fma.rn.f32 	%f5445, %f1346, %f1337, %f5376;
	fma.rn.f32 	%f5444, %f1346, %f1338, %f5377;
	fma.rn.f32 	%f5443, %f1346, %f1339, %f5378;
	bar.sync 	0;
	add.s32 	%r3013, %r3013, 64;
	setp.lt.s32 	%p386, %r3013, %r41;
	@%p386 bra 	$L__BB0_2;
$L__BB0_387:
	mov.u32 	%r2893, %ctaid.y;
	shl.b32 	%r2894, %r2893, 7;
	mov.u32 	%r2895, %tid.y;
	shl.b32 	%r2896, %r2895, 3;
	add.s32 	%r2897, %r2894, %r2896;
	setp.ge.s32 	%p387, %r2897, %r39;
	mul.lo.s32 	%r14, %r2897, %r40;
	mov.u32 	%r2898, %ctaid.x;
	shl.b32 	%r2899, %r2898, 7;
	mov.u32 	%r2900, %tid.x;
	shl.b32 	%r2901, %r2900, 3;
	add.s32 	%r2902, %r2899, %r2901;
	setp.ge.s32 	%p388, %r2902, %r40;
	or.pred  	%p389, %p387, %p388;
	@%p389 bra 	$L__BB0_389;
	ld.param.u64 	%rd591, [_Z26simple_fp16_gemm_blackwellPK6__halfS1_Pfiii_param_2];
	add.s32 	%r2903, %r2902, %r14;
	cvta.to.global.u64 	%rd461, %rd591;
	mul.wide.s32 	%rd462, %r2903, 4;
	add.s64 	%rd463, %rd461, %rd462;
	st.global.f32 	[%rd463], %f5506;
$L__BB0_389:
	ld.param.u64 	%rd592, [_Z26simple_fp16_gemm_blackwellPK6__halfS1_Pfiii_param_2];
	mov.u32 	%r2904, %ctaid.y;
	shl.b32 	%r2905, %r2904, 7;
	mov.u32 	%r2906, %tid.y;
	shl.b32 	%r2907, %r2906, 3;
	add.s32 	%r2908, %r2905, %r2907;
	setp.ge.s32 	%p390, %r2908, %r39;
	mov.u32 	%r2909, %ctaid.x;
	shl.b32 	%r2910, %r2909, 7;
	mov.u32 	%r2911, %tid.x;
	shl.b32 	%r2912, %r2911, 3;
	add.s32 	%r2913, %r2910, %r2912;
	add.s32 	%r16, %r2913, 1;
	setp.ge.s32 	%p391, %r16, %r40;
	cvt.s64.s32 	%rd464, %r14;
	cvt.u64.u32 	%rd8, %r2913;
	add.s64 	%rd465, %rd8, %rd464;
	cvta.to.global.u64 	%rd466, %rd592;
	shl.b64 	%rd467, %rd465, 2;
	add.s64 	%rd9, %rd466, %rd467;
	or.pred  	%p392, %p390, %p391;
	@%p392 bra 	$L__BB0_391;
	st.global.f32 	[%rd9+4], %f5505;
$L__BB0_391:
	mov.u32 	%r2915, %ctaid.y;
	shl.b32 	%r2916, %r2915, 7;
	mov.u32 	%r2917, %tid.y;
	shl.b32 	%r2918, %r2917, 3;
	add.s32 	%r2919, %r2916, %r2918;
	setp.ge.s32 	%p393, %r2919, %r39;
	mov.u32 	%r2920, %ctaid.x;
	shl.b32 	%r2921, %r2920, 7;
	mov.u32 	%r2922, %tid.x;
	shl.b32 	%r2923, %r2922, 3;
	add.s32 	%r2924, %r2921, %r2923;
	add.s32 	%r17, %r2924, 2;
	setp.ge.s32 	%p394, %r17, %r40;
	or.pred  	%p395, %p393, %p394;
	@%p395 bra 	$L__BB0_393;
	st.global.f32 	[%rd9+8], %f5504;
$L__BB0_393:
	mov.u32 	%r2926, %ctaid.y;
	shl.b32 	%r2927, %r2926, 7;
	mov.u32 	%r2928, %tid.y;
	shl.b32 	%r2929, %r2928, 3;
	add.s32 	%r2930, %r2927, %r2929;
	setp.ge.s32 	%p396, %r2930, %r39;
	mov.u32 	%r2931, %ctaid.x;
	shl.b32 	%r2932, %r2931, 7;
	mov.u32 	%r2933, %tid.x;
	shl.b32 	%r2934, %r2933, 3;
	add.s32 	%r2935, %r2932, %r2934;
	add.s32 	%r18, %r2935, 3;
	setp.ge.s32 	%p397, %r18, %r40;
	or.pred  	%p398, %p396, %p397;
	@%p398 bra 	$L__BB0_395;
	st.global.f32 	[%rd9+12], %f5503;
$L__BB0_395:
	mov.u32 	%r2937, %ctaid.y;
	shl.b32 	%r2938, %r2937, 7;
	mov.u32 	%r2939, %tid.y;
	shl.b32 	%r2940, %r2939, 3;
	add.s32 	%r2941, %r2938, %r2940;
	setp.ge.s32 	%p399, %r2941, %r39;
	mov.u32 	%r2942, %ctaid.x;
	shl.b32 	%r2943, %r2942, 7;
	mov.u32 	%r2944, %tid.x;
	shl.b32 	%r2945, %r2944, 3;
	add.s32 	%r2946, %r2943, %r2945;
	add.s32 	%r19, %r2946, 4;
	setp.ge.s32 	%p400, %r19, %r40;
	or.pred  	%p401, %p399, %p400;
	@%p401 bra 	$L__BB0_397;
	st.global.f32 	[%rd9+16], %f5502;
$L__BB0_397:
	mov.u32 	%r2948, %ctaid.y;
	shl.b32 	%r2949, %r2948, 7;
	mov.u32 	%r2950, %tid.y;
	shl.b32 	%r2951, %r2950, 3;
	add.s32 	%r2952, %r2949, %r2951;
	setp.ge.s32 	%p402, %r2952, %r39;
	mov.u32 	%r2953, %ctaid.x;
	shl.b32 	%r2954, %r2953, 7;
	mov.u32 	%r2955, %tid.x;
	shl.b32 	%r2956, %r2955, 3;
	add.s32 	%r2957, %r2954, %r2956;
	add.s32 	%r20, %r2957, 5;
	setp.ge.s32 	%p403, %r20, %r40;
	or.pred  	%p404, %p402, %p403;
	@%p404 bra 	$L__BB0_399;
	st.global.f32 	[%rd9+20], %f5501;
$L__BB0_399:
	mov.u32 	%r2959, %ctaid.y;
	shl.b32 	%r2960, %r2959, 7;
	mov.u32 	%r2961, %tid.y;
	shl.b32 	%r2962, %r2961, 3;
	add.s32 	%r2963, %r2960, %r2962;
	setp.ge.s32 	%p405, %r2963, %r39;
	mov.u32 	%r2964, %ctaid.x;
	shl.b32 	%r2965, %r2964, 7;
	mov.u32 	%r2966, %tid.x;
	shl.b32 	%r2967, %r2966, 3;
	add.s32 	%r2968, %r2965, %r2967;
	add.s32 	%r21, %r2968, 6;
	setp.ge.s32 	%p406, %r21, %r40;
	or.pred  	%p407, %p405, %p406;
	@%p407 bra 	$L__BB0_401;
	st.global.f32 	[%rd9+24], %f5500;
$L__BB0_401:
	mov.u32 	%r2970, %ctaid.y;
	shl.b32 	%r2971, %r2970, 7;
	mov.u32 	%r2972, %tid.y;
	shl.b32 	%r2973, %r2972, 3;
	add.s32 	%r2974, %r2971, %r2973;
	setp.ge.s32 	%p408, %r2974, %r39;
	mov.u32 	%r2975, %ctaid.x;
	shl.b32 	%r2976, %r2975, 7;
	mov.u32 	%r2977, %tid.x;
	shl.b32 	%r2978, %r2977, 3;
	add.s32 	%r2979, %r2976, %r2978;
	add.s32 	%r22, %r2979, 7;
	setp.ge.s32 	%p409, %r22, %r40;
	or.pred  	%p410, %p408, %p409;
	@%p410 bra 	$L__BB0_403;
	st.global.f32 	[%rd9+28], %f5499;
$L__BB0_403:
	mov.u32 	%r2981, %ctaid.x;
	shl.b32 	%r2982, %r2981, 7;
	mov.u32 	%r2983, %tid.x;
	shl.b32 	%r2984, %r2983, 3;
	add.s32 	%r2985, %r2982, %r2984;
	setp.ge.s32 	%p411, %r2985, %r40;
	mov.u32 	%r2987, %ctaid.y;
	shl.b32 	%r2988, %r2987, 7;
	mov.u32 	%r2989, %tid.y;
	shl.b32 	%r2990, %r2989, 3;
	add.s32 	%r2991, %r2988, %r2990;
	or.b32  	%r23, %r2991, 1;
	setp.ge.s32 	%p412, %r23, %r39;
	add.s32 	%r24, %r14, %r40;
	or.pred  	%p413, %p412, %p411;
	@%p413 bra 	$L__BB0_405;
	ld.param.u64 	%rd593, [_Z26simple_fp16_gemm_blackwellPK6__halfS1_Pfiii_param_2];
	mov.u32 	%r2992, %ctaid.x;
	shl.b32 	%r2993, %r2992, 7;
	mov.u32 	%r2994, %tid.x;
	shl.b32 	%r2995, %r2994, 3;
	add.s32 	%r2996, %r2993, %r2995;
	add.s32 	%r2997, %r2996, %r24;
	cvta.to.global.u64 	%rd468, %rd593;
	mul.wide.s32 	%rd469, %r2997, 4;
	add.s64 	%rd470, %rd468, %rd469;
	st.global.f32 	[%rd470], %f5498;
$L__BB0_405:
	ld.param.u64 	%rd594, [_Z26simple_fp16_gemm_blackwellPK6__halfS1_Pfiii_param_2];
	cvt.s64.s32 	%rd471, %r24;
	add.s64 	%rd472, %rd8, %rd471;
	cvta.to.global.u64 	%rd473, %rd594;
	shl.b64 	%rd474, %rd472, 2;
	add.s64 	%rd10, %rd473, %rd474;
	or.pred  	%p416, %p412, %p391;
	@%p416 bra 	$L__BB0_407;
	st.global.f32 	[%rd10+4], %f5497;
$L__BB0_407:
	or.pred  	%p419, %p412, %p394;
	@%p419 bra 	$L__BB0_409;
	st.global.f32 	[%rd10+8], %f5496;
$L__BB0_409:
	or.pred  	%p422, %p412, %p397;
	@%p422 bra 	$L__BB0_411;
	st.global.f32 	[%rd10+12], %f5495;
$L__BB0_411:
	setp.ge.s32 	%p423, %r23, %r39;
	setp.ge.s32 	%p424, %r19, %r40;
	or.pred  	%p425, %p423, %p424;
	@%p425 bra 	$L__BB0_413;
	st.global.f32 	[%rd10+16], %f5494;
$L__BB0_413:
	setp.ge.s32 	%p427, %r20, %r40;
	or.pred  	%p428, %p423, %p427;
	@%p428 bra 	$L__BB0_415;
	st.global.f32 	[%rd10+20], %f5493;
$L__BB0_415:
	setp.ge.s32 	%p430, %r21, %r40;
	or.pred  	%p431, %p423, %p430;
	@%p431 bra 	$L__BB0_417;
	st.global.f32 	[%rd10+24], %f5492;
$L__BB0_417:
	setp.ge.s32 	%p433, %r22, %r40;
	or.pred  	%p434, %p423, %p433;
	@%p434 bra 	$L__BB0_419;
	st.global.f32 	[%rd10+28], %f5491;
$L__BB0_419:
	ld.param.u64 	%rd595, [_Z26simple_fp16_gemm_blackwellPK6__halfS1_Pfiii_param_2];
	cvta.to.global.u64 	%rd11, %rd595;
	mov.u32 	%r2998, %ctaid.x;
	shl.b32 	%r2999, %r2998, 7;
	mov.u32 	%r3000, %tid.x;
	shl.b32 	%r3001, %r3000, 3;
	add.s32 	%r3002, %r2999, %r3001;
	setp.ge.s32 	%p435, %r3002, %r40;
	mov.u32 	%r3003, %ctaid.y;
	shl.b32 	%r3004, %r3003, 7;
	mov.u32 	%r3005, %tid.y;
	shl.b32 	%r3006, %r3005, 3;
	add.s32 	%r26, %r3004, %r3006;
	or.b32  	%r27, %r26, 2;
	setp.ge.s32 	%p436, %r27, %r39;
	add.s32 	%r28, %r24, %r40;
	or.pred  	%p437, %p436, %p435;
	@%p437 bra 	$L__BB0_421;
	add.s32 	%r3007, %r3002, %r28;
	mul.wide.s32 	%rd475, %r3007, 4;
	add.s64 	%rd476, %rd11, %rd475;
	st.global.f32 	[%rd476], %f5490;
$L__BB0_421:
	setp.ge.s32 	%p439, %r16, %r40;
	cvt.s64.s32 	%rd477, %r28;
	add.s64 	%rd478, %rd8, %rd477;
	shl.b64 	%rd479, %rd478, 2;
	add.s64 	%rd12, %rd11, %rd479;
	or.pred  	%p440, %p436, %p439;
	@%p440 bra 	$L__BB0_423;
	st.global.f32 	[%rd12+4], %f5489;
$L__BB0_423:
	setp.ge.s32 	%p442, %r17, %r40;
	or.pred  	%p443, %p436, %p442;
	@%p443 bra 	$L__BB0_425;
	st.global.f32 	[%rd12+8], %f5488;
$L__BB0_425:
	setp.ge.s32 	%p445, %r18, %r40;
	or.pred  	%p446, %p436, %p445;
	@%p446 bra 	$L__BB0_427;
	st.global.f32 	[%rd12+12], %f5487;
$L__BB0_427:
	or.pred  	%p449, %p436, %p424;
	@%p449 bra 	$L__BB0_429;
	st.global.f32 	[%rd12+16], %f5486;
$L__BB0_429:
	or.pred  	%p452, %p436, %p427;
	@%p452 bra 	$L__BB0_431;
	st.global.f32 	[%rd12+20], %f5485;
$L__BB0_431:
	or.pred  	%p455, %p436, %p430;
	@%p455 bra 	$L__BB0_433;
	st.global.f32 	[%rd12+24], %f5484;
$L__BB0_433:
	setp.ge.s32 	%p456, %r27, %r39;
	setp.ge.s32 	%p457, %r22, %r40;
	or.pred  	%p458, %p456, %p457;
	@%p458 bra 	$L__BB0_435;
	st.global.f32 	[%rd12+28], %f5483;
$L__BB0_435:
	setp.ge.s32 	%p459, %r3002, %r40;
	add.s32 	%r29, %r26, 3;
	setp.ge.s32 	%p460, %r29, %r39;
	add.s32 	%r30, %r28, %r40;
	or.pred  	%p461, %p460, %p459;
	@%p461 bra 	$L__BB0_437;
	add.s32 	%r3008, %r3002, %r30;
	mul.wide.s32 	%rd480, %r3008, 4;
	add.s64 	%rd481, %rd11, %rd480;
	st.global.f32 	[%rd481], %f5482;
$L__BB0_437:
	setp.ge.s32 	%p463, %r16, %r40;
	cvt.s64.s32 	%rd482, %r30;
	add.s64 	%rd483, %rd8, %rd482;
	shl.b64 	%rd484, %rd483, 2;
	add.s64 	%rd13, %rd11, %rd484;
	or.pred  	%p464, %p460, %p463;
	@%p464 bra 	$L__BB0_439;
	st.global.f32 	[%rd13+4], %f5481;
$L__BB0_439:
	setp.ge.s32 	%p466, %r17, %r40;
	or.pred  	%p467, %p460, %p466;
	@%p467 bra 	$L__BB0_441;
	st.global.f32 	[%rd13+8], %f5480;
$L__BB0_441:
	setp.ge.s32 	%p469, %r18, %r40;
	or.pred  	%p470, %p460, %p469;
	@%p470 bra 	$L__BB0_443;
	st.global.f32 	[%rd13+12], %f5479;
$L__BB0_443:
	setp.ge.s32 	%p472, %r19, %r40;
	or.pred  	%p473, %p460, %p472;
	@%p473 bra 	$L__BB0_445;
	st.global.f32 	[%rd13+16], %f5478;
$L__BB0_445:
	setp.ge.s32 	%p475, %r20, %r40;
	or.pred  	%p476, %p460, %p475;
	@%p476 bra 	$L__BB0_447;
	st.global.f32 	[%rd13+20], %f5477;
$L__BB0_447:
	setp.ge.s32 	%p478, %r21, %r40;
	or.pred  	%p479, %p460, %p478;
	@%p479 bra 	$L__BB0_449;
	st.global.f32 	[%rd13+24], %f5476;
$L__BB0_449:
	or.pred  	%p482, %p460, %p457;
	@%p482 bra 	$L__BB0_451;
	st.global.f32 	[%rd13+28], %f5475;
$L__BB0_451:
	setp.ge.s32 	%p483, %r3002, %r40;
	add.s32 	%r31, %r26, 4;
	setp.ge.s32 	%p484, %r31, %r39;
	add.s32 	%r32, %r30, %r40;
	or.pred  	%p485, %p484, %p483;
	@%p485 bra 	$L__BB0_453;
	add.s32 	%r3009, %r3002, %r32;
	mul.wide.s32 	%rd485, %r3009, 4;
	add.s64 	%rd486, %rd11, %rd485;
	st.global.f32 	[%rd486], %f5474;
$L__BB0_453:
	setp.ge.s32 	%p487, %r16, %r40;
	cvt.s64.s32 	%rd487, %r32;
	add.s64 	%rd488, %rd8, %rd487;
	shl.b64 	%rd489, %rd488, 2;
	add.s64 	%rd14, %rd11, %rd489;
	or.pred  	%p488, %p484, %p487;
	@%p488 bra 	$L__BB0_455;
	st.global.f32 	[%rd14+4], %f5473;
$L__BB0_455:
	setp.ge.s32 	%p489, %r31, %r39;
	setp.ge.s32 	%p490, %r17, %r40;
	or.pred  	%p491, %p489, %p490;
	@%p491 bra 	$L__BB0_457;
	st.global.f32 	[%rd14+8], %f5472;
$L__BB0_457:
	setp.ge.s32 	%p492, %r31, %r39;
	setp.ge.s32 	%p493, %r18, %r40;
	or.pred  	%p494, %p492, %p493;
	@%p494 bra 	$L__BB0_459;
	st.global.f32 	[%rd14+12], %f5471;
$L__BB0_459:
	setp.ge.s32 	%p495, %r31, %r39;
	setp.ge.s32 	%p496, %r19, %r40;
	or.pred  	%p497, %p495, %p496;
	@%p497 bra 	$L__BB0_461;
	st.global.f32 	[%rd14+16], %f5470;
$L__BB0_461:
	setp.ge.s32 	%p498, %r31, %r39;
	setp.ge.s32 	%p499, %r20, %r40;
	or.pred  	%p500, %p498, %p499;
	@%p500 bra 	$L__BB0_463;
	st.global.f32 	[%rd14+20], %f5469;
$L__BB0_463:
	setp.ge.s32 	%p501, %r31, %r39;
	setp.ge.s32 	%p502, %r21, %r40;
	or.pred  	%p503, %p501, %p502;
	@%p503 bra 	$L__BB0_465;
	st.global.f32 	[%rd14+24], %f5468;
$L__BB0_465:
	setp.ge.s32 	%p504, %r31, %r39;
	setp.ge.s32 	%p505, %r22, %r40;
	or.pred  	%p506, %p504, %p505;
	@%p506 bra 	$L__BB0_467;
	st.global.f32 	[%rd14+28], %f5467;
$L__BB0_467:
	setp.ge.s32 	%p507, %r3002, %r40;
	add.s32 	%r33, %r26, 5;
	setp.ge.s32 	%p508, %r33, %r39;
	add.s32 	%r34, %r32, %r40;
	or.pred  	%p509, %p508, %p507;
	@%p509 bra 	$L__BB0_469;
	add.s32 	%r3010, %r3002, %r34;
	mul.wide.s32 	%rd490, %r3010, 4;
	add.s64 	%rd491, %rd11, %rd490;
	st.global.f32 	[%rd491], %f5466;
$L__BB0_469:
	setp.ge.s32 	%p510, %r33, %r39;
	setp.ge.s32 	%p511, %r16, %r40;
	cvt.s64.s32 	%rd492, %r34;
	add.s64 	%rd493, %rd8, %rd492;
	shl.b64 	%rd494, %rd493, 2;
	add.s64 	%rd15, %rd11, %rd494;
	or.pred  	%p512, %p510, %p511;
	@%p512 bra 	$L__BB0_471;
	st.global.f32 	[%rd15+4], %f5465;
$L__BB0_471:
	setp.ge.s32 	%p513, %r33, %r39;
	setp.ge.s32 	%p514, %r17, %r40;
	or.pred  	%p515, %p513, %p514;
	@%p515 bra 	$L__BB0_473;
	st.global.f32 	[%rd15+8], %f5464;
$L__BB0_473:
	setp.ge.s32 	%p516, %r33, %r39;
	setp.ge.s32 	%p517, %r18, %r40;
	or.pred  	%p518, %p516, %p517;
	@%p518 bra 	$L__BB0_475;
	st.global.f32 	[%rd15+12], %f5463;
$L__BB0_475:
	setp.ge.s32 	%p519, %r33, %r39;
	setp.ge.s32 	%p520, %r19, %r40;
	or.pred  	%p521, %p519, %p520;
	@%p521 bra 	$L__BB0_477;
	st.global.f32 	[%rd15+16], %f5462;
$L__BB0_477:
	setp.ge.s32 	%p522, %r33, %r39;
	setp.ge.s32 	%p523, %r20, %r40;
	or.pred  	%p524, %p522, %p523;
	@%p524 bra 	$L__BB0_479;
	st.global.f32 	[%rd15+20], %f5461;
$L__BB0_479:
	setp.ge.s32 	%p525, %r33, %r39;
	setp.ge.s32 	%p526, %r21, %r40;
	or.pred  	%p527, %p525, %p526;
	@%p527 bra 	$L__BB0_481;
	st.global.f32 	[%rd15+24], %f5460;
$L__BB0_481:
	setp.ge.s32 	%p528, %r33, %r39;
	setp.ge.s32 	%p529, %r22, %r40;
	or.pred  	%p530, %p528, %p529;
	@%p530 bra 	$L__BB0_483;
	st.global.f32 	[%rd15+28], %f5459;
$L__BB0_483:
	setp.ge.s32 	%p531, %r3002, %r40;
	add.s32 	%r35, %r26, 6;
	setp.ge.s32 	%p532, %r35, %r39;
	add.s32 	%r36, %r34, %r40;
	or.pred  	%p533, %p532, %p531;
	@%p533 bra 	$L__BB0_485;
	add.s32 	%r3011, %r3002, %r36;
	mul.wide.s32 	%rd495, %r3011, 4;
	add.s64 	%rd496, %rd11, %rd495;
	st.global.f32 	[%rd496], %f5458;
$L__BB0_485:
	setp.ge.s32 	%p534, %r35, %r39;
	setp.ge.s32 	%p535, %r16, %r40;
	cvt.s64.s32 	%rd497, %r36;
	add.s64 	%rd498, %rd8, %rd497;
	shl.b64 	%rd499, %rd498, 2;
	add.s64 	%rd16, %rd11, %rd499;
	or.pred  	%p536, %p534, %p535;
	@%p536 bra 	$L__BB0_487;
	st.global.f32 	[%rd16+4], %f5457;
$L__BB0_487:
	setp.ge.s32 	%p537, %r35, %r39;
	setp.ge.s32 	%p538, %r17, %r40;
	or.pred  	%p539, %p537, %p538;
	@%p539 bra 	$L__BB0_489;
	st.global.f32 	[%rd16+8], %f5456;
$L__BB0_489:
	setp.ge.s32 	%p540, %r35, %r39;
	setp.ge.s32 	%p541, %r18, %r40;
	or.pred  	%p542, %p540, %p541;
	@%p542 bra 	$L__BB0_491;
	st.global.f32 	[%rd16+12], %f5455;
$L__BB0_491:
	setp.ge.s32 	%p543, %r35, %r39;
	setp.ge.s32 	%p544, %r19, %r40;
	or.pred  	%p545, %p543, %p544;
	@%p545 bra 	$L__BB0_493;
	st.global.f32 	[%rd16+16], %f5454;
$L__BB0_493:
	setp.ge.s32 	%p546, %r35, %r39;
	setp.ge.s32 	%p547, %r20, %r40;
	or.pred  	%p548, %p546, %p547;
	@%p548 bra 	$L__BB0_495;
	st.global.f32 	[%rd16+20], %f5453;
$L__BB0_495:
	setp.ge.s32 	%p549, %r35, %r39;
	setp.ge.s32 	%p550, %r21, %r40;
	or.pred  	%p551, %p549, %p550;
	@%p551 bra 	$L__BB0_497;
	st.global.f32 	[%rd16+24], %f5452;
$L__BB0_497:
	setp.ge.s32 	%p552, %r35, %r39;
	setp.ge.s32 	%p553, %r22, %r40;
	or.pred  	%p554, %p552, %p553;
	@%p554 bra 	$L__BB0_499;
	st.global.f32 	[%rd16+28], %f5451;
$L__BB0_499:
	setp.ge.s32 	%p555, %r3002, %r40;
	add.s32 	%r37, %r26, 7;
	setp.ge.s32 	%p556, %r37, %r39;
	add.s32 	%r38, %r36, %r40;
	or.pred  	%p557, %p556, %p555;
	@%p557 bra 	$L__BB0_501;
	add.s32 	%r3012, %r3002, %r38;
	mul.wide.s32 	%rd500, %r3012, 4;
	add.s64 	%rd501, %rd11, %rd500;
	st.global.f32 	[%rd501], %f5450;
$L__BB0_501:
	setp.ge.s32 	%p558, %r37, %r39;
	setp.ge.s32 	%p559, %r16, %r40;
	cvt.s64.s32 	%rd502, %r38;
	add.s64 	%rd503, %rd8, %rd502;
	shl.b64 	%rd504, %rd503, 2;
	add.s64 	%rd17, %rd11, %rd504;
	or.pred  	%p560, %p558, %p559;
	@%p560 bra 	$L__BB0_503;
	st.global.f32 	[%rd17+4], %f5449;
$L__BB0_503:
	setp.ge.s32 	%p561, %r37, %r39;
	setp.ge.s32 	%p562, %r17, %r40;
	or.pred  	%p563, %p561, %p562;
	@%p563 bra 	$L__BB0_505;
	st.global.f32 	[%rd17+8], %f5448;
$L__BB0_505:
	setp.ge.s32 	%p564, %r37, %r39;
	setp.ge.s32 	%p565, %r18, %r40;
	or.pred  	%p566, %p564, %p565;
	@%p566 bra 	$L__BB0_507;
	st.global.f32 	[%rd17+12], %f5447;
$L__BB0_507:
	setp.ge.s32 	%p567, %r37, %r39;
	setp.ge.s32 	%p568, %r19, %r40;
	or.pred  	%p569, %p567, %p568;
	@%p569 bra 	$L__BB0_509;
	st.global.f32 	[%rd17+16], %f5446;
$L__BB0_509:
	setp.ge.s32 	%p570, %r37, %r39;
	setp.ge.s32 	%p571, %r20, %r40;
	or.pred  	%p572, %p570, %p571;
	@%p572 bra 	$L__BB0_511;
	st.global.f32 	[%rd17+20], %f5445;
$L__BB0_511:
	setp.ge.s32 	%p573, %r37, %r39;
	setp.ge.s32 	%p574, %r21, %r40;
	or.pred  	%p575, %p573, %p574;
	@%p575 bra 	$L__BB0_513;
	st.global.f32 	[%rd17+24], %f5444;
$L__BB0_513:
	setp.ge.s32 	%p576, %r37, %r39;
	setp.ge.s32 	%p577, %r22, %r40;
	or.pred  	%p578, %p576, %p577;
	@%p578 bra 	$L__BB0_515;
	st.global.f32 	[%rd17+28], %f5443;
$L__BB0_515:
	ret;

}


// ===== COMPILED SASS (sm_100) =====

	.target	sm_100

	.elftype	@"ET_EXEC"


//--------------------- .note.nv.tkinfo           --------------------------
	.section	.note.nv.tkinfo,"",@"SHT_NOTE"
	.sectionflags	@"SHF_NOTE_NV_TKINFO"
	.tkinfo
        /*0018*/ 	.word	0x00000002
        /*0030*/ 	.string	""
        /*0030*/ 	.string	"ptxas"
        /*0030*/ 	.string	"Cuda compilation tools, release 13.0, V13.0.88"
        /*0030*/ 	.string	"Build cuda_13.0.r13.0/compiler.36424714_0"
        /*0030*/ 	.string	"-arch sm_100 -m 64 "



//--------------------- .note.nv.cuinfo           --------------------------
	.section	.note.nv.cuinfo,"",@"SHT_NOTE"
	.sectionflags	@"SHF_NOTE_NV_CUINFO"
        /*0018*/ 	.short	0x0002
        /*001a*/ 	.short	0x0064
        /*001c*/ 	.short	0x0082
	.zero		2


//--------------------- .nv.info                  --------------------------
	.section	.nv.info,"",@"SHT_CUDA_INFO"
	.align	4


	//----- nvinfo : EIATTR_REGCOUNT
	.align		4
        /*0000*/ 	.byte	0x04, 0x2f
        /*0002*/ 	.short	(.L_1 - .L_0)
	.align		4
.L_0:
        /*0004*/ 	.word	index@(_Z26simple_fp16_gemm_blackwellPK6__halfS1_Pfiii)
        /*0008*/ 	.word	0x00000080


	//----- nvinfo : EIATTR_FRAME_SIZE
	.align		4
.L_1:
        /*000c*/ 	.byte	0x04, 0x11
        /*000e*/ 	.short	(.L_3 - .L_2)
	.align		4
.L_2:
        /*0010*/ 	.word	index@(_Z26simple_fp16_gemm_blackwellPK6__halfS1_Pfiii)
        /*0014*/ 	.word	0x00000000


	//----- nvinfo : EIATTR_MIN_STACK_SIZE
	.align		4
.L_3:
        /*0018*/ 	.byte	0x04, 0x12
        /*001a*/ 	.short	(.L_5 - .L_4)
	.align		4
.L_4:
        /*001c*/ 	.word	index@(_Z26simple_fp16_gemm_blackwellPK6__halfS1_Pfiii)
        /*0020*/ 	.word	0x00000000
.L_5:


//--------------------- .nv.compat                --------------------------
	.section	.nv.compat,"",@"SHT_CUDA_COMPAT_INFO"
	.align	4
        /*0000*/ 	.byte	0x02, 0x09, 0x00, 0x00, 0x02, 0x02, 0x01, 0x00, 0x02, 0x05, 0x05, 0x00, 0x03, 0x07, 0x01, 0x01
        /*0010*/ 	.byte	0x02, 0x03, 0x00, 0x00, 0x02, 0x06, 0x01, 0x00, 0x04, 0x0b, 0x08, 0x00, 0x09, 0x00, 0x00, 0x00
        /*0020*/ 	.byte	0x00, 0x00, 0x00, 0x00


//--------------------- .nv.info._Z26simple_fp16_gemm_blackwellPK6__halfS1_Pfiii --------------------------
	.section	.nv.info._Z26simple_fp16_gemm_blackwellPK6__halfS1_Pfiii,"",@"SHT_CUDA_INFO"
	.sectionflags	@""
	.align	4


	//----- nvinfo : EIATTR_CUDA_API_VERSION
	.align		4
        /*0000*/ 	.byte	0x04, 0x37
        /*0002*/ 	.short	(.L_7 - .L_6)
.L_6:
        /*0004*/ 	.word	0x00000082


	//----- nvinfo : EIATTR_KPARAM_INFO
	.align		4
.L_7:
        /*0008*/ 	.byte	0x04, 0x17
        /*000a*/ 	.short	(.L_9 - .L_8)
.L_8:
        /*000c*/ 	.word	0x00000000
        /*0010*/ 	.short	0x0005
        /*0012*/ 	.short	0x0020
        /*0014*/ 	.byte	0x00, 0xf0, 0x11, 0x00


	//----- nvinfo : EIATTR_KPARAM_INFO
	.align		4
.L_9:
        /*0018*/ 	.byte	0x04, 0x17
        /*001a*/ 	.short	(.L_11 - .L_10)
.L_10:
        /*001c*/ 	.word	0x00000000
        /*0020*/ 	.short	0x0004
        /*0022*/ 	.short	0x001c
        /*0024*/ 	.byte	0x00, 0xf0, 0x11, 0x00


	//----- nvinfo : EIATTR_KPARAM_INFO
	.align		4
.L_11:
        /*0028*/ 	.byte	0x04, 0x17
        /*002a*/ 	.short	(.L_13 - .L_12)
.L_12:
        /*002c*/ 	.word	0x00000000
        /*0030*/ 	.short	0x0003
        /*0032*/ 	.short	0x0018
        /*0034*/ 	.byte	0x00, 0xf0, 0x11, 0x00


	//----- nvinfo : EIATTR_KPARAM_INFO
	.align		4
.L_13:
        /*0038*/ 	.byte	0x04, 0x17
        /*003a*/ 	.short	(.L_15 - .L_14)
.L_14:
        /*003c*/ 	.word	0x00000000
        /*0040*/ 	.short	0x0002
        /*0042*/ 	.short	0x0010
        /*0044*/ 	.byte	0x00, 0xf5, 0x21, 0x00


	//----- nvinfo : EIATTR_KPARAM_INFO
	.align		4
.L_15:
        /*0048*/ 	.byte	0x04, 0x17
        /*004a*/ 	.short	(.L_17 - .L_16)
.L_16:
        /*004c*/ 	.word	0x00000000
        /*0050*/ 	.short	0x0001
        /*0052*/ 	.short	0x0008
        /*0054*/ 	.byte	0x00, 0xf5, 0x21, 0x00


	//----- nvinfo : EIATTR_KPARAM_INFO
	.align		4
.L_17:
        /*0058*/ 	.byte	0x04, 0x17
        /*005a*/ 	.short	(.L_19 - .L_18)
.L_18:
        /*005c*/ 	.word	0x00000000
        /*0060*/ 	.short	0x0000
        /*0062*/ 	.short	0x0000
        /*0064*/ 	.byte	0x00, 0xf5, 0x21, 0x00


	//----- nvinfo : EIATTR_SPARSE_MMA_MASK
	.align		4
.L_19:
        /*0068*/ 	.byte	0x03, 0x50
        /*006a*/ 	.short	0x0000


	//----- nvinfo : EIATTR_MAXREG_COUNT
	.align		4
        /*006c*/ 	.byte	0x03, 0x1b
        /*006e*/ 	.short	0x00ff


	//----- nvinfo : EIATTR_NUM_BARRIERS
	.align		4
        /*0070*/ 	.byte	0x02, 0x4c
        /*0072*/ 	.byte	0x01
	.zero		1


	//----- nvinfo : EIATTR_MERCURY_ISA_VERSION
	.align		4
        /*0074*/ 	.byte	0x03, 0x5f
        /*0076*/ 	.short	0x0101


	//----- nvinfo : EIATTR_VRC_CTA_INIT_COUNT
	.align		4
        /*0078*/ 	.byte	0x02, 0x4a
	.zero		1
	.zero		1


	//----- nvinfo : EIATTR_EXIT_INSTR_OFFSETS
	.align		4
        /*007c*/ 	.byte	0x04, 0x1c
        /*007e*/ 	.short	(.L_21 - .L_20)


	//   ....[0]....
.L_20:
        /*0080*/ 	.word	0x0001a4b0


	//   ....[1]....
        /*0084*/ 	.word	0x0001a4d0


	//----- nvinfo : EIATTR_CBANK_PARAM_SIZE
	.align		4
.L_21:
        /*0088*/ 	.byte	0x03, 0x19
        /*008a*/ 	.short	0x0024


	//----- nvinfo : EIATTR_PARAM_CBANK
	.align		4
        /*008c*/ 	.byte	0x04, 0x0a
        /*008e*/ 	.short	(.L_23 - .L_22)
	.align		4
.L_22:
        /*0090*/ 	.word	index@(.nv.constant0._Z26simple_fp16_gemm_blackwellPK6__halfS1_Pfiii)
        /*0094*/ 	.short	0x0380
        /*0096*/ 	.short	0x0024


	//----- nvinfo : EIATTR_SW_WAR
	.align		4
.L_23:
        /*0098*/ 	.byte	0x04, 0x36
        /*009a*/ 	.short	(.L_25 - .L_24)
.L_24:
        /*009c*/ 	.word	0x00000008
.L_25:


//--------------------- .nv.callgraph             --------------------------
	.section	.nv.callgraph,"",@"SHT_CUDA_CALLGRAPH"
	.align	4
	.sectionentsize	8
	.align		4
        /*0000*/ 	.word	0x00000000
	.align		4
        /*0004*/ 	.word	0xffffffff
	.align		4
        /*0008*/ 	.word	0x00000000
	.align		4
        /*000c*/ 	.word	0xfffffffe
	.align		4
        /*0010*/ 	.word	0x00000000
	.align		4
        /*0014*/ 	.word	0xfffffffd
	.align		4
        /*0018*/ 	.word	0x00000000
	.align		4
        /*001c*/ 	.word	0xfffffffc


//--------------------- .text._Z26simple_fp16_gemm_blackwellPK6__halfS1_Pfiii --------------------------
	.section	.text._Z26simple_fp16_gemm_blackwellPK6__halfS1_Pfiii,"ax",@progbits
	.align	128
        .global         _Z26simple_fp16_gemm_blackwellPK6__halfS1_Pfiii
        .type           _Z26simple_fp16_gemm_blackwellPK6__halfS1_Pfiii,@function
        .size           _Z26simple_fp16_gemm_blackwellPK6__halfS1_Pfiii,(.L_x_3 - _Z26simple_fp16_gemm_blackwellPK6__halfS1_Pfiii)
        .other          _Z26simple_fp16_gemm_blackwellPK6__halfS1_Pfiii,@"STO_CUDA_ENTRY STV_DEFAULT"
_Z26simple_fp16_gemm_blackwellPK6__halfS1_Pfiii:
.text._Z26simple_fp16_gemm_blackwellPK6__halfS1_Pfiii:
[----:B------:R-:W-:Y:S01]  /*0000*/  LDC R1, c[0x0][0x37c] ;  /* 0x0000df00ff017b82 */ /* 0x000fe20000000800 */
[----:B------:R-:W0:Y:S01]  /*0010*/  LDCU UR4, c[0x0][0x3a0] ;  /* 0x00007400ff0477ac */ /* 0x000e220008000800 */
[----:B------:R-:W1:Y:S01]  /*0020*/  S2R R0, SR_TID.X ;  /* 0x0000000000007919 */ /* 0x000e620000002100 */
[----:B------:R-:W-:Y:S01]  /*0030*/  HFMA2 R3, -RZ, RZ, 0, 0 ;  /* 0x00000000ff037431 */ /* 0x000fe200000001ff */
[----:B------:R-:W-:Y:S02]  /*0040*/  CS2R R78, SRZ ;  /* 0x00000000004e7805 */ /* 0x000fe4000001ff00 */
[----:B------:R-:W-:Y:S01]  /*0050*/  CS2R R76, SRZ ;  /* 0x00000000004c7805 */ /* 0x000fe2000001ff00 */
[----:B------:R-:W2:Y:S01]  /*0060*/  S2R R2, SR_TID.Y ;  /* 0x0000000000027919 */ /* 0x000ea20000002200 */
[----:B------:R-:W-:Y:S02]  /*0070*/  CS2R R74, SRZ ;  /* 0x00000000004a7805 */ /* 0x000fe4000001ff00 */
[----:B------:R-:W-:-:S02]  /*0080*/  CS2R R72, SRZ ;  /* 0x0000000000487805 */ /* 0x000fc4000001ff00 */
[----:B------:R-:W-:Y:S02]  /*0090*/  CS2R R10, SRZ ;  /* 0x00000000000a7805 */ /* 0x000fe4000001ff00 */
[----:B------:R-:W-:Y:S02]  /*00a0*/  CS2R R56, SRZ ;  /* 0x0000000000387805 */ /* 0x000fe4000001ff00 */
[----:B------:R-:W-:Y:S02]  /*00b0*/  CS2R R24, SRZ ;  /* 0x0000000000187805 */ /* 0x000fe4000001ff00 */
[----:B------:R-:W-:Y:S02]  /*00c0*/  CS2R R14, SRZ ;  /* 0x00000000000e7805 */ /* 0x000fe4000001ff00 */
[----:B------:R-:W-:Y:S02]  /*00d0*/  CS2R R54, SRZ ;  /* 0x0000000000367805 */ /* 0x000fe4000001ff00 */
[----:B------:R-:W-:-:S02]  /*00e0*/  CS2R R40, SRZ ;  /* 0x0000000000287805 */ /* 0x000fc4000001ff00 */
[----:B------:R-:W-:Y:S02]  /*00f0*/  CS2R R26, SRZ ;  /* 0x00000000001a7805 */ /* 0x000fe4000001ff00 */
[----:B------:R-:W-:Y:S02]  /*0100*/  CS2R R50, SRZ ;  /* 0x0000000000327805 */ /* 0x000fe4000001ff00 */
[----:B------:R-:W-:Y:S02]  /*0110*/  CS2R R22, SRZ ;  /* 0x0000000000167805 */ /* 0x000fe4000001ff00 */
[----:B------:R-:W-:Y:S01]  /*0120*/  CS2R R48, SRZ ;  /* 0x0000000000307805 */ /* 0x000fe2000001ff00 */
[----:B0-----:R-:W-:Y:S01]  /*0130*/  UISETP.GE.AND UP0, UPT, UR4, 0x1, UPT ;  /* 0x000000010400788c */ /* 0x001fe2000bf06270 */
[----:B------:R-:W-:Y:S02]  /*0140*/  CS2R R32, SRZ ;  /* 0x0000000000207805 */ /* 0x000fe4000001ff00 */
[----:B------:R-:W-:-:S02]  /*0150*/  CS2R R18, SRZ ;  /* 0x0000000000127805 */ /* 0x000fc4000001ff00 */
[----:B------:R-:W-:Y:S02]  /*0160*/  CS2R R20, SRZ ;  /* 0x0000000000147805 */ /* 0x000fe4000001ff00 */
[----:B------:R-:W-:Y:S02]  /*0170*/  CS2R R70, SRZ ;  /* 0x0000000000467805 */ /* 0x000fe4000001ff00 */
[----:B------:R-:W-:Y:S02]  /*0180*/  MOV R42, RZ ;  /* 0x000000ff002a7202 */ /* 0x000fe40000000f00 */
[----:B------:R-:W-:Y:S02]  /*0190*/  CS2R R46, SRZ ;  /* 0x00000000002e7805 */ /* 0x000fe4000001ff00 */
        /* <DEDUP_REMOVED lines=12> */
[----:B------:R-:W0:Y:S01]  /*0260*/  LDCU.64 UR8, c[0x0][0x358] ;  /* 0x00006b00ff0877ac */ /* 0x000e220008000a00 */
[----:B-12---:R-:W-:Y:S05]  /*0270*/  BRA.U !UP0, `(.L_x_0) ;  /* 0x0000019108d47547 */ /* 0x006fea000b800000 */
[----:B------:R-:W1:Y:S01]  /*0280*/  S2R R43, SR_CTAID.Y ;  /* 0x00000000002b7919 */ /* 0x000e620000002600 */
[----:B------:R-:W2:Y:S01]  /*0290*/  S2UR UR5, SR_CgaCtaId ;  /* 0x00000000000579c3 */ /* 0x000ea20000008800 */
[----:B------:R-:W-:Y:S01]  /*02a0*/  UMOV UR4, 0x400 ;  /* 0x0000040000047882 */ /* 0x000fe20000000000 */
[----:B------:R-:W-:Y:S01]  /*02b0*/  MOV R79, RZ ;  /* 0x000000ff004f7202 */ /* 0x000fe20000000f00 */
[----:B------:R-:W-:Y:S01]  /*02c0*/  UIADD3 UR4, UPT, UPT, UR4, 0x4000, URZ ;  /* 0x0000400004047890 */ /* 0x000fe2000fffe0ff */
[----:B------:R-:W3:Y:S01]  /*02d0*/  LDCU UR10, c[0x0][0x398] ;  /* 0x00007300ff0a77ac */ /* 0x000ee20008000800 */
[----:B------:R-:W4:Y:S01]  /*02e0*/  LDCU.64 UR12, c[0x0][0x380] ;  /* 0x00007000ff0c77ac */ /* 0x000f220008000a00 */
[----:B------:R-:W0:Y:S01]  /*02f0*/  LDCU.64 UR14, c[0x0][0x388] ;  /* 0x00007100ff0e77ac */ /* 0x000e220008000a00 */
[----:B--2---:R-:W-:-:S06]  /*0300*/  ULEA UR4, UR5, UR4, 0x18 ;  /* 0x0000000405047291 */ /* 0x004fcc000f8ec0ff */
[----:B------:R-:W-:Y:S01]  /*0310*/  LEA R45, R2, UR4, 0xb ;  /* 0x00000004022d7c11 */ /* 0x000fe2000f8e58ff */
[----:B------:R-:W-:Y:S01]  /*0320*/  UMOV UR4, URZ ;  /* 0x000000ff00047c82 */ /* 0x000fe20008000000 */
[----:B-1----:R-:W-:Y:S02]  /*0330*/  LEA R43, R43, R2, 0x4 ;  /* 0x000000022b2b7211 */ /* 0x002fe400078e20ff */
[----:B------:R-:W-:Y:S02]  /*0340*/  LEA R44, R0, R45, 0x4 ;  /* 0x0000002d002c7211 */ /* 0x000fe400078e20ff */
[----:B0--34-:R-:W-:-:S07]  /*0350*/  SHF.L.U32 R43, R43, 0x3, RZ ;  /* 0x000000032b2b7819 */ /* 0x019fce00000006ff */
.L_x_1:
[----:B------:R-:W0:Y:S01]  /*0360*/  S2R R99, SR_CTAID.Y ;  /* 0x0000000000637919 */ /* 0x000e220000002600 */
[----:B------:R-:W1:Y:S01]  /*0370*/  LDC R80, c[0x0][0x3a0] ;  /* 0x0000e800ff507b82 */ /* 0x000e620000000800 */
[----:B------:R-:W-:Y:S01]  /*0380*/  LEA R101, R0, UR4, 0x3 ;  /* 0x0000000400657c11 */ /* 0x000fe2000f8e18ff */
[----:B------:R-:W0:Y:S03]  /*0390*/  S2R R2, SR_TID.Y ;  /* 0x0000000000027919 */ /* 0x000e260000002200 */
[C---:B------:R-:W-:Y:S02]  /*03a0*/  IADD3 R45, PT, PT, R101.reuse, 0x1, RZ ;  /* 0x00000001652d7810 */ /* 0x040fe40007ffe0ff */
[C---:B------:R-:W-:Y:S02]  /*03b0*/  IADD3 R93, PT, PT, R101.reuse, 0x2, RZ ;  /* 0x00000002655d7810 */ /* 0x040fe40007ffe0ff */
[----:B-1----:R-:W-:-:S02]  /*03c0*/  ISETP.GE.AND P0, PT, R101, R80, PT ;  /* 0x000000506500720c */ /* 0x002fc40003f06270 */
[-C--:B------:R-:W-:Y:S02]  /*03d0*/  ISETP.GE.AND P4, PT, R45, R80.reuse, PT ;  /* 0x000000502d00720c */ /* 0x080fe40003f86270 */
[----:B------:R-:W-:Y:S02]  /*03e0*/  ISETP.GE.OR P0, PT, R43, UR10, P0 ;  /* 0x0000000a2b007c0c */ /* 0x000fe40008706670 */
[----:B------:R-:W-:Y:S02]  /*03f0*/  ISETP.GE.AND P6, PT, R93, R80, PT ;  /* 0x000000505d00720c */ /* 0x000fe40003fc6270 */
[----:B------:R-:W-:Y:S01]  /*0400*/  P2R R81, PR, RZ, 0x1 ;  /* 0x00000001ff517803 */ /* 0x000fe20000000000 */
[----:B------:R-:W1:Y:S01]  /*0410*/  S2UR UR6, SR_CgaCtaId ;  /* 0x00000000000679c3 */ /* 0x000e620000008800 */
[----:B------:R-:W-:Y:S01]  /*0420*/  UMOV UR5, 0x400 ;  /* 0x0000040000057882 */ /* 0x000fe20000000000 */
[----:B0-----:R-:W-:Y:S02]  /*0430*/  LEA R94, R99, R2, 0x4 ;  /* 0x00000002635e7211 */ /* 0x001fe400078e20ff */
[----:B------:R-:W-:-:S02]  /*0440*/  P2R R91, PR, RZ, 0x10 ;  /* 0x00000010ff5b7803 */ /* 0x000fc40000000000 */
[C---:B------:R-:W-:Y:S02]  /*0450*/  SHF.L.U32 R43, R94.reuse, 0x3, RZ ;  /* 0x000000035e2b7819 */ /* 0x040fe400000006ff */
[----:B------:R-:W-:Y:S02]  /*0460*/  LEA R88, R94, 0x2, 0x3 ;  /* 0x000000025e587811 */ /* 0x000fe400078e18ff */
[C---:B------:R-:W-:Y:S01]  /*0470*/  IADD3 R45, PT, PT, R43.reuse, 0x2, RZ ;  /* 0x000000022b2d7810 */ /* 0x040fe20007ffe0ff */
[-C--:B------:R-:W-:Y:S01]  /*0480*/  IMAD R59, R43, R80.reuse, R80 ;  /* 0x000000502b3b7224 */ /* 0x080fe200078e0250 */
[----:B------:R-:W-:Y:S02]  /*0490*/  P2R R106, PR, RZ, 0x40 ;  /* 0x00000040ff6a7803 */ /* 0x000fe40000000000 */
[----:B------:R-:W-:Y:S02]  /*04a0*/  ISETP.LT.AND P2, PT, R45, UR10, !P4 ;  /* 0x0000000a2d007c0c */ /* 0x000fe4000e741270 */
[----:B------:R-:W-:-:S04]  /*04b0*/  IADD3 R102, PT, PT, R59, R80, RZ ;  /* 0x000000503b667210 */ /* 0x000fc80007ffe0ff */
[----:B------:R-:W-:-:S04]  /*04c0*/  IADD3 R0, P0, PT, R102, R101, RZ ;  /* 0x0000006566007210 */ /* 0x000fc80007f1e0ff */
[----:B------:R-:W-:Y:S02]  /*04d0*/  IADD3.X R45, PT, PT, RZ, RZ, RZ, P0, !PT ;  /* 0x000000ffff2d7210 */ /* 0x000fe400007fe4ff */
[----:B------:R-:W-:Y:S02]  /*04e0*/  LEA R84, P1, R0, UR12, 0x1 ;  /* 0x0000000c00547c11 */ /* 0x000fe4000f8208ff */
[----:B------:R-:W-:Y:S02]  /*04f0*/  ISETP.LT.AND P0, PT, R88, UR10, !P6 ;  /* 0x0000000a58007c0c */ /* 0x000fe4000f701270 */
[----:B------:R-:W-:-:S05]  /*0500*/  LEA.HI.X R85, R0, UR13, R45, 0x1, P1 ;  /* 0x0000000d00557c11 */ /* 0x000fca00088f0c2d */
[----:B------:R-:W2:Y:S06]  /*0510*/  @P2 LDG.E.U16.CONSTANT R61, desc[UR8][R84.64+0x2] ;  /* 0x00000208543d2981 */ /* 0x000eac000c1e9500 */
[----:B------:R-:W3:Y:S01]  /*0520*/  @P0 LDG.E.U16.CONSTANT R63, desc[UR8][R84.64+0x4] ;  /* 0x00000408543f0981 */ /* 0x000ee2000c1e9500 */
[----:B------:R-:W-:Y:S01]  /*0530*/  IADD3 R45, PT, PT, R101, 0x3, RZ ;  /* 0x00000003652d7810 */ /* 0x000fe20007ffe0ff */
[----:B-1----:R-:W-:Y:S01]  /*0540*/  ULEA UR7, UR6, UR5, 0x18 ;  /* 0x0000000506077291 */ /* 0x002fe2000f8ec0ff */
[----:B------:R-:W0:Y:S02]  /*0550*/  S2R R0, SR_TID.X ;  /* 0x0000000000007919 */ /* 0x000e240000002100 */
[----:B------:R-:W-:-:S03]  /*0560*/  ISETP.GE.AND P1, PT, R45, R80, PT ;  /* 0x000000502d00720c */ /* 0x000fc60003f26270 */
[----:B------:R-:W-:Y:S02]  /*0570*/  LEA R45, R2, UR7, 0xa ;  /* 0x00000007022d7c11 */ /* 0x000fe4000f8e50ff */
[----:B------:R-:W-:Y:S02]  /*0580*/  ISETP.LT.AND P3, PT, R88, UR10, !P1 ;  /* 0x0000000a58007c0c */ /* 0x000fe4000cf61270 */
[----:B------:R-:W-:-:S11]  /*0590*/  IADD3 R59, PT, PT, R101, 0x4, RZ ;  /* 0x00000004653b7810 */ /* 0x000fd60007ffe0ff */
[----:B------:R-:W4:Y:S01]  /*05a0*/  @P3 LDG.E.U16.CONSTANT R65, desc[UR8][R84.64+0x6] ;  /* 0x0000060854413981 */ /* 0x000f22000c1e9500 */
[----:B0-----:R-:W-:-:S05]  /*05b0*/  LEA R90, R0, R45, 0x4 ;  /* 0x0000002d005a7211 */ /* 0x001fca00078e20ff */
[----:B------:R-:W-:Y:S04]  /*05c0*/  @!P2 STS.U16 [R90+0x102], RZ ;  /* 0x000102ff5a00a388 */ /* 0x000fe80000000400 */
[----:B------:R-:W-:Y:S04]  /*05d0*/  @!P0 STS.U16 [R90+0x104], RZ ;  /* 0x000104ff5a008388 */ /* 0x000fe80000000400 */
[----:B--2---:R0:W-:Y:S01]  /*05e0*/  @P2 STS.U16 [R90+0x102], R61 ;  /* 0x0001023d5a002388 */ /* 0x0041e20000000400 */
[----:B------:R-:W-:-:S03]  /*05f0*/  ISETP.GE.AND P2, PT, R59, R80, PT ;  /* 0x000000503b00720c */ /* 0x000fc60003f46270 */
[----:B---3--:R-:W-:Y:S01]  /*0600*/  @P0 STS.U16 [R90+0x104], R63 ;  /* 0x0001043f5a000388 */ /* 0x008fe20000000400 */
[----:B------:R-:W-:-:S13]  /*0610*/  ISETP.LT.AND P0, PT, R88, UR10, !P2 ;  /* 0x0000000a58007c0c */ /* 0x000fda000d701270 */
[----:B------:R-:W2:Y:S01]  /*0620*/  @P0 LDG.E.U16.CONSTANT R59, desc[UR8][R84.64+0x8] ;  /* 0x00000808543b0981 */ /* 0x000ea2000c1e9500 */
[----:B------:R-:W-:-:S03]  /*0630*/  IADD3 R100, PT, PT, R102, R80, RZ ;  /* 0x0000005066647210 */ /* 0x000fc60007ffe0ff */
[----:B------:R-:W-:Y:S04]  /*0640*/  @!P3 STS.U16 [R90+0x106], RZ ;  /* 0x000106ff5a00b388 */ /* 0x000fe80000000400 */
[----:B----4-:R1:W-:Y:S01]  /*0650*/  @P3 STS.U16 [R90+0x106], R65 ;  /* 0x000106415a003388 */ /* 0x0103e20000000400 */
[C---:B------:R-:W-:Y:S02]  /*0660*/  IADD3 R58, P3, PT, R100.reuse, R101, RZ ;  /* 0x00000065643a7210 */ /* 0x040fe40007f7e0ff */
[----:B------:R-:W-:Y:S02]  /*0670*/  IADD3 R98, PT, PT, R100, R80, RZ ;  /* 0x0000005064627210 */ /* 0x000fe40007ffe0ff */
[----:B------:R-:W-:Y:S02]  /*0680*/  IADD3.X R67, PT, PT, RZ, RZ, RZ, P3, !PT ;  /* 0x000000ffff437210 */ /* 0x000fe40001ffe4ff */
[----:B------:R-:W-:-:S04]  /*0690*/  LEA R82, P3, R58, UR12, 0x1 ;  /* 0x0000000c3a527c11 */ /* 0x000fc8000f8608ff */
[----:B------:R-:W-:Y:S02]  /*06a0*/  LEA.HI.X R83, R58, UR13, R67, 0x1, P3 ;  /* 0x0000000d3a537c11 */ /* 0x000fe400098f0c43 */
[C---:B------:R-:W-:Y:S02]  /*06b0*/  IADD3 R58, P3, PT, R98.reuse, R101, RZ ;  /* 0x00000065623a7210 */ /* 0x040fe40007f7e0ff */
[----:B------:R-:W-:Y:S02]  /*06c0*/  IADD3 R97, PT, PT, R98, R80, RZ ;  /* 0x0000005062617210 */ /* 0x000fe40007ffe0ff */
[----:B0-----:R-:W-:Y:S02]  /*06d0*/  IADD3.X R61, PT, PT, RZ, RZ, RZ, P3, !PT ;  /* 0x000000ffff3d7210 */ /* 0x001fe40001ffe4ff */
[----:B------:R-:W-:Y:S01]  /*06e0*/  LEA R66, P3, R58, UR12, 0x1 ;  /* 0x0000000c3a427c11 */ /* 0x000fe2000f8608ff */
[----:B------:R-:W-:Y:S01]  /*06f0*/  @!P0 STS.U16 [R90+0x108], RZ ;  /* 0x000108ff5a008388 */ /* 0x000fe20000000400 */
[----:B------:R-:W-:-:S02]  /*0700*/  LEA R96, R94, 0x1, 0x3 ;  /* 0x000000015e607811 */ /* 0x000fc400078e18ff */
[----:B------:R-:W-:Y:S02]  /*0710*/  LEA.HI.X R67, R58, UR13, R61, 0x1, P3 ;  /* 0x0000000d3a437c11 */ /* 0x000fe400098f0c3d */
[----:B------:R-:W-:Y:S02]  /*0720*/  ISETP.LT.AND P4, PT, R96, UR10, !P4 ;  /* 0x0000000a60007c0c */ /* 0x000fe4000e781270 */
[----:B------:R-:W-:-:S11]  /*0730*/  IADD3 R92, PT, PT, R97, R80, RZ ;  /* 0x00000050615c7210 */ /* 0x000fd60007ffe0ff */
[----:B------:R-:W-:Y:S01]  /*0740*/  @P4 IMAD R60, R43, R80, R80 ;  /* 0x000000502b3c4224 */ /* 0x000fe200078e0250 */
[----:B------:R-:W-:Y:S01]  /*0750*/  P2R R95, PR, RZ, 0x10 ;  /* 0x00000010ff5f7803 */ /* 0x000fe20000000000 */
[----:B--2---:R0:W-:Y:S01]  /*0760*/  @P0 STS.U16 [R90+0x108], R59 ;  /* 0x0001083b5a000388 */ /* 0x0041e20000000400 */
[----:B------:R-:W-:-:S04]  /*0770*/  IADD3 R58, P0, PT, R97, R101, RZ ;  /* 0x00000065613a7210 */ /* 0x000fc80007f1e0ff */
[----:B------:R-:W-:Y:S02]  /*0780*/  IADD3.X R61, PT, PT, RZ, RZ, RZ, P0, !PT ;  /* 0x000000ffff3d7210 */ /* 0x000fe400007fe4ff */
[----:B------:R-:W-:-:S04]  /*0790*/  LEA R64, P0, R58, UR12, 0x1 ;  /* 0x0000000c3a407c11 */ /* 0x000fc8000f8008ff */
[----:B-1----:R-:W-:Y:S02]  /*07a0*/  LEA.HI.X R65, R58, UR13, R61, 0x1, P0 ;  /* 0x0000000d3a417c11 */ /* 0x002fe400080f0c3d */
[----:B------:R-:W-:-:S04]  /*07b0*/  IADD3 R58, P0, PT, R92, R101, RZ ;  /* 0x000000655c3a7210 */ /* 0x000fc80007f1e0ff */
[----:B------:R-:W-:Y:S02]  /*07c0*/  IADD3.X R61, PT, PT, RZ, RZ, RZ, P0, !PT ;  /* 0x000000ffff3d7210 */ /* 0x000fe400007fe4ff */
[----:B------:R-:W-:-:S04]  /*07d0*/  LEA R62, P0, R58, UR12, 0x1 ;  /* 0x0000000c3a3e7c11 */ /* 0x000fc8000f8008ff */
[----:B------:R-:W-:Y:S02]  /*07e0*/  LEA.HI.X R63, R58, UR13, R61, 0x1, P0 ;  /* 0x0000000d3a3f7c11 */ /* 0x000fe400080f0c3d */
[----:B0-----:R-:W-:Y:S02]  /*07f0*/  @P4 IADD3 R59, P0, PT, R60, R101, RZ ;  /* 0x000000653c3b4210 */ /* 0x001fe40007f1e0ff */
[----:B------:R-:W-:Y:S02]  /*0800*/  IADD3 R58, PT, PT, R92, R80, RZ ;  /* 0x000000505c3a7210 */ /* 0x000fe40007ffe0ff */
[----:B------:R-:W-:Y:S02]  /*0810*/  @P4 IADD3.X R86, PT, PT, RZ, RZ, RZ, P0, !PT ;  /* 0x000000ffff564210 */ /* 0x000fe400007fe4ff */
[----:B------:R-:W-:-:S04]  /*0820*/  @P4 LEA R60, P0, R59, UR12, 0x1 ;  /* 0x0000000c3b3c4c11 */ /* 0x000fc8000f8008ff */
[----:B------:R-:W-:Y:S02]  /*0830*/  @P4 LEA.HI.X R61, R59, UR13, R86, 0x1, P0 ;  /* 0x0000000d3b3d4c11 */ /* 0x000fe400080f0c56 */
[----:B------:R-:W-:Y:S02]  /*0840*/  IADD3 R58, P0, PT, R58, R101, RZ ;  /* 0x000000653a3a7210 */ /* 0x000fe40007f1e0ff */
[----:B------:R-:W-:Y:S02]  /*0850*/  IADD3 R59, PT, PT, R101, 0x5, RZ ;  /* 0x00000005653b7810 */ /* 0x000fe40007ffe0ff */
[----:B------:R-:W-:Y:S02]  /*0860*/  IADD3.X R87, PT, PT, RZ, RZ, RZ, P0, !PT ;  /* 0x000000ffff577210 */ /* 0x000fe400007fe4ff */
[----:B------:R-:W-:Y:S02]  /*0870*/  LEA R86, P0, R58, UR12, 0x1 ;  /* 0x0000000c3a567c11 */ /* 0x000fe4000f8008ff */
[----:B------:R-:W-:-:S02]  /*0880*/  ISETP.GE.AND P4, PT, R59, R80, PT ;  /* 0x000000503b00720c */ /* 0x000fc40003f86270 */
[----:B------:R-:W-:Y:S02]  /*0890*/  LEA.HI.X R87, R58, UR13, R87, 0x1, P0 ;  /* 0x0000000d3a577c11 */ /* 0x000fe400080f0c57 */
[----:B------:R-:W-:-:S13]  /*08a0*/  ISETP.LT.AND P0, PT, R88, UR10, !P4 ;  /* 0x0000000a58007c0c */ /* 0x000fda000e701270 */
[----:B------:R-:W2:Y:S01]  /*08b0*/  @P0 LDG.E.U16.CONSTANT R89, desc[UR8][R84.64+0xa] ;  /* 0x00000a0854590981 */ /* 0x000ea2000c1e9500 */
[----:B------:R-:W-:-:S04]  /*08c0*/  IADD3 R59, PT, PT, R101, 0x6, RZ ;  /* 0x00000006653b7810 */ /* 0x000fc80007ffe0ff */
[----:B------:R-:W-:Y:S01]  /*08d0*/  ISETP.GE.AND P3, PT, R59, R80, PT ;  /* 0x000000503b00720c */ /* 0x000fe20003f66270 */
[----:B------:R-:W-:Y:S04]  /*08e0*/  @!P0 STS.U16 [R90+0x10a], RZ ;  /* 0x00010aff5a008388 */ /* 0x000fe80000000400 */
[----:B--2---:R0:W-:Y:S01]  /*08f0*/  @P0 STS.U16 [R90+0x10a], R89 ;  /* 0x00010a595a000388 */ /* 0x0041e20000000400 */
[----:B------:R-:W-:-:S13]  /*0900*/  ISETP.LT.AND P0, PT, R88, UR10, !P3 ;  /* 0x0000000a58007c0c */ /* 0x000fda000df01270 */
[----:B------:R-:W2:Y:S01]  /*0910*/  @P0 LDG.E.U16.CONSTANT R103, desc[UR8][R84.64+0xc] ;  /* 0x00000c0854670981 */ /* 0x000ea2000c1e9500 */
[----:B------:R-:W-:-:S03]  /*0920*/  IADD3 R59, PT, PT, R101, 0x7, RZ ;  /* 0x00000007653b7810 */ /* 0x000fc60007ffe0ff */
[----:B------:R-:W-:Y:S04]  /*0930*/  @!P0 STS.U16 [R90+0x10c], RZ ;  /* 0x00010cff5a008388 */ /* 0x000fe80000000400 */
[----:B--2---:R-:W-:Y:S01]  /*0940*/  @P0 STS.U16 [R90+0x10c], R103 ;  /* 0x00010c675a000388 */ /* 0x004fe20000000400 */
[----:B------:R-:W-:-:S04]  /*0950*/  ISETP.GE.AND P0, PT, R59, R80, PT ;  /* 0x000000503b00720c */ /* 0x000fc80003f06270 */
[----:B------:R-:W-:-:S13]  /*0960*/  ISETP.LT.AND P5, PT, R88, UR10, !P0 ;  /* 0x0000000a58007c0c */ /* 0x000fda000c7a1270 */
[----:B------:R-:W2:Y:S01]  /*0970*/  @P5 LDG.E.U16.CONSTANT R105, desc[UR8][R84.64+0xe] ;  /* 0x00000e0854695981 */ /* 0x000ea2000c1e9500 */
[----:B------:R-:W-:-:S03]  /*0980*/  ISETP.GE.AND P6, PT, R101, R80, PT ;  /* 0x000000506500720c */ /* 0x000fc60003fc6270 */
[----:B------:R-:W-:Y:S04]  /*0990*/  @!P5 STS.U16 [R90+0x10e], RZ ;  /* 0x00010eff5a00d388 */ /* 0x000fe80000000400 */
[----:B--2---:R-:W-:Y:S01]  /*09a0*/  @P5 STS.U16 [R90+0x10e], R105 ;  /* 0x00010e695a005388 */ /* 0x004fe20000000400 */
[----:B------:R-:W-:-:S13]  /*09b0*/  ISETP.LT.AND P5, PT, R88, UR10, !P6 ;  /* 0x0000000a58007c0c */ /* 0x000fda000f7a1270 */
[----:B------:R-:W1:Y:S01]  /*09c0*/  @P5 LDC.64 R58, c[0x0][0x380] ;  /* 0x0000e000ff3a5b82 */ /* 0x000e620000000a00 */
[----:B0-----:R-:W-:-:S05]  /*09d0*/  @P5 IMAD R89, R43, R80, R80 ;  /* 0x000000502b595224 */ /* 0x001fca00078e0250 */
[----:B------:R-:W-:-:S05]  /*09e0*/  @P5 IADD3 R89, PT, PT, R101, R80, R89 ;  /* 0x0000005065595210 */ /* 0x000fca0007ffe059 */
[----:B-1----:R-:W-:-:S06]  /*09f0*/  @P5 IMAD.WIDE.U32 R88, R89, 0x2, R58 ;  /* 0x0000000259585825 */ /* 0x002fcc00078e003a */
[----:B------:R-:W2:Y:S01]  /*0a00*/  @P5 LDG.E.U16.CONSTANT R89, desc[UR8][R88.64] ;  /* 0x0000000858595981 */ /* 0x000ea2000c1e9500 */
[----:B------:R-:W-:-:S03]  /*0a10*/  LEA R84, R94, 0x3, 0x3 ;  /* 0x000000035e547811 */ /* 0x000fc600078e18ff */
[----:B------:R-:W-:Y:S04]  /*0a20*/  @!P5 STS.U16 [R90+0x100], RZ ;  /* 0x000100ff5a00d388 */ /* 0x000fe80000000400 */
[----:B--2---:R0:W-:Y:S01]  /*0a30*/  @P5 STS.U16 [R90+0x100], R89 ;  /* 0x000100595a005388 */ /* 0x0041e20000000400 */
[----:B------:R-:W-:-:S13]  /*0a40*/  ISETP.LT.AND P5, PT, R84, UR10, !P6 ;  /* 0x0000000a54007c0c */ /* 0x000fda000f7a1270 */
[----:B------:R-:W1:Y:S01]  /*0a50*/  @P5 LDC.64 R58, c[0x0][0x380] ;  /* 0x0000e000ff3a5b82 */ /* 0x000e620000000a00 */
[----:B------:R-:W-:-:S05]  /*0a60*/  @P5 IADD3 R85, PT, PT, R101, R80, R102 ;  /* 0x0000005065555210 */ /* 0x000fca0007ffe066 */
[----:B-1----:R-:W-:-:S06]  /*0a70*/  @P5 IMAD.WIDE.U32 R58, R85, 0x2, R58 ;  /* 0x00000002553a5825 */ /* 0x002fcc00078e003a */
[----:B------:R-:W2:Y:S01]  /*0a80*/  @P5 LDG.E.U16.CONSTANT R59, desc[UR8][R58.64] ;  /* 0x000000083a3b5981 */ /* 0x000ea2000c1e9500 */
[----:B------:R-:W-:-:S03]  /*0a90*/  IADD3 R85, PT, PT, R43, 0x3, RZ ;  /* 0x000000032b557810 */ /* 0x000fc60007ffe0ff */
[----:B------:R-:W-:Y:S04]  /*0aa0*/  @!P5 STS.U16 [R90+0x180], RZ ;  /* 0x000180ff5a00d388 */ /* 0x000fe80000000400 */
[----:B--2---:R1:W-:Y:S01]  /*0ab0*/  @P5 STS.U16 [R90+0x180], R59 ;  /* 0x0001803b5a005388 */ /* 0x0043e20000000400 */
[----:B------:R-:W-:-:S04]  /*0ac0*/  ISETP.NE.AND P5, PT, R91, RZ, PT ;  /* 0x000000ff5b00720c */ /* 0x000fc80003fa5270 */
[----:B------:R-:W-:-:S13]  /*0ad0*/  ISETP.LT.AND P5, PT, R85, UR10, !P5 ;  /* 0x0000000a55007c0c */ /* 0x000fda000efa1270 */
[----:B------:R-:W2:Y:S01]  /*0ae0*/  @P5 LDG.E.U16.CONSTANT R85, desc[UR8][R82.64+0x2] ;  /* 0x0000020852555981 */ /* 0x000ea2000c1e9500 */
[----:B------:R-:W-:Y:S02]  /*0af0*/  P2R R104, PR, RZ, 0x40 ;  /* 0x00000040ff687803 */ /* 0x000fe40000000000 */
[----:B------:R-:W-:Y:S01]  /*0b00*/  ISETP.NE.AND P6, PT, R106, RZ, PT ;  /* 0x000000ff6a00720c */ /* 0x000fe20003fc5270 */
[----:B------:R-:W-:Y:S04]  /*0b10*/  @!P5 STS.U16 [R90+0x182], RZ ;  /* 0x000182ff5a00d388 */ /* 0x000fe80000000400 */
[----:B--2---:R2:W-:Y:S01]  /*0b20*/  @P5 STS.U16 [R90+0x182], R85 ;  /* 0x000182555a005388 */ /* 0x0045e20000000400 */
[----:B------:R-:W-:-:S13]  /*0b30*/  ISETP.LT.AND P5, PT, R84, UR10, !P6 ;  /* 0x0000000a54007c0c */ /* 0x000fda000f7a1270 */
[----:B0-----:R-:W3:Y:S04]  /*0b40*/  @P5 LDG.E.U16.CONSTANT R89, desc[UR8][R82.64+0x4] ;  /* 0x0000040852595981 */ /* 0x001ee8000c1e9500 */
[----:B------:R-:W-:Y:S04]  /*0b50*/  @!P5 STS.U16 [R90+0x184], RZ ;  /* 0x000184ff5a00d388 */ /* 0x000fe80000000400 */
[----:B---3--:R0:W-:Y:S01]  /*0b60*/  @P5 STS.U16 [R90+0x184], R89 ;  /* 0x000184595a005388 */ /* 0x0081e20000000400 */
[----:B------:R-:W-:-:S13]  /*0b70*/  ISETP.LT.AND P5, PT, R84, UR10, !P1 ;  /* 0x0000000a54007c0c */ /* 0x000fda000cfa1270 */
[----:B-1----:R-:W3:Y:S04]  /*0b80*/  @P5 LDG.E.U16.CONSTANT R59, desc[UR8][R82.64+0x6] ;  /* 0x00000608523b5981 */ /* 0x002ee8000c1e9500 */
[----:B------:R-:W-:Y:S04]  /*0b90*/  @!P5 STS.U16 [R90+0x186], RZ ;  /* 0x000186ff5a00d388 */ /* 0x000fe80000000400 */
[----:B---3--:R1:W-:Y:S01]  /*0ba0*/  @P5 STS.U16 [R90+0x186], R59 ;  /* 0x0001863b5a005388 */ /* 0x0083e20000000400 */
[----:B------:R-:W-:-:S13]  /*0bb0*/  ISETP.LT.AND P5, PT, R84, UR10, !P2 ;  /* 0x0000000a54007c0c */ /* 0x000fda000d7a1270 */
[----:B------:R-:W3:Y:S04]  /*0bc0*/  @P5 LDG.E.U16.CONSTANT R103, desc[UR8][R82.64+0x8] ;  /* 0x0000080852675981 */ /* 0x000ee8000c1e9500 */
[----:B------:R-:W-:Y:S04]  /*0bd0*/  @!P5 STS.U16 [R90+0x188], RZ ;  /* 0x000188ff5a00d388 */ /* 0x000fe80000000400 */
[----:B---3--:R-:W-:Y:S01]  /*0be0*/  @P5 STS.U16 [R90+0x188], R103 ;  /* 0x000188675a005388 */ /* 0x008fe20000000400 */
[----:B------:R-:W-:-:S13]  /*0bf0*/  ISETP.LT.AND P5, PT, R84, UR10, !P4 ;  /* 0x0000000a54007c0c */ /* 0x000fda000e7a1270 */
[----:B--2---:R-:W2:Y:S04]  /*0c00*/  @P5 LDG.E.U16.CONSTANT R85, desc[UR8][R82.64+0xa] ;  /* 0x00000a0852555981 */ /* 0x004ea8000c1e9500 */
[----:B------:R-:W-:Y:S04]  /*0c10*/  @!P5 STS.U16 [R90+0x18a], RZ ;  /* 0x00018aff5a00d388 */ /* 0x000fe80000000400 */
[----:B--2---:R2:W-:Y:S01]  /*0c20*/  @P5 STS.U16 [R90+0x18a], R85 ;  /* 0x00018a555a005388 */ /* 0x0045e20000000400 */
[----:B------:R-:W-:-:S13]  /*0c30*/  ISETP.LT.AND P5, PT, R84, UR10, !P3 ;  /* 0x0000000a54007c0c */ /* 0x000fda000dfa1270 */
[----:B0-----:R-:W3:Y:S04]  /*0c40*/  @P5 LDG.E.U16.CONSTANT R89, desc[UR8][R82.64+0xc] ;  /* 0x00000c0852595981 */ /* 0x001ee8000c1e9500 */
[----:B------:R-:W-:Y:S04]  /*0c50*/  @!P5 STS.U16 [R90+0x18c], RZ ;  /* 0x00018cff5a00d388 */ /* 0x000fe80000000400 */
[----:B---3--:R-:W-:Y:S01]  /*0c60*/  @P5 STS.U16 [R90+0x18c], R89 ;  /* 0x00018c595a005388 */ /* 0x008fe20000000400 */
[----:B------:R-:W-:-:S13]  /*0c70*/  ISETP.LT.AND P5, PT, R84, UR10, !P0 ;  /* 0x0000000a54007c0c */ /* 0x000fda000c7a1270 */
[----:B------:R-:W3:Y:S01]  /*0c80*/  @P5 LDG.E.U16.CONSTANT R105, desc[UR8][R82.64+0xe] ;  /* 0x00000e0852695981 */ /* 0x000ee2000c1e9500 */
[----:B------:R-:W-:-:S03]  /*0c90*/  LEA R84, R94, 0x4, 0x3 ;  /* 0x000000045e547811 */ /* 0x000fc600078e18ff */
[----:B------:R-:W-:Y:S04]  /*0ca0*/  @!P5 STS.U16 [R90+0x18e], RZ ;  /* 0x00018eff5a00d388 */ /* 0x000fe80000000400 */
[----:B---3--:R-:W-:Y:S01]  /*0cb0*/  @P5 STS.U16 [R90+0x18e], R105 ;  /* 0x00018e695a005388 */ /* 0x008fe20000000400 */
[----:B------:R-:W-:-:S04]  /*0cc0*/  ISETP.NE.AND P5, PT, R104, RZ, PT ;  /* 0x000000ff6800720c */ /* 0x000fc80003fa5270 */
[----:B------:R-:W-:-:S13]  /*0cd0*/  ISETP.LT.AND P5, PT, R84, UR10, !P5 ;  /* 0x0000000a54007c0c */ /* 0x000fda000efa1270 */
[----:B-1----:R-:W0:Y:S01]  /*0ce0*/  @P5 LDC.64 R58, c[0x0][0x380] ;  /* 0x0000e000ff3a5b82 */ /* 0x002e220000000a00 */
[----:B--2---:R-:W-:-:S05]  /*0cf0*/  @P5 IADD3 R85, PT, PT, R101, R80, R100 ;  /* 0x0000005065555210 */ /* 0x004fca0007ffe064 */
[----:B0-----:R-:W-:-:S06]  /*0d00*/  @P5 IMAD.WIDE.U32 R58, R85, 0x2, R58 ;  /* 0x00000002553a5825 */ /* 0x001fcc00078e003a */
[----:B------:R-:W2:Y:S01]  /*0d10*/  @P5 LDG.E.U16.CONSTANT R59, desc[UR8][R58.64] ;  /* 0x000000083a3b5981 */ /* 0x000ea2000c1e9500 */
[----:B------:R-:W-:-:S03]  /*0d20*/  IADD3 R82, PT, PT, R43, 0x4, RZ ;  /* 0x000000042b527810 */ /* 0x000fc60007ffe0ff */
[----:B------:R-:W-:Y:S04]  /*0d30*/  @!P5 STS.U16 [R90+0x200], RZ ;  /* 0x000200ff5a00d388 */ /* 0x000fe80000000400 */
[----:B--2---:R0:W-:Y:S01]  /*0d40*/  @P5 STS.U16 [R90+0x200], R59 ;  /* 0x0002003b5a005388 */ /* 0x0041e20000000400 */
[----:B------:R-:W-:-:S04]  /*0d50*/  ISETP.NE.AND P5, PT, R91, RZ, PT ;  /* 0x000000ff5b00720c */ /* 0x000fc80003fa5270 */
[----:B------:R-:W-:-:S13]  /*0d60*/  ISETP.LT.AND P5, PT, R82, UR10, !P5 ;  /* 0x0000000a52007c0c */ /* 0x000fda000efa1270 */
[----:B------:R-:W2:Y:S04]  /*0d70*/  @P5 LDG.E.U16.CONSTANT R83, desc[UR8][R66.64+0x2] ;  /* 0x0000020842535981 */ /* 0x000ea8000c1e9500 */
[----:B------:R-:W-:Y:S04]  /*0d80*/  @!P5 STS.U16 [R90+0x202], RZ ;  /* 0x000202ff5a00d388 */ /* 0x000fe80000000400 */
[----:B--2---:R1:W-:Y:S01]  /*0d90*/  @P5 STS.U16 [R90+0x202], R83 ;  /* 0x000202535a005388 */ /* 0x0043e20000000400 */
[----:B------:R-:W-:-:S13]  /*0da0*/  ISETP.LT.AND P5, PT, R84, UR10, !P6 ;  /* 0x0000000a54007c0c */ /* 0x000fda000f7a1270 */
[----:B------:R-:W2:Y:S04]  /*0db0*/  @P5 LDG.E.U16.CONSTANT R85, desc[UR8][R66.64+0x4] ;  /* 0x0000040842555981 */ /* 0x000ea8000c1e9500 */
[----:B------:R-:W-:Y:S04]  /*0dc0*/  @!P5 STS.U16 [R90+0x204], RZ ;  /* 0x000204ff5a00d388 */ /* 0x000fe80000000400 */
[----:B--2---:R2:W-:Y:S01]  /*0dd0*/  @P5 STS.U16 [R90+0x204], R85 ;  /* 0x000204555a005388 */ /* 0x0045e20000000400 */
[----:B------:R-:W-:-:S13]  /*0de0*/  ISETP.LT.AND P5, PT, R84, UR10, !P1 ;  /* 0x0000000a54007c0c */ /* 0x000fda000cfa1270 */
[----:B0-----:R-:W3:Y:S04]  /*0df0*/  @P5 LDG.E.U16.CONSTANT R59, desc[UR8][R66.64+0x6] ;  /* 0x00000608423b5981 */ /* 0x001ee8000c1e9500 */
[----:B------:R-:W-:Y:S04]  /*0e00*/  @!P5 STS.U16 [R90+0x206], RZ ;  /* 0x000206ff5a00d388 */ /* 0x000fe80000000400 */
[----:B---3--:R0:W-:Y:S01]  /*0e10*/  @P5 STS.U16 [R90+0x206], R59 ;  /* 0x0002063b5a005388 */ /* 0x0081e20000000400 */
[----:B------:R-:W-:-:S13]  /*0e20*/  ISETP.LT.AND P5, PT, R84, UR10, !P2 ;  /* 0x0000000a54007c0c */ /* 0x000fda000d7a1270 */
[----:B------:R-:W3:Y:S04]  /*0e30*/  @P5 LDG.E.U16.CONSTANT R89, desc[UR8][R66.64+0x8] ;  /* 0x0000080842595981 */ /* 0x000ee8000c1e9500 */
[----:B------:R-:W-:Y:S04]  /*0e40*/  @!P5 STS.U16 [R90+0x208], RZ ;  /* 0x000208ff5a00d388 */ /* 0x000fe80000000400 */
[----:B---3--:R-:W-:Y:S01]  /*0e50*/  @P5 STS.U16 [R90+0x208], R89 ;  /* 0x000208595a005388 */ /* 0x008fe20000000400 */
[----:B------:R-:W-:-:S13]  /*0e60*/  ISETP.LT.AND P5, PT, R84, UR10, !P4 ;  /* 0x0000000a54007c0c */ /* 0x000fda000e7a1270 */
[----:B-1----:R-:W3:Y:S04]  /*0e70*/  @P5 LDG.E.U16.CONSTANT R83, desc[UR8][R66.64+0xa] ;  /* 0x00000a0842535981 */ /* 0x002ee8000c1e9500 */
[----:B------:R-:W-:Y:S04]  /*0e80*/  @!P5 STS.U16 [R90+0x20a], RZ ;  /* 0x00020aff5a00d388 */ /* 0x000fe80000000400 */
[----:B---3--:R1:W-:Y:S01]  /*0e90*/  @P5 STS.U16 [R90+0x20a], R83 ;  /* 0x00020a535a005388 */ /* 0x0083e20000000400 */
[----:B------:R-:W-:-:S13]  /*0ea0*/  ISETP.LT.AND P5, PT, R84, UR10, !P3 ;  /* 0x0000000a54007c0c */ /* 0x000fda000dfa1270 */
[----:B--2---:R-:W2:Y:S04]  /*0eb0*/  @P5 LDG.E.U16.CONSTANT R85, desc[UR8][R66.64+0xc] ;  /* 0x00000c0842555981 */ /* 0x004ea8000c1e9500 */
[----:B------:R-:W-:Y:S04]  /*0ec0*/  @!P5 STS.U16 [R90+0x20c], RZ ;  /* 0x00020cff5a00d388 */ /* 0x000fe80000000400 */
[----:B--2---:R-:W-:Y:S01]  /*0ed0*/  @P5 STS.U16 [R90+0x20c], R85 ;  /* 0x00020c555a005388 */ /* 0x004fe20000000400 */
[----:B------:R-:W-:-:S13]  /*0ee0*/  ISETP.LT.AND P5, PT, R84, UR10, !P0 ;  /* 0x0000000a54007c0c */ /* 0x000fda000c7a1270 */
[----:B------:R-:W2:Y:S01]  /*0ef0*/  @P5 LDG.E.U16.CONSTANT R103, desc[UR8][R66.64+0xe] ;  /* 0x00000e0842675981 */ /* 0x000ea2000c1e9500 */
[----:B------:R-:W-:-:S03]  /*0f00*/  LEA R82, R94, 0x5, 0x3 ;  /* 0x000000055e527811 */ /* 0x000fc600078e18ff */
[----:B------:R-:W-:Y:S04]  /*0f10*/  @!P5 STS.U16 [R90+0x20e], RZ ;  /* 0x00020eff5a00d388 */ /* 0x000fe80000000400 */
[----:B--2---:R-:W-:Y:S01]  /*0f20*/  @P5 STS.U16 [R90+0x20e], R103 ;  /* 0x00020e675a005388 */ /* 0x004fe20000000400 */
[----:B------:R-:W-:-:S04]  /*0f30*/  ISETP.NE.AND P5, PT, R104, RZ, PT ;  /* 0x000000ff6800720c */ /* 0x000fc80003fa5270 */
[----:B------:R-:W-:-:S13]  /*0f40*/  ISETP.LT.AND P5, PT, R82, UR10, !P5 ;  /* 0x0000000a52007c0c */ /* 0x000fda000efa1270 */
[----:B0-----:R-:W0:Y:S01]  /*0f50*/  @P5 LDC.64 R58, c[0x0][0x380] ;  /* 0x0000e000ff3a5b82 */ /* 0x001e220000000a00 */
[----:B-1----:R-:W-:-:S05]  /*0f60*/  @P5 IADD3 R83, PT, PT, R101, R80, R98 ;  /* 0x0000005065535210 */ /* 0x002fca0007ffe062 */
        /* <DEDUP_REMOVED lines=38> */
[----:B------:R-:W-:-:S05]  /*11d0*/  @P5 IADD3 R97, PT, PT, R101, R80, R97 ;  /* 0x0000005065615210 */ /* 0x000fca0007ffe061 */
        /* <DEDUP_REMOVED lines=9> */
[----:B--2---:R-:W-:Y:S01]  /*1270*/  @P5 STS.U16 [R90+0x302], R65 ;  /* 0x000302415a005388 */ /* 0x004fe20000000400 */
[----:B------:R-:W-:-:S13]  /*1280*/  ISETP.LT.AND P5, PT, R66, UR10, !P6 ;  /* 0x0000000a42007c0c */ /* 0x000fda000f7a1270 */
[----:B-1----:R-:W2:Y:S04]  /*1290*/  @P5 LDG.E.U16.CONSTANT R67, desc[UR8][R62.64+0x4] ;  /* 0x000004083e435981 */ /* 0x002ea8000c1e9500 */
[----:B------:R-:W-:Y:S04]  /*12a0*/  @!P5 STS.U16 [R90+0x304], RZ ;  /* 0x000304ff5a00d388 */ /* 0x000fe80000000400 */
[----:B--2---:R1:W-:Y:S01]  /*12b0*/  @P5 STS.U16 [R90+0x304], R67 ;  /* 0x000304435a005388 */ /* 0x0043e20000000400 */
[----:B------:R-:W-:-:S13]  /*12c0*/  ISETP.LT.AND P5, PT, R66, UR10, !P1 ;  /* 0x0000000a42007c0c */ /* 0x000fda000cfa1270 */
[----:B0-----:R-:W2:Y:S04]  /*12d0*/  @P5 LDG.E.U16.CONSTANT R59, desc[UR8][R62.64+0x6] ;  /* 0x000006083e3b5981 */ /* 0x001ea8000c1e9500 */
[----:B------:R-:W-:Y:S04]  /*12e0*/  @!P5 STS.U16 [R90+0x306], RZ ;  /* 0x000306ff5a00d388 */ /* 0x000fe80000000400 */
[----:B--2---:R0:W-:Y:S01]  /*12f0*/  @P5 STS.U16 [R90+0x306], R59 ;  /* 0x0003063b5a005388 */ /* 0x0041e20000000400 */
[----:B------:R-:W-:-:S13]  /*1300*/  ISETP.LT.AND P5, PT, R66, UR10, !P2 ;  /* 0x0000000a42007c0c */ /* 0x000fda000d7a1270 */
[----:B------:R-:W2:Y:S04]  /*1310*/  @P5 LDG.E.U16.CONSTANT R83, desc[UR8][R62.64+0x8] ;  /* 0x000008083e535981 */ /* 0x000ea8000c1e9500 */
[----:B------:R-:W-:Y:S04]  /*1320*/  @!P5 STS.U16 [R90+0x308], RZ ;  /* 0x000308ff5a00d388 */ /* 0x000fe80000000400 */
[----:B--2---:R2:W-:Y:S01]  /*1330*/  @P5 STS.U16 [R90+0x308], R83 ;  /* 0x000308535a005388 */ /* 0x0045e20000000400 */
        /* <DEDUP_REMOVED lines=9> */
[----:B------:R-:W-:-:S05]  /*13d0*/  @P5 IMAD R58, R43, R80, R80 ;  /* 0x000000502b3a5224 */ /* 0x000fca00078e0250 */
[----:B------:R-:W-:Y:S02]  /*13e0*/  @P5 IADD3 R65, P6, PT, R58, R101, RZ ;  /* 0x000000653a415210 */ /* 0x000fe40007fde0ff */
[----:B0-----:R-:W0:Y:S02]  /*13f0*/  @P5 LDC.64 R58, c[0x0][0x380] ;  /* 0x0000e000ff3a5b82 */ /* 0x001e240000000a00 */
[----:B------:R-:W-:Y:S02]  /*1400*/  @P5 IADD3.X R82, PT, PT, RZ, RZ, RZ, P6, !PT ;  /* 0x000000ffff525210 */ /* 0x000fe400037fe4ff */
[----:B0-----:R-:W-:-:S04]  /*1410*/  @P5 LEA R64, P6, R65, R58, 0x1 ;  /* 0x0000003a41405211 */ /* 0x001fc800078c08ff */
[----:B------:R-:W-:-:S06]  /*1420*/  @P5 LEA.HI.X R65, R65, R59, R82, 0x1, P6 ;  /* 0x0000003b41415211 */ /* 0x000fcc00030f0c52 */
[----:B------:R-:W3:Y:S01]  /*1430*/  @P5 LDG.E.U16.CONSTANT R65, desc[UR8][R64.64+0x4] ;  /* 0x0000040840415981 */ /* 0x000ee2000c1e9500 */
[----:B------:R-:W-:-:S13]  /*1440*/  ISETP.LT.AND P6, PT, R66, UR10, !P0 ;  /* 0x0000000a42007c0c */ /* 0x000fda000c7c1270 */
[----:B--2---:R-:W2:Y:S04]  /*1450*/  @P6 LDG.E.U16.CONSTANT R83, desc[UR8][R62.64+0xe] ;  /* 0x00000e083e536981 */ /* 0x004ea8000c1e9500 */
[----:B------:R-:W-:Y:S04]  /*1460*/  @!P5 STS.U16 [R90+0x84], RZ ;  /* 0x000084ff5a00d388 */ /* 0x000fe80000000400 */
[----:B------:R-:W-:Y:S01]  /*1470*/  @!P6 STS.U16 [R90+0x30e], RZ ;  /* 0x00030eff5a00e388 */ /* 0x000fe20000000400 */
[----:B------:R-:W-:-:S03]  /*1480*/  P2R R82, PR, RZ, 0x2 ;  /* 0x00000002ff527803 */ /* 0x000fc60000000000 */
[----:B---3--:R0:W-:Y:S01]  /*1490*/  @P5 STS.U16 [R90+0x84], R65 ;  /* 0x000084415a005388 */ /* 0x0081e20000000400 */
[----:B------:R-:W-:-:S13]  /*14a0*/  ISETP.LT.AND P5, PT, R96, UR10, !P1 ;  /* 0x0000000a60007c0c */ /* 0x000fda000cfa1270 */
[----:B------:R-:W-:Y:S01]  /*14b0*/  @P5 IMAD R58, R43, R80, R80 ;  /* 0x000000502b3a5224 */ /* 0x000fe200078e0250 */
[----:B--2---:R2:W-:Y:S04]  /*14c0*/  @P6 STS.U16 [R90+0x30e], R83 ;  /* 0x00030e535a006388 */ /* 0x0045e80000000400 */
[----:B------:R-:W-:Y:S02]  /*14d0*/  @P5 IADD3 R66, P6, PT, R58, R101, RZ ;  /* 0x000000653a425210 */ /* 0x000fe40007fde0ff */
[----:B------:R-:W3:Y:S02]  /*14e0*/  @P5 LDC.64 R58, c[0x0][0x380] ;  /* 0x0000e000ff3a5b82 */ /* 0x000ee40000000a00 */
[----:B-1----:R-:W-:Y:S02]  /*14f0*/  @P5 IADD3.X R67, PT, PT, RZ, RZ, RZ, P6, !PT ;  /* 0x000000ffff435210 */ /* 0x002fe400037fe4ff */
[----:B---3--:R-:W-:-:S04]  /*1500*/  @P5 LEA R62, P6, R66, R58, 0x1 ;  /* 0x0000003a423e5211 */ /* 0x008fc800078c08ff */
[----:B------:R-:W-:Y:S02]  /*1510*/  @P5 LEA.HI.X R63, R66, R59, R67, 0x1, P6 ;  /* 0x0000003b423f5211 */ /* 0x000fe400030f0c43 */
[----:B------:R-:W-:-:S03]  /*1520*/  ISETP.LT.AND P6, PT, R96, UR10, !P2 ;  /* 0x0000000a60007c0c */ /* 0x000fc6000d7c1270 */
[----:B------:R-:W3:Y:S10]  /*1530*/  @P5 LDG.E.U16.CONSTANT R67, desc[UR8][R62.64+0x6] ;  /* 0x000006083e435981 */ /* 0x000ef4000c1e9500 */
[----:B------:R-:W-:-:S05]  /*1540*/  @P6 IMAD R58, R43, R80, R80 ;  /* 0x000000502b3a6224 */ /* 0x000fca00078e0250 */
[----:B------:R-:W-:Y:S02]  /*1550*/  @P6 IADD3 R66, P1, PT, R58, R101, RZ ;  /* 0x000000653a426210 */ /* 0x000fe40007f3e0ff */
[----:B------:R-:W1:Y:S02]  /*1560*/  @P6 LDC.64 R58, c[0x0][0x380] ;  /* 0x0000e000ff3a6b82 */ /* 0x000e640000000a00 */
[----:B0-----:R-:W-:Y:S02]  /*1570*/  @P6 IADD3.X R65, PT, PT, RZ, RZ, RZ, P1, !PT ;  /* 0x000000ffff416210 */ /* 0x001fe40000ffe4ff */
[----:B-1----:R-:W-:-:S04]  /*1580*/  @P6 LEA R64, P1, R66, R58, 0x1 ;  /* 0x0000003a42406211 */ /* 0x002fc800078208ff */
[----:B------:R-:W-:-:S06]  /*1590*/  @P6 LEA.HI.X R65, R66, R59, R65, 0x1, P1 ;  /* 0x0000003b42416211 */ /* 0x000fcc00008f0c41 */
[----:B------:R-:W4:Y:S04]  /*15a0*/  @P6 LDG.E.U16.CONSTANT R65, desc[UR8][R64.64+0x8] ;  /* 0x0000080840416981 */ /* 0x000f28000c1e9500 */
[----:B------:R-:W-:Y:S04]  /*15b0*/  @!P5 STS.U16 [R90+0x86], RZ ;  /* 0x000086ff5a00d388 */ /* 0x000fe80000000400 */
[----:B------:R-:W-:Y:S04]  /*15c0*/  @!P6 STS.U16 [R90+0x88], RZ ;  /* 0x000088ff5a00e388 */ /* 0x000fe80000000400 */
[----:B---3--:R-:W-:Y:S01]  /*15d0*/  @P5 STS.U16 [R90+0x86], R67 ;  /* 0x000086435a005388 */ /* 0x008fe20000000400 */
[----:B------:R-:W-:-:S13]  /*15e0*/  ISETP.LT.AND P5, PT, R96, UR10, !P4 ;  /* 0x0000000a60007c0c */ /* 0x000fda000e7a1270 */
[----:B------:R-:W-:Y:S01]  /*15f0*/  @P5 IMAD R58, R43, R80, R80 ;  /* 0x000000502b3a5224 */ /* 0x000fe200078e0250 */
[----:B----4-:R0:W-:Y:S04]  /*1600*/  @P6 STS.U16 [R90+0x88], R65 ;  /* 0x000088415a006388 */ /* 0x0101e80000000400 */
[----:B------:R-:W-:Y:S02]  /*1610*/  @P5 IADD3 R66, P6, PT, R58, R101, RZ ;  /* 0x000000653a425210 */ /* 0x000fe40007fde0ff */
[----:B------:R-:W1:Y:S02]  /*1620*/  @P5 LDC.64 R58, c[0x0][0x380] ;  /* 0x0000e000ff3a5b82 */ /* 0x000e640000000a00 */
[----:B--2---:R-:W-:Y:S02]  /*1630*/  @P5 IADD3.X R83, PT, PT, RZ, RZ, RZ, P6, !PT ;  /* 0x000000ffff535210 */ /* 0x004fe400037fe4ff */
[----:B-1----:R-:W-:-:S04]  /*1640*/  @P5 LEA R62, P6, R66, R58, 0x1 ;  /* 0x0000003a423e5211 */ /* 0x002fc800078c08ff */
[----:B------:R-:W-:Y:S02]  /*1650*/  @P5 LEA.HI.X R63, R66, R59, R83, 0x1, P6 ;  /* 0x0000003b423f5211 */ /* 0x000fe400030f0c53 */
[----:B------:R-:W-:-:S04]  /*1660*/  ISETP.LT.AND P6, PT, R96, UR10, !P3 ;  /* 0x0000000a60007c0c */ /* 0x000fc8000dfc1270 */
[----:B------:R-:W2:Y:S09]  /*1670*/  @P5 LDG.E.U16.CONSTANT R63, desc[UR8][R62.64+0xa] ;  /* 0x00000a083e3f5981 */ /* 0x000eb2000c1e9500 */
[----:B------:R-:W-:-:S05]  /*1680*/  @P6 IMAD R58, R43, R80, R80 ;  /* 0x000000502b3a6224 */ /* 0x000fca00078e0250 */
[----:B------:R-:W-:Y:S02]  /*1690*/  @P6 IADD3 R66, P1, PT, R58, R101, RZ ;  /* 0x000000653a426210 */ /* 0x000fe40007f3e0ff */
[----:B------:R-:W1:Y:S02]  /*16a0*/  @P6 LDC.64 R58, c[0x0][0x380] ;  /* 0x0000e000ff3a6b82 */ /* 0x000e640000000a00 */
[----:B0-----:R-:W-:Y:S02]  /*16b0*/  @P6 IADD3.X R65, PT, PT, RZ, RZ, RZ, P1, !PT ;  /* 0x000000ffff416210 */ /* 0x001fe40000ffe4ff */
[----:B-1----:R-:W-:-:S04]  /*16c0*/  @P6 LEA R64, P1, R66, R58, 0x1 ;  /* 0x0000003a42406211 */ /* 0x002fc800078208ff */
[----:B------:R-:W-:-:S06]  /*16d0*/  @P6 LEA.HI.X R65, R66, R59, R65, 0x1, P1 ;  /* 0x0000003b42416211 */ /* 0x000fcc00008f0c41 */
[----:B------:R-:W3:Y:S04]  /*16e0*/  @P6 LDG.E.U16.CONSTANT R65, desc[UR8][R64.64+0xc] ;  /* 0x00000c0840416981 */ /* 0x000ee8000c1e9500 */
[----:B------:R-:W-:Y:S04]  /*16f0*/  @!P5 STS.U16 [R90+0x8a], RZ ;  /* 0x00008aff5a00d388 */ /* 0x000fe80000000400 */
[----:B------:R-:W-:Y:S04]  /*1700*/  @!P6 STS.U16 [R90+0x8c], RZ ;  /* 0x00008cff5a00e388 */ /* 0x000fe80000000400 */
[----:B--2---:R0:W-:Y:S01]  /*1710*/  @P5 STS.U16 [R90+0x8a], R63 ;  /* 0x00008a3f5a005388 */ /* 0x0041e20000000400 */
[----:B------:R-:W-:-:S13]  /*1720*/  ISETP.LT.AND P5, PT, R96, UR10, !P0 ;  /* 0x0000000a60007c0c */ /* 0x000fda000c7a1270 */
[----:B------:R-:W-:Y:S01]  /*1730*/  @P5 IMAD R58, R43, R80, R80 ;  /* 0x000000502b3a5224 */ /* 0x000fe200078e0250 */
[----:B---3--:R1:W-:Y:S04]  /*1740*/  @P6 STS.U16 [R90+0x8c], R65 ;  /* 0x00008c415a006388 */ /* 0x0083e80000000400 */
[----:B------:R-:W-:Y:S02]  /*1750*/  @P5 IADD3 R66, P6, PT, R58, R101, RZ ;  /* 0x000000653a425210 */ /* 0x000fe40007fde0ff */
[----:B------:R-:W2:Y:S02]  /*1760*/  @P5 LDC.64 R58, c[0x0][0x380] ;  /* 0x0000e000ff3a5b82 */ /* 0x000ea40000000a00 */
[----:B------:R-:W-:Y:S02]  /*1770*/  @P5 IADD3.X R67, PT, PT, RZ, RZ, RZ, P6, !PT ;  /* 0x000000ffff435210 */ /* 0x000fe400037fe4ff */
[----:B--2---:R-:W-:-:S04]  /*1780*/  @P5 LEA R58, P6, R66, R58, 0x1 ;  /* 0x0000003a423a5211 */ /* 0x004fc800078c08ff */
[----:B------:R-:W-:-:S06]  /*1790*/  @P5 LEA.HI.X R59, R66, R59, R67, 0x1, P6 ;  /* 0x0000003b423b5211 */ /* 0x000fcc00030f0c43 */
[----:B------:R-:W2:Y:S04]  /*17a0*/  @P5 LDG.E.U16.CONSTANT R59, desc[UR8][R58.64+0xe] ;  /* 0x00000e083a3b5981 */ /* 0x000ea8000c1e9500 */
[----:B------:R-:W-:Y:S01]  /*17b0*/  @!P5 STS.U16 [R90+0x8e], RZ ;  /* 0x00008eff5a00d388 */ /* 0x000fe20000000400 */
[----:B------:R-:W-:-:S04]  /*17c0*/  ISETP.GE.AND P1, PT, R101, R80, PT ;  /* 0x000000506500720c */ /* 0x000fc80003f26270 */
[----:B------:R-:W-:-:S13]  /*17d0*/  ISETP.LT.AND P6, PT, R96, UR10, !P1 ;  /* 0x0000000a60007c0c */ /* 0x000fda000cfc1270 */
[----:B0-----:R-:W0:Y:S01]  /*17e0*/  @P6 LDC.64 R62, c[0x0][0x380] ;  /* 0x0000e000ff3e6b82 */ /* 0x001e220000000a00 */
[----:B--2---:R2:W-:Y:S01]  /*17f0*/  @P5 STS.U16 [R90+0x8e], R59 ;  /* 0x00008e3b5a005388 */ /* 0x0045e20000000400 */
[----:B------:R-:W-:-:S13]  /*1800*/  ISETP.NE.AND P5, PT, R95, RZ, PT ;  /* 0x000000ff5f00720c */ /* 0x000fda0003fa5270 */
[----:B------:R-:W3:Y:S01]  /*1810*/  @P5 LDG.E.U16.CONSTANT R61, desc[UR8][R60.64+0x2] ;  /* 0x000002083c3d5981 */ /* 0x000ee2000c1e9500 */
[----:B------:R-:W-:Y:S01]  /*1820*/  LEA R66, R94, 0x7, 0x3 ;  /* 0x000000075e427811 */ /* 0x000fe200078e18ff */
[----:B------:R-:W-:Y:S02]  /*1830*/  @P6 IMAD R64, R43, R80, R80 ;  /* 0x000000502b406224 */ /* 0x000fe400078e0250 */
[----:B------:R-:W-:Y:S03]  /*1840*/  @!P5 STS.U16 [R90+0x82], RZ ;  /* 0x000082ff5a00d388 */ /* 0x000fe60000000400 */
[----:B-1----:R-:W-:-:S05]  /*1850*/  @P6 IADD3 R65, PT, PT, R64, R101, RZ ;  /* 0x0000006540416210 */ /* 0x002fca0007ffe0ff */
[----:B0-----:R-:W-:-:S05]  /*1860*/  @P6 IMAD.WIDE.U32 R62, R65, 0x2, R62 ;  /* 0x00000002413e6825 */ /* 0x001fca00078e003e */
[----:B------:R0:W4:Y:S04]  /*1870*/  @P6 LDG.E.U16.CONSTANT R65, desc[UR8][R62.64] ;  /* 0x000000083e416981 */ /* 0x000128000c1e9500 */
[----:B---3--:R1:W-:Y:S01]  /*1880*/  @P5 STS.U16 [R90+0x82], R61 ;  /* 0x0000823d5a005388 */ /* 0x0083e20000000400 */
[----:B------:R-:W-:-:S13]  /*1890*/  ISETP.LT.AND P5, PT, R66, UR10, !P1 ;  /* 0x0000000a42007c0c */ /* 0x000fda000cfa1270 */
[----:B0-----:R-:W0:Y:S01]  /*18a0*/  @P5 LDC.64 R62, c[0x0][0x380] ;  /* 0x0000e000ff3e5b82 */ /* 0x001e220000000a00 */
[----:B------:R-:W-:-:S05]  /*18b0*/  @P5 IADD3 R67, PT, PT, R101, R80, R92 ;  /* 0x0000005065435210 */ /* 0x000fca0007ffe05c */
[----:B0-----:R-:W-:-:S06]  /*18c0*/  @P5 IMAD.WIDE.U32 R62, R67, 0x2, R62 ;  /* 0x00000002433e5825 */ /* 0x001fcc00078e003e */
[----:B------:R-:W3:Y:S04]  /*18d0*/  @P5 LDG.E.U16.CONSTANT R63, desc[UR8][R62.64] ;  /* 0x000000083e3f5981 */ /* 0x000ee8000c1e9500 */
[----:B------:R-:W-:Y:S04]  /*18e0*/  @!P6 STS.U16 [R90+0x80], RZ ;  /* 0x000080ff5a00e388 */ /* 0x000fe80000000400 */
[----:B----4-:R0:W-:Y:S01]  /*18f0*/  @P6 STS.U16 [R90+0x80], R65 ;  /* 0x000080415a006388 */ /* 0x0101e20000000400 */
[----:B------:R-:W-:-:S03]  /*1900*/  ISETP.NE.AND P6, PT, R91, RZ, PT ;  /* 0x000000ff5b00720c */ /* 0x000fc60003fc5270 */
[----:B------:R-:W-:Y:S04]  /*1910*/  @!P5 STS.U16 [R90+0x380], RZ ;  /* 0x000380ff5a00d388 */ /* 0x000fe80000000400 */
[----:B---3--:R3:W-:Y:S01]  /*1920*/  @P5 STS.U16 [R90+0x380], R63 ;  /* 0x0003803f5a005388 */ /* 0x0087e20000000400 */
[----:B------:R-:W-:-:S13]  /*1930*/  ISETP.LT.AND P5, PT, R43, UR10, !P6 ;  /* 0x0000000a2b007c0c */ /* 0x000fda000f7a1270 */
[----:B--2---:R-:W2:Y:S01]  /*1940*/  @P5 LDC.64 R58, c[0x0][0x380] ;  /* 0x0000e000ff3a5b82 */ /* 0x004ea20000000a00 */
[----:B-1----:R-:W-:-:S04]  /*1950*/  @P5 IMAD R61, R43, R80, R101 ;  /* 0x000000502b3d5224 */ /* 0x002fc800078e0265 */
[----:B--2---:R-:W-:-:S05]  /*1960*/  @P5 IMAD.WIDE.U32 R58, R61, 0x2, R58 ;  /* 0x000000023d3a5825 */ /* 0x004fca00078e003a */
[----:B0-----:R-:W2:Y:S01]  /*1970*/  @P5 LDG.E.U16.CONSTANT R65, desc[UR8][R58.64+0x2] ;  /* 0x000002083a415981 */ /* 0x001ea2000c1e9500 */
[----:B------:R-:W-:-:S03]  /*1980*/  ISETP.GE.AND P6, PT, R93, R80, PT ;  /* 0x000000505d00720c */ /* 0x000fc60003fc6270 */
[----:B------:R-:W-:Y:S04]  /*1990*/  @!P5 STS.U16 [R90+0x2], RZ ;  /* 0x000002ff5a00d388 */ /* 0x000fe80000000400 */
[----:B--2---:R0:W-:Y:S01]  /*19a0*/  @P5 STS.U16 [R90+0x2], R65 ;  /* 0x000002415a005388 */ /* 0x0041e20000000400 */
[----:B------:R-:W-:-:S13]  /*19b0*/  ISETP.LT.AND P5, PT, R43, UR10, !P6 ;  /* 0x0000000a2b007c0c */ /* 0x000fda000f7a1270 */
[----:B------:R-:W1:Y:S01]  /*19c0*/  @P5 LDC.64 R60, c[0x0][0x380] ;  /* 0x0000e000ff3c5b82 */ /* 0x000e620000000a00 */
[----:B------:R-:W-:-:S04]  /*19d0*/  @P5 IMAD R67, R43, R80, R101 ;  /* 0x000000502b435224 */ /* 0x000fc800078e0265 */
[----:B-1----:R-:W-:-:S05]  /*19e0*/  @P5 IMAD.WIDE.U32 R60, R67, 0x2, R60 ;  /* 0x00000002433c5825 */ /* 0x002fca00078e003c */
[----:B---3--:R-:W2:Y:S01]  /*19f0*/  @P5 LDG.E.U16.CONSTANT R63, desc[UR8][R60.64+0x4] ;  /* 0x000004083c3f5981 */ /* 0x008ea2000c1e9500 */
[----:B------:R-:W-:-:S03]  /*1a00*/  ISETP.NE.AND P1, PT, R82, RZ, PT ;  /* 0x000000ff5200720c */ /* 0x000fc60003f25270 */
[----:B------:R-:W-:Y:S04]  /*1a10*/  @!P5 STS.U16 [R90+0x4], RZ ;  /* 0x000004ff5a00d388 */ /* 0x000fe80000000400 */
[----:B--2---:R1:W-:Y:S01]  /*1a20*/  @P5 STS.U16 [R90+0x4], R63 ;  /* 0x0000043f5a005388 */ /* 0x0043e20000000400 */
[----:B------:R-:W-:-:S13]  /*1a30*/  ISETP.LT.AND P5, PT, R43, UR10, !P1 ;  /* 0x0000000a2b007c0c */ /* 0x000fda000cfa1270 */
[----:B------:R-:W2:Y:S01]  /*1a40*/  @P5 LDC.64 R58, c[0x0][0x380] ;  /* 0x0000e000ff3a5b82 */ /* 0x000ea20000000a00 */
[----:B------:R-:W-:-:S04]  /*1a50*/  @P5 IMAD R67, R43, R80, R101 ;  /* 0x000000502b435224 */ /* 0x000fc800078e0265 */
[----:B--2---:R-:W-:-:S05]  /*1a60*/  @P5 IMAD.WIDE.U32 R58, R67, 0x2, R58 ;  /* 0x00000002433a5825 */ /* 0x004fca00078e003a */
[----:B0-----:R-:W2:Y:S04]  /*1a70*/  @P5 LDG.E.U16.CONSTANT R65, desc[UR8][R58.64+0x6] ;  /* 0x000006083a415981 */ /* 0x001ea8000c1e9500 */
[----:B------:R-:W-:Y:S04]  /*1a80*/  @!P5 STS.U16 [R90+0x6], RZ ;  /* 0x000006ff5a00d388 */ /* 0x000fe80000000400 */
[----:B--2---:R0:W-:Y:S01]  /*1a90*/  @P5 STS.U16 [R90+0x6], R65 ;  /* 0x000006415a005388 */ /* 0x0041e20000000400 */
[----:B------:R-:W-:-:S13]  /*1aa0*/  ISETP.LT.AND P5, PT, R43, UR10, !P2 ;  /* 0x0000000a2b007c0c */ /* 0x000fda000d7a1270 */
[----:B------:R-:W2:Y:S01]  /*1ab0*/  @P5 LDC.64 R60, c[0x0][0x380] ;  /* 0x0000e000ff3c5b82 */ /* 0x000ea20000000a00 */
[----:B------:R-:W-:-:S04]  /*1ac0*/  @P5 IMAD R67, R43, R80, R101 ;  /* 0x000000502b435224 */ /* 0x000fc800078e0265 */
[----:B--2---:R-:W-:-:S05]  /*1ad0*/  @P5 IMAD.WIDE.U32 R60, R67, 0x2, R60 ;  /* 0x00000002433c5825 */ /* 0x004fca00078e003c */
[----:B-1----:R-:W2:Y:S04]  /*1ae0*/  @P5 LDG.E.U16.CONSTANT R63, desc[UR8][R60.64+0x8] ;  /* 0x000008083c3f5981 */ /* 0x002ea8000c1e9500 */
        /* <DEDUP_REMOVED lines=8> */
[----:B--2---:R-:W-:Y:S01]  /*1b70*/  @P5 STS.U16 [R90+0xa], R65 ;  /* 0x00000a415a005388 */ /* 0x004fe20000000400 */
[----:B------:R-:W-:-:S13]  /*1b80*/  ISETP.LT.AND P5, PT, R43, UR10, !P3 ;  /* 0x0000000a2b007c0c */ /* 0x000fda000dfa1270 */
[----:B------:R-:W0:Y:S01]  /*1b90*/  @P5 LDC.64 R60, c[0x0][0x380] ;  /* 0x0000e000ff3c5b82 */ /* 0x000e220000000a00 */
[----:B------:R-:W-:-:S04]  /*1ba0*/  @P5 IMAD R67, R43, R80, R101 ;  /* 0x000000502b435224 */ /* 0x000fc800078e0265 */
[----:B0-----:R-:W-:-:S06]  /*1bb0*/  @P5 IMAD.WIDE.U32 R60, R67, 0x2, R60 ;  /* 0x00000002433c5825 */ /* 0x001fcc00078e003c */
[----:B------:R-:W2:Y:S04]  /*1bc0*/  @P5 LDG.E.U16.CONSTANT R61, desc[UR8][R60.64+0xc] ;  /* 0x00000c083c3d5981 */ /* 0x000ea8000c1e9500 */
[----:B------:R-:W-:Y:S04]  /*1bd0*/  @!P5 STS.U16 [R90+0xc], RZ ;  /* 0x00000cff5a00d388 */ /* 0x000fe80000000400 */
[----:B--2---:R-:W-:Y:S01]  /*1be0*/  @P5 STS.U16 [R90+0xc], R61 ;  /* 0x00000c3d5a005388 */ /* 0x004fe20000000400 */
[----:B------:R-:W-:-:S13]  /*1bf0*/  ISETP.LT.AND P5, PT, R43, UR10, !P0 ;  /* 0x0000000a2b007c0c */ /* 0x000fda000c7a1270 */
[----:B------:R-:W0:Y:S01]  /*1c00*/  @P5 LDC.64 R58, c[0x0][0x380] ;  /* 0x0000e000ff3a5b82 */ /* 0x000e220000000a00 */
[----:B-1----:R-:W-:-:S04]  /*1c10*/  @P5 IMAD R63, R43, R80, R101 ;  /* 0x000000502b3f5224 */ /* 0x002fc800078e0265 */
[----:B0-----:R-:W-:-:S06]  /*1c20*/  @P5 IMAD.WIDE.U32 R58, R63, 0x2, R58 ;  /* 0x000000023f3a5825 */ /* 0x001fcc00078e003a */
[----:B------:R-:W2:Y:S01]  /*1c30*/  @P5 LDG.E.U16.CONSTANT R59, desc[UR8][R58.64+0xe] ;  /* 0x00000e083a3b5981 */ /* 0x000ea2000c1e9500 */
[----:B------:R-:W-:-:S03]  /*1c40*/  IADD3 R62, PT, PT, R43, 0x7, RZ ;  /* 0x000000072b3e7810 */ /* 0x000fc60007ffe0ff */
[----:B------:R-:W-:Y:S04]  /*1c50*/  @!P5 STS.U16 [R90+0xe], RZ ;  /* 0x00000eff5a00d388 */ /* 0x000fe80000000400 */
[----:B--2---:R0:W-:Y:S01]  /*1c60*/  @P5 STS.U16 [R90+0xe], R59 ;  /* 0x00000e3b5a005388 */ /* 0x0041e20000000400 */
[----:B------:R-:W-:-:S04]  /*1c70*/  ISETP.NE.AND P5, PT, R91, RZ, PT ;  /* 0x000000ff5b00720c */ /* 0x000fc80003fa5270 */
[----:B------:R-:W-:Y:S02]  /*1c80*/  ISETP.LT.AND P5, PT, R62, UR10, !P5 ;  /* 0x0000000a3e007c0c */ /* 0x000fe4000efa1270 */
[C---:B------:R-:W-:Y:S01]  /*1c90*/  ISETP.LT.AND P1, PT, R66.reuse, UR10, !P1 ;  /* 0x0000000a42007c0c */ /* 0x040fe2000cf21270 */
[----:B------:R-:W1:Y:S10]  /*1ca0*/  LDC R62, c[0x0][0x39c] ;  /* 0x0000e700ff3e7b82 */ /* 0x000e740000000800 */
[----:B------:R-:W2:Y:S04]  /*1cb0*/  @P5 LDG.E.U16.CONSTANT R63, desc[UR8][R86.64+0x2] ;  /* 0x00000208563f5981 */ /* 0x000ea8000c1e9500 */
[----:B------:R-:W-:Y:S01]  /*1cc0*/  @!P5 STS.U16 [R90+0x382], RZ ;  /* 0x000382ff5a00d388 */ /* 0x000fe20000000400 */
[----:B------:R-:W-:-:S03]  /*1cd0*/  ISETP.LT.AND P2, PT, R66, UR10, !P2 ;  /* 0x0000000a42007c0c */ /* 0x000fc6000d741270 */
[----:B------:R-:W3:Y:S01]  /*1ce0*/  @P1 LDG.E.U16.CONSTANT R67, desc[UR8][R86.64+0x6] ;  /* 0x0000060856431981 */ /* 0x000ee2000c1e9500 */
[----:B------:R-:W-:-:S09]  /*1cf0*/  ISETP.LT.AND P3, PT, R66, UR10, !P3 ;  /* 0x0000000a42007c0c */ /* 0x000fd2000df61270 */
[----:B------:R-:W4:Y:S04]  /*1d00*/  @P2 LDG.E.U16.CONSTANT R83, desc[UR8][R86.64+0x8] ;  /* 0x0000080856532981 */ /* 0x000f28000c1e9500 */
[----:B------:R-:W5:Y:S01]  /*1d10*/  @P3 LDG.E.U16.CONSTANT R97, desc[UR8][R86.64+0xc] ;  /* 0x00000c0856613981 */ /* 0x000f62000c1e9500 */
[----:B0-----:R-:W0:Y:S03]  /*1d20*/  S2R R59, SR_CTAID.X ;  /* 0x00000000003b7919 */ /* 0x001e260000002500 */
[----:B--2---:R2:W-:Y:S01]  /*1d30*/  @P5 STS.U16 [R90+0x382], R63 ;  /* 0x0003823f5a005388 */ /* 0x0045e20000000400 */
[----:B------:R-:W-:-:S13]  /*1d40*/  ISETP.LT.AND P5, PT, R66, UR10, !P6 ;  /* 0x0000000a42007c0c */ /* 0x000fda000f7a1270 */
[----:B------:R-:W5:Y:S01]  /*1d50*/  @P5 LDG.E.U16.CONSTANT R61, desc[UR8][R86.64+0x4] ;  /* 0x00000408563d5981 */ /* 0x000f62000c1e9500 */
[----:B------:R-:W-:-:S13]  /*1d60*/  ISETP.LT.AND P6, PT, R66, UR10, !P4 ;  /* 0x0000000a42007c0c */ /* 0x000fda000e7c1270 */
[----:B------:R-:W5:Y:S01]  /*1d70*/  @P6 LDG.E.U16.CONSTANT R95, desc[UR8][R86.64+0xa] ;  /* 0x00000a08565f6981 */ /* 0x000f62000c1e9500 */
[----:B0-----:R-:W-:-:S04]  /*1d80*/  LEA R64, R59, R0, 0x4 ;  /* 0x000000003b407211 */ /* 0x001fc800078e20ff */
[----:B------:R-:W-:-:S04]  /*1d90*/  SHF.L.U32 R65, R64, 0x3, RZ ;  /* 0x0000000340417819 */ /* 0x000fc800000006ff */
[----:B------:R-:W-:Y:S02]  /*1da0*/  IADD3 R59, PT, PT, R65, 0x7, RZ ;  /* 0x00000007413b7810 */ /* 0x000fe40007ffe0ff */
[----:B--2---:R-:W-:Y:S02]  /*1db0*/  LEA R63, R2, UR4, 0x3 ;  /* 0x00000004023f7c11 */ /* 0x004fe4000f8e18ff */
[----:B-1----:R-:W-:Y:S01]  /*1dc0*/  ISETP.GE.AND P4, PT, R59, R62, PT ;  /* 0x0000003e3b00720c */ /* 0x002fe20003f86270 */
[----:B------:R-:W-:Y:S01]  /*1dd0*/  @!P1 STS.U16 [R90+0x386], RZ ;  /* 0x000386ff5a009388 */ /* 0x000fe20000000400 */
[----:B------:R-:W-:-:S03]  /*1de0*/  LEA R85, R64, 0x1, 0x3 ;  /* 0x0000000140557811 */ /* 0x000fc600078e18ff */
[----:B---3--:R0:W-:Y:S01]  /*1df0*/  @P1 STS.U16 [R90+0x386], R67 ;  /* 0x000386435a001388 */ /* 0x0081e20000000400 */
[----:B------:R-:W-:-:S03]  /*1e00*/  ISETP.LT.AND P1, PT, R63, R80, !P4 ;  /* 0x000000503f00720c */ /* 0x000fc60006721270 */
[----:B------:R-:W-:Y:S01]  /*1e10*/  @!P5 STS.U16 [R90+0x384], RZ ;  /* 0x000384ff5a00d388 */ /* 0x000fe20000000400 */
[----:B------:R-:W-:-:S03]  /*1e20*/  IADD3 R93, PT, PT, R63, 0x2, RZ ;  /* 0x000000023f5d7810 */ /* 0x000fc60007ffe0ff */
[----:B------:R-:W-:Y:S04]  /*1e30*/  @!P2 STS.U16 [R90+0x388], RZ ;  /* 0x000388ff5a00a388 */ /* 0x000fe80000000400 */
[----:B----4-:R-:W-:Y:S02]  /*1e40*/  @P2 STS.U16 [R90+0x388], R83 ;  /* 0x000388535a002388 */ /* 0x010fe40000000400 */
[----:B------:R-:W1:Y:S01]  /*1e50*/  @P1 LDC.64 R58, c[0x0][0x388] ;  /* 0x0000e200ff3a1b82 */ /* 0x000e620000000a00 */
[CC--:B------:R-:W-:Y:S01]  /*1e60*/  @P1 IMAD R88, R62.reuse, R63.reuse, RZ ;  /* 0x0000003f3e581224 */ /* 0x0c0fe200078e02ff */
[----:B------:R-:W-:Y:S01]  /*1e70*/  @!P3 STS.U16 [R90+0x38c], RZ ;  /* 0x00038cff5a00b388 */ /* 0x000fe20000000400 */
[----:B------:R-:W-:-:S03]  /*1e80*/  IMAD R91, R62, R63, R62 ;  /* 0x0000003f3e5b7224 */ /* 0x000fc600078e023e */
[----:B-----5:R-:W-:Y:S01]  /*1e90*/  @P3 STS.U16 [R90+0x38c], R97 ;  /* 0x00038c615a003388 */ /* 0x020fe20000000400 */
[----:B0-----:R-:W-:-:S04]  /*1ea0*/  @P1 IADD3 R67, P3, PT, R65, R88, RZ ;  /* 0x0000005841431210 */ /* 0x001fc80007f7e0ff */
[----:B------:R-:W-:Y:S01]  /*1eb0*/  @P1 LEA.HI.X.SX32 R92, R88, RZ, 0x1, P3 ;  /* 0x000000ff585c1211 */ /* 0x000fe200018f0eff */
[----:B------:R-:W-:Y:S01]  /*1ec0*/  @!P6 STS.U16 [R90+0x38a], RZ ;  /* 0x00038aff5a00e388 */ /* 0x000fe20000000400 */
[----:B-1----:R-:W-:-:S04]  /*1ed0*/  @P1 LEA R88, P3, R67, R58, 0x1 ;  /* 0x0000003a43581211 */ /* 0x002fc800078608ff */
[----:B------:R-:W-:Y:S02]  /*1ee0*/  @P1 LEA.HI.X R89, R67, R59, R92, 0x1, P3 ;  /* 0x0000003b43591211 */ /* 0x000fe400018f0c5c */
[----:B------:R-:W-:Y:S02]  /*1ef0*/  LEA R67, R64, 0x2, 0x3 ;  /* 0x0000000240437811 */ /* 0x000fe400078e18ff */
[----:B------:R-:W-:Y:S02]  /*1f00*/  P2R R84, PR, RZ, 0x10 ;  /* 0x00000010ff547803 */ /* 0x000fe40000000000 */
[----:B------:R-:W-:Y:S01]  /*1f10*/  ISETP.NE.AND P4, PT, R81, RZ, PT ;  /* 0x000000ff5100720c */ /* 0x000fe20003f85270 */
[----:B------:R-:W2:Y:S01]  /*1f20*/  @P1 LDG.E.U16.CONSTANT R89, desc[UR8][R88.64+0xe] ;  /* 0x00000e0858591981 */ /* 0x000ea2000c1e9500 */
[----:B------:R-:W-:-:S11]  /*1f30*/  ISETP.LT.AND P0, PT, R66, UR10, !P0 ;  /* 0x0000000a42007c0c */ /* 0x000fd6000c701270 */
[----:B------:R-:W-:Y:S02]  /*1f40*/  @!P4 LEA R99, R99, R2, 0x4 ;  /* 0x000000026363c211 */ /* 0x000fe400078e20ff */
[----:B------:R-:W3:Y:S02]  /*1f50*/  @P0 LDG.E.U16.CONSTANT R87, desc[UR8][R86.64+0xe] ;  /* 0x00000e0856570981 */ /* 0x000ee4000c1e9500 */
[----:B------:R-:W-:-:S05]  /*1f60*/  @!P4 SHF.L.U32 R99, R99, 0x3, RZ ;  /* 0x000000036363c819 */ /* 0x000fca00000006ff */
[----:B------:R-:W-:Y:S01]  /*1f70*/  @!P4 IMAD R101, R99, R80, R101 ;  /* 0x000000506365c224 */ /* 0x000fe200078e0265 */
[----:B------:R0:W-:Y:S01]  /*1f80*/  @P5 STS.U16 [R90+0x384], R61 ;  /* 0x0003843d5a005388 */ /* 0x0001e20000000400 */
[----:B------:R-:W-:-:S04]  /*1f90*/  ISETP.GE.AND P5, PT, R85, R62, PT ;  /* 0x0000003e5500720c */ /* 0x000fc80003fa6270 */
[----:B------:R-:W-:-:S13]  /*1fa0*/  ISETP.LT.AND P2, PT, R93, R80, !P5 ;  /* 0x000000505d00720c */ /* 0x000fda0006f41270 */
[----:B0-----:R-:W0:Y:S01]  /*1fb0*/  @P2 LDC.64 R60, c[0x0][0x388] ;  /* 0x0000e200ff3c2b82 */ /* 0x001e220000000a00 */
[----:B------:R-:W-:-:S04]  /*1fc0*/  @P2 IADD3 R94, PT, PT, R91, R62, RZ ;  /* 0x0000003e5b5e2210 */ /* 0x000fc80007ffe0ff */
[----:B------:R-:W-:Y:S02]  /*1fd0*/  @P2 IADD3 R58, P3, PT, R65, R94, RZ ;  /* 0x0000005e413a2210 */ /* 0x000fe40007f7e0ff */
[----:B------:R-:W-:Y:S02]  /*1fe0*/  P2R R82, PR, RZ, 0x20 ;  /* 0x00000020ff527803 */ /* 0x000fe40000000000 */
[----:B------:R-:W-:Y:S02]  /*1ff0*/  @P2 LEA.HI.X.SX32 R59, R94, RZ, 0x1, P3 ;  /* 0x000000ff5e3b2211 */ /* 0x000fe400018f0eff */
[----:B------:R-:W-:Y:S01]  /*2000*/  ISETP.GE.AND P5, PT, R67, R62, PT ;  /* 0x0000003e4300720c */ /* 0x000fe20003fa6270 */
[----:B------:R1:W-:Y:S01]  /*2010*/  @P6 STS.U16 [R90+0x38a], R95 ;  /* 0x00038a5f5a006388 */ /* 0x0003e20000000400 */
[----:B0-----:R-:W-:-:S04]  /*2020*/  @P2 LEA R94, P3, R58, R60, 0x1 ;  /* 0x0000003c3a5e2211 */ /* 0x001fc800078608ff */
[----:B-1----:R-:W-:Y:S02]  /*2030*/  @P2 LEA.HI.X R95, R58, R61, R59, 0x1, P3 ;  /* 0x0000003d3a5f2211 */ /* 0x002fe400018f0c3b */
[----:B------:R-:W-:Y:S02]  /*2040*/  ISETP.LT.AND P3, PT, R93, R80, !P5 ;  /* 0x000000505d00720c */ /* 0x000fe40006f61270 */
[----:B------:R-:W-:Y:S02]  /*2050*/  P2R R81, PR, RZ, 0x20 ;  /* 0x00000020ff517803 */ /* 0x000fe40000000000 */
[----:B------:R-:W4:Y:S09]  /*2060*/  @P2 LDG.E.U16.CONSTANT R95, desc[UR8][R94.64+0x2] ;  /* 0x000002085e5f2981 */ /* 0x000f32000c1e9500 */
[----:B------:R-:W-:-:S04]  /*2070*/  @P3 IADD3 R58, PT, PT, R91, R62, RZ ;  /* 0x0000003e5b3a3210 */ /* 0x000fc80007ffe0ff */
[----:B------:R-:W-:-:S04]  /*2080*/  @P3 IADD3 R60, P5, PT, R65, R58, RZ ;  /* 0x0000003a413c3210 */ /* 0x000fc80007fbe0ff */
[----:B------:R-:W-:Y:S02]  /*2090*/  @P3 LEA.HI.X.SX32 R61, R58, RZ, 0x1, P5 ;  /* 0x000000ff3a3d3211 */ /* 0x000fe400028f0eff */
[----:B------:R-:W0:Y:S02]  /*20a0*/  @P3 LDC.64 R58, c[0x0][0x388] ;  /* 0x0000e200ff3a3b82 */ /* 0x000e240000000a00 */
[----:B0-----:R-:W-:-:S04]  /*20b0*/  @P3 LEA R96, P5, R60, R58, 0x1 ;  /* 0x0000003a3c603211 */ /* 0x001fc800078a08ff */
[----:B------:R-:W-:Y:S02]  /*20c0*/  @P3 LEA.HI.X R97, R60, R59, R61, 0x1, P5 ;  /* 0x0000003b3c613211 */ /* 0x000fe400028f0c3d */
[----:B------:R-:W0:Y:S01]  /*20d0*/  @!P4 LDC.64 R58, c[0x0][0x380] ;  /* 0x0000e000ff3acb82 */ /* 0x000e220000000a00 */
[----:B------:R-:W-:Y:S01]  /*20e0*/  LEA R61, R64, 0x3, 0x3 ;  /* 0x00000003403d7811 */ /* 0x000fe200078e18ff */
[----:B------:R-:W-:Y:S04]  /*20f0*/  @!P0 STS.U16 [R90+0x38e], RZ ;  /* 0x00038eff5a008388 */ /* 0x000fe80000000400 */
[----:B------:R-:W5:Y:S01]  /*2100*/  @P3 LDG.E.U16.CONSTANT R97, desc[UR8][R96.64+0x4] ;  /* 0x0000040860613981 */ /* 0x000f62000c1e9500 */
[----:B0-----:R-:W-:-:S05]  /*2110*/  @!P4 IMAD.WIDE.U32 R58, R101, 0x2, R58 ;  /* 0x00000002653ac825 */ /* 0x001fca00078e003a */
[----:B------:R0:W2:Y:S04]  /*2120*/  @!P4 LDG.E.U16.CONSTANT R83, desc[UR8][R58.64] ;  /* 0x000000083a53c981 */ /* 0x0000a8000c1e9500 */
[----:B---3--:R1:W-:Y:S01]  /*2130*/  @P0 STS.U16 [R90+0x38e], R87 ;  /* 0x00038e575a000388 */ /* 0x0083e20000000400 */
[----:B------:R-:W-:-:S04]  /*2140*/  LEA R101, R64, 0x4, 0x3 ;  /* 0x0000000440657811 */ /* 0x000fc800078e18ff */
[----:B------:R-:W-:Y:S02]  /*2150*/  ISETP.GE.AND P5, PT, R101, R62, PT ;  /* 0x0000003e6500720c */ /* 0x000fe40003fa6270 */
[----:B------:R-:W-:Y:S02]  /*2160*/  @P4 PRMT R83, RZ, 0x7610, R83 ;  /* 0x00007610ff534816 */ /* 0x000fe40000000053 */
[----:B------:R-:W-:-:S04]  /*2170*/  ISETP.GE.AND P4, PT, R61, R62, PT ;  /* 0x0000003e3d00720c */ /* 0x000fc80003f86270 */
[----:B------:R-:W-:-:S13]  /*2180*/  ISETP.LT.AND P0, PT, R93, R80, !P4 ;  /* 0x000000505d00720c */ /* 0x000fda0006701270 */
[----:B0-----:R-:W0:Y:S01]  /*2190*/  @P0 LDC.64 R58, c[0x0][0x388] ;  /* 0x0000e200ff3a0b82 */ /* 0x001e220000000a00 */
[----:B------:R-:W-:Y:S01]  /*21a0*/  @P0 IADD3 R60, PT, PT, R91, R62, RZ ;  /* 0x0000003e5b3c0210 */ /* 0x000fe20007ffe0ff */
[----:B--2---:R2:W-:Y:S04]  /*21b0*/  STS.U16 [R90], R83 ;  /* 0x000000535a007388 */ /* 0x0045e80000000400 */
[----:B------:R-:W-:Y:S04]  /*21c0*/  @!P1 STS.U16 [R44+0xe], RZ ;  /* 0x00000eff2c009388 */ /* 0x000fe80000000400 */
[----:B------:R3:W-:Y:S01]  /*21d0*/  @P1 STS.U16 [R44+0xe], R89 ;  /* 0x00000e592c001388 */ /* 0x0007e20000000400 */
[----:B------:R-:W-:-:S04]  /*21e0*/  @P0 IADD3 R88, P1, PT, R65, R60, RZ ;  /* 0x0000003c41580210 */ /* 0x000fc80007f3e0ff */
[----:B------:R-:W-:Y:S02]  /*21f0*/  @P0 LEA.HI.X.SX32 R60, R60, RZ, 0x1, P1 ;  /* 0x000000ff3c3c0211 */ /* 0x000fe400008f0eff */
[----:B0-----:R-:W-:-:S04]  /*2200*/  @P0 LEA R86, P1, R88, R58, 0x1 ;  /* 0x0000003a58560211 */ /* 0x001fc800078208ff */
[----:B-1----:R-:W-:Y:S02]  /*2210*/  @P0 LEA.HI.X R87, R88, R59, R60, 0x1, P1 ;  /* 0x0000003b58570211 */ /* 0x002fe400008f0c3c */
[----:B------:R-:W-:Y:S01]  /*2220*/  ISETP.LT.AND P1, PT, R93, R80, !P5 ;  /* 0x000000505d00720c */ /* 0x000fe20006f21270 */
[----:B------:R-:W-:Y:S04]  /*2230*/  @!P2 STS.U16 [R44+0x202], RZ ;  /* 0x000202ff2c00a388 */ /* 0x000fe80000000400 */
[----:B----4-:R-:W-:Y:S08]  /*2240*/  @P2 STS.U16 [R44+0x202], R95 ;  /* 0x0002025f2c002388 */ /* 0x010ff00000000400 */
[----:B------:R-:W-:-:S04]  /*2250*/  @P1 IADD3 R58, PT, PT, R91, R62, RZ ;  /* 0x0000003e5b3a1210 */ /* 0x000fc80007ffe0ff */
[----:B--2---:R-:W-:-:S04]  /*2260*/  @P1 IADD3 R83, P2, PT, R65, R58, RZ ;  /* 0x0000003a41531210 */ /* 0x004fc80007f5e0ff */
[----:B------:R-:W-:Y:S02]  /*2270*/  @P1 LEA.HI.X.SX32 R88, R58, RZ, 0x1, P2 ;  /* 0x000000ff3a581211 */ /* 0x000fe400010f0eff */
[----:B------:R-:W0:Y:S02]  /*2280*/  @P1 LDC.64 R58, c[0x0][0x388] ;  /* 0x0000e200ff3a1b82 */ /* 0x000e240000000a00 */
[----:B0-----:R-:W-:-:S04]  /*2290*/  @P1 LEA R58, P2, R83, R58, 0x1 ;  /* 0x0000003a533a1211 */ /* 0x001fc800078408ff */
[----:B------:R-:W-:Y:S02]  /*22a0*/  @P1 LEA.HI.X R59, R83, R59, R88, 0x1, P2 ;  /* 0x0000003b533b1211 */ /* 0x000fe400010f0c58 */
[----:B------:R0:W2:Y:S04]  /*22b0*/  @P0 LDG.E.U16.CONSTANT R83, desc[UR8][R86.64+0x6] ;  /* 0x0000060856530981 */ /* 0x0000a8000c1e9500 */
[----:B------:R-:W4:Y:S01]  /*22c0*/  @P1 LDG.E.U16.CONSTANT R59, desc[UR8][R58.64+0x8] ;  /* 0x000008083a3b1981 */ /* 0x000f22000c1e9500 */
[----:B------:R-:W-:Y:S02]  /*22d0*/  P2R R66, PR, RZ, 0x10 ;  /* 0x00000010ff427803 */ /* 0x000fe40000000000 */
[----:B------:R-:W-:Y:S02]  /*22e0*/  P2R R92, PR, RZ, 0x10 ;  /* 0x00000010ff5c7803 */ /* 0x000fe40000000000 */
[----:B------:R-:W-:Y:S01]  /*22f0*/  ISETP.GE.AND P4, PT, R85, R62, PT ;  /* 0x0000003e5500720c */ /* 0x000fe20003f86270 */
[----:B------:R-:W-:Y:S04]  /*2300*/  @!P3 STS.U16 [R44+0x204], RZ ;  /* 0x000204ff2c00b388 */ /* 0x000fe80000000400 */
[----:B-----5:R-:W-:Y:S01]  /*2310*/  @P3 STS.U16 [R44+0x204], R97 ;  /* 0x000204612c003388 */ /* 0x020fe20000000400 */
[----:B------:R-:W-:-:S02]  /*2320*/  ISETP.LT.AND P3, PT, R63, R80, !P4 ;  /* 0x000000503f00720c */ /* 0x000fc40006761270 */
[----:B0-----:R-:W-:Y:S01]  /*2330*/  LEA R87, R64, 0x5, 0x3 ;  /* 0x0000000540577811 */ /* 0x001fe200078e18ff */
[----:B------:R-:W-:Y:S01]  /*2340*/  @!P1 STS.U16 [R44+0x208], RZ ;  /* 0x000208ff2c009388 */ /* 0x000fe20000000400 */
[----:B------:R-:W-:-:S03]  /*2350*/  P2R R60, PR, RZ, 0x20 ;  /* 0x00000020ff3c7803 */ /* 0x000fc60000000000 */
[----:B------:R-:W-:Y:S06]  /*2360*/  @!P0 STS.U16 [R44+0x206], RZ ;  /* 0x000206ff2c008388 */ /* 0x000fec0000000400 */
[----:B------:R-:W-:Y:S01]  /*2370*/  @P3 IMAD R88, R62, R63, RZ ;  /* 0x0000003f3e583224 */ /* 0x000fe200078e02ff */
[----:B----4-:R0:W-:Y:S01]  /*2380*/  @P1 STS.U16 [R44+0x208], R59 ;  /* 0x0002083b2c001388 */ /* 0x0101e20000000400 */
[----:B------:R-:W-:-:S04]  /*2390*/  ISETP.GE.AND P1, PT, R87, R62, PT ;  /* 0x0000003e5700720c */ /* 0x000fc80003f26270 */
[----:B------:R-:W-:Y:S01]  /*23a0*/  ISETP.LT.AND P5, PT, R93, R80, !P1 ;  /* 0x000000505d00720c */ /* 0x000fe20004fa1270 */
[----:B--2---:R1:W-:Y:S01]  /*23b0*/  @P0 STS.U16 [R44+0x206], R83 ;  /* 0x000206532c000388 */ /* 0x0043e20000000400 */
[----:B---3--:R-:W-:-:S04]  /*23c0*/  @P3 IADD3 R89, P0, PT, R65, R88, RZ ;  /* 0x0000005841593210 */ /* 0x008fc80007f1e0ff */
[----:B------:R-:W-:Y:S02]  /*23d0*/  @P3 LEA.HI.X.SX32 R90, R88, RZ, 0x1, P0 ;  /* 0x000000ff585a3211 */ /* 0x000fe400000f0eff */
[----:B------:R-:W-:-:S05]  /*23e0*/  @P3 LEA R88, P0, R89, UR14, 0x1 ;  /* 0x0000000e59583c11 */ /* 0x000fca000f8008ff */
[----:B------:R-:W-:Y:S02]  /*23f0*/  @P5 IADD3 R58, PT, PT, R91, R62, RZ ;  /* 0x0000003e5b3a5210 */ /* 0x000fe40007ffe0ff */
[----:B------:R-:W-:Y:S02]  /*2400*/  @P3 LEA.HI.X R89, R89, UR15, R90, 0x1, P0 ;  /* 0x0000000f59593c11 */ /* 0x000fe400080f0c5a */
[----:B------:R-:W-:-:S04]  /*2410*/  @P5 IADD3 R87, P0, PT, R65, R58, RZ ;  /* 0x0000003a41575210 */ /* 0x000fc80007f1e0ff */
[----:B------:R-:W-:Y:S02]  /*2420*/  @P5 LEA.HI.X.SX32 R90, R58, RZ, 0x1, P0 ;  /* 0x000000ff3a5a5211 */ /* 0x000fe400000f0eff */
[----:B0-----:R-:W0:Y:S02]  /*2430*/  @P5 LDC.64 R58, c[0x0][0x388] ;  /* 0x0000e200ff3a5b82 */ /* 0x001e240000000a00 */
[----:B0-----:R-:W-:-:S04]  /*2440*/  @P5 LEA R86, P0, R87, R58, 0x1 ;  /* 0x0000003a57565211 */ /* 0x001fc800078008ff */
[----:B------:R-:W-:Y:S02]  /*2450*/  @P5 LEA.HI.X R87, R87, R59, R90, 0x1, P0 ;  /* 0x0000003b57575211 */ /* 0x000fe400000f0c5a */
[----:B------:R-:W-:-:S04]  /*2460*/  LEA R59, R64, 0x6, 0x3 ;  /* 0x00000006403b7811 */ /* 0x000fc800078e18ff */
[----:B------:R-:W-:Y:S01]  /*2470*/  ISETP.GE.AND P0, PT, R59, R62, PT ;  /* 0x0000003e3b00720c */ /* 0x000fe20003f06270 */
[----:B------:R-:W2:Y:S03]  /*2480*/  @P5 LDG.E.U16.CONSTANT R87, desc[UR8][R86.64+0xa] ;  /* 0x00000a0856575981 */ /* 0x000ea6000c1e9500 */
[----:B------:R-:W-:-:S13]  /*2490*/  ISETP.LT.AND P2, PT, R93, R80, !P0 ;  /* 0x000000505d00720c */ /* 0x000fda0004741270 */
[----:B------:R-:W-:-:S04]  /*24a0*/  @P2 IADD3 R58, PT, PT, R91, R62, RZ ;  /* 0x0000003e5b3a2210 */ /* 0x000fc80007ffe0ff */
[----:B------:R-:W-:-:S04]  /*24b0*/  @P2 IADD3 R90, P6, PT, R65, R58, RZ ;  /* 0x0000003a415a2210 */ /* 0x000fc80007fde0ff */
[----:B------:R-:W-:Y:S02]  /*24c0*/  @P2 LEA.HI.X.SX32 R95, R58, RZ, 0x1, P6 ;  /* 0x000000ff3a5f2211 */ /* 0x000fe400030f0eff */
[----:B------:R-:W0:Y:S02]  /*24d0*/  @P2 LDC.64 R58, c[0x0][0x388] ;  /* 0x0000e200ff3a2b82 */ /* 0x000e240000000a00 */
[----:B0-----:R-:W-:-:S04]  /*24e0*/  @P2 LEA R94, P6, R90, R58, 0x1 ;  /* 0x0000003a5a5e2211 */ /* 0x001fc800078c08ff */
[----:B------:R-:W-:-:S06]  /*24f0*/  @P2 LEA.HI.X R95, R90, R59, R95, 0x1, P6 ;  /* 0x0000003b5a5f2211 */ /* 0x000fcc00030f0c5f */
[----:B------:R-:W3:Y:S01]  /*2500*/  @P2 LDG.E.U16.CONSTANT R95, desc[UR8][R94.64+0xc] ;  /* 0x00000c085e5f2981 */ /* 0x000ee2000c1e9500 */
[----:B------:R-:W-:-:S03]  /*2510*/  IADD3 R99, PT, PT, R63, 0x1, RZ ;  /* 0x000000013f637810 */ /* 0x000fc60007ffe0ff */
[----:B------:R-:W-:Y:S04]  /*2520*/  @!P5 STS.U16 [R44+0x20a], RZ ;  /* 0x00020aff2c00d388 */ /* 0x000fe80000000400 */
[----:B------:R-:W-:Y:S01]  /*2530*/  @!P2 STS.U16 [R44+0x20c], RZ ;  /* 0x00020cff2c00a388 */ /* 0x000fe20000000400 */
[----:B-1----:R-:W-:Y:S02]  /*2540*/  P2R R83, PR, RZ, 0x8 ;  /* 0x00000008ff537803 */ /* 0x002fe40000000000 */
[----:B------:R-:W-:Y:S01]  /*2550*/  ISETP.NE.AND P3, PT, R81, RZ, PT ;  /* 0x000000ff5100720c */ /* 0x000fe20003f65270 */
[----:B--2---:R0:W-:Y:S01]  /*2560*/  @P5 STS.U16 [R44+0x20a], R87 ;  /* 0x00020a572c005388 */ /* 0x0041e20000000400 */
[----:B------:R-:W-:-:S13]  /*2570*/  ISETP.LT.AND P5, PT, R99, R80, !P4 ;  /* 0x000000506300720c */ /* 0x000fda00067a1270 */
[----:B------:R-:W1:Y:S01]  /*2580*/  @P5 LDC.64 R58, c[0x0][0x388] ;  /* 0x0000e200ff3a5b82 */ /* 0x000e620000000a00 */
[----:B------:R-:W-:Y:S01]  /*2590*/  ISETP.NE.AND P4, PT, R92, RZ, PT ;  /* 0x000000ff5c00720c */ /* 0x000fe20003f85270 */
[----:B---3--:R2:W-:Y:S01]  /*25a0*/  @P2 STS.U16 [R44+0x20c], R95 ;  /* 0x00020c5f2c002388 */ /* 0x0085e20000000400 */
[----:B------:R-:W-:-:S04]  /*25b0*/  @P5 IADD3 R90, P2, PT, R65, R91, RZ ;  /* 0x0000005b415a5210 */ /* 0x000fc80007f5e0ff */
[----:B------:R-:W-:Y:S02]  /*25c0*/  @P5 LEA.HI.X.SX32 R92, R91, RZ, 0x1, P2 ;  /* 0x000000ff5b5c5211 */ /* 0x000fe400010f0eff */
[----:B-1----:R-:W-:-:S04]  /*25d0*/  @P5 LEA R96, P2, R90, R58, 0x1 ;  /* 0x0000003a5a605211 */ /* 0x002fc800078408ff */
[----:B------:R-:W-:Y:S02]  /*25e0*/  @P5 LEA.HI.X R97, R90, R59, R92, 0x1, P2 ;  /* 0x0000003b5a615211 */ /* 0x000fe400010f0c5c */
[----:B------:R-:W-:-:S04]  /*25f0*/  ISETP.LT.AND P2, PT, R99, R80, !P3 ;  /* 0x000000506300720c */ /* 0x000fc80005f41270 */
[----:B------:R-:W3:Y:S09]  /*2600*/  @P5 LDG.E.U16.CONSTANT R97, desc[UR8][R96.64+0x2] ;  /* 0x0000020860615981 */ /* 0x000ef2000c1e9500 */
[----:B------:R-:W1:Y:S01]  /*2610*/  @P2 LDC.64 R58, c[0x0][0x388] ;  /* 0x0000e200ff3a2b82 */ /* 0x000e620000000a00 */
[----:B------:R-:W-:-:S04]  /*2620*/  @P2 IADD3 R86, P6, PT, R65, R91, RZ ;  /* 0x0000005b41562210 */ /* 0x000fc80007fde0ff */
[----:B0-----:R-:W-:Y:S02]  /*2630*/  @P2 LEA.HI.X.SX32 R87, R91, RZ, 0x1, P6 ;  /* 0x000000ff5b572211 */ /* 0x001fe400030f0eff */
[----:B-1----:R-:W-:-:S04]  /*2640*/  @P2 LEA R94, P6, R86, R58, 0x1 ;  /* 0x0000003a565e2211 */ /* 0x002fc800078c08ff */
[----:B--2---:R-:W-:-:S06]  /*2650*/  @P2 LEA.HI.X R95, R86, R59, R87, 0x1, P6 ;  /* 0x0000003b565f2211 */ /* 0x004fcc00030f0c57 */
[----:B------:R-:W2:Y:S04]  /*2660*/  @P2 LDG.E.U16.CONSTANT R95, desc[UR8][R94.64+0x4] ;  /* 0x000004085e5f2981 */ /* 0x000ea8000c1e9500 */
[----:B------:R-:W-:Y:S04]  /*2670*/  @!P5 STS.U16 [R44+0x102], RZ ;  /* 0x000102ff2c00d388 */ /* 0x000fe80000000400 */
[----:B------:R-:W-:Y:S01]  /*2680*/  @!P2 STS.U16 [R44+0x104], RZ ;  /* 0x000104ff2c00a388 */ /* 0x000fe20000000400 */
[----:B------:R-:W-:-:S03]  /*2690*/  ISETP.GE.AND P3, PT, R101, R62, PT ;  /* 0x0000003e6500720c */ /* 0x000fc60003f66270 */
[----:B---3--:R0:W-:Y:S01]  /*26a0*/  @P5 STS.U16 [R44+0x102], R97 ;  /* 0x000102612c005388 */ /* 0x0081e20000000400 */
[----:B------:R-:W-:-:S13]  /*26b0*/  ISETP.LT.AND P5, PT, R99, R80, !P4 ;  /* 0x000000506300720c */ /* 0x000fda00067a1270 */
[----:B------:R-:W1:Y:S01]  /*26c0*/  @P5 LDC.64 R58, c[0x0][0x388] ;  /* 0x0000e200ff3a5b82 */ /* 0x000e620000000a00 */
[----:B------:R-:W-:Y:S01]  /*26d0*/  ISETP.NE.AND P4, PT, R84, RZ, PT ;  /* 0x000000ff5400720c */ /* 0x000fe20003f85270 */
[----:B--2---:R2:W-:Y:S01]  /*26e0*/  @P2 STS.U16 [R44+0x104], R95 ;  /* 0x0001045f2c002388 */ /* 0x0045e20000000400 */
        /* <DEDUP_REMOVED lines=8> */
[----:B------:R-:W-:Y:S02]  /*2770*/  @P2 LEA.HI.X.SX32 R90, R91, RZ, 0x1, P6 ;  /* 0x000000ff5b5a2211 */ /* 0x000fe400030f0eff */
[----:B-1----:R-:W-:-:S04]  /*2780*/  @P2 LEA R96, P6, R84, R58, 0x1 ;  /* 0x0000003a54602211 */ /* 0x002fc800078c08ff */
[----:B0-----:R-:W-:-:S06]  /*2790*/  @P2 LEA.HI.X R97, R84, R59, R90, 0x1, P6 ;  /* 0x0000003b54612211 */ /* 0x001fcc00030f0c5a */
[----:B------:R-:W4:Y:S04]  /*27a0*/  @P2 LDG.E.U16.CONSTANT R97, desc[UR8][R96.64+0x8] ;  /* 0x0000080860612981 */ /* 0x000f28000c1e9500 */
[----:B------:R-:W-:Y:S04]  /*27b0*/  @!P5 STS.U16 [R44+0x106], RZ ;  /* 0x000106ff2c00d388 */ /* 0x000fe80000000400 */
[----:B------:R-:W-:Y:S04]  /*27c0*/  @!P2 STS.U16 [R44+0x108], RZ ;  /* 0x000108ff2c00a388 */ /* 0x000fe80000000400 */
[----:B---3--:R-:W-:Y:S01]  /*27d0*/  @P5 STS.U16 [R44+0x106], R87 ;  /* 0x000106572c005388 */ /* 0x008fe20000000400 */
[----:B------:R-:W-:-:S13]  /*27e0*/  ISETP.LT.AND P5, PT, R99, R80, !P1 ;  /* 0x000000506300720c */ /* 0x000fda0004fa1270 */
[----:B------:R-:W0:Y:S01]  /*27f0*/  @P5 LDC.64 R58, c[0x0][0x388] ;  /* 0x0000e200ff3a5b82 */ /* 0x000e220000000a00 */
[----:B----4-:R1:W-:Y:S01]  /*2800*/  @P2 STS.U16 [R44+0x108], R97 ;  /* 0x000108612c002388 */ /* 0x0103e20000000400 */
[----:B------:R-:W-:-:S04]  /*2810*/  @P5 IADD3 R84, P2, PT, R65, R91, RZ ;  /* 0x0000005b41545210 */ /* 0x000fc80007f5e0ff */
[----:B------:R-:W-:Y:S02]  /*2820*/  @P5 LEA.HI.X.SX32 R90, R91, RZ, 0x1, P2 ;  /* 0x000000ff5b5a5211 */ /* 0x000fe400010f0eff */
[----:B0-----:R-:W-:-:S04]  /*2830*/  @P5 LEA R94, P2, R84, R58, 0x1 ;  /* 0x0000003a545e5211 */ /* 0x001fc800078408ff */
[----:B--2---:R-:W-:Y:S02]  /*2840*/  @P5 LEA.HI.X R95, R84, R59, R90, 0x1, P2 ;  /* 0x0000003b545f5211 */ /* 0x004fe400010f0c5a */
[----:B------:R-:W-:-:S04]  /*2850*/  ISETP.LT.AND P2, PT, R99, R80, !P0 ;  /* 0x000000506300720c */ /* 0x000fc80004741270 */
[----:B------:R-:W2:Y:S09]  /*2860*/  @P5 LDG.E.U16.CONSTANT R95, desc[UR8][R94.64+0xa] ;  /* 0x00000a085e5f5981 */ /* 0x000eb2000c1e9500 */
[----:B------:R-:W0:Y:S01]  /*2870*/  @P2 LDC.64 R58, c[0x0][0x388] ;  /* 0x0000e200ff3a2b82 */ /* 0x000e220000000a00 */
[----:B------:R-:W-:-:S04]  /*2880*/  @P2 IADD3 R84, P6, PT, R65, R91, RZ ;  /* 0x0000005b41542210 */ /* 0x000fc80007fde0ff */
[----:B------:R-:W-:Y:S02]  /*2890*/  @P2 LEA.HI.X.SX32 R86, R91, RZ, 0x1, P6 ;  /* 0x000000ff5b562211 */ /* 0x000fe400030f0eff */
[----:B0-----:R-:W-:-:S04]  /*28a0*/  @P2 LEA R96, P6, R84, R58, 0x1 ;  /* 0x0000003a54602211 */ /* 0x001fc800078c08ff */
[----:B-1----:R-:W-:-:S06]  /*28b0*/  @P2 LEA.HI.X R97, R84, R59, R86, 0x1, P6 ;  /* 0x0000003b54612211 */ /* 0x002fcc00030f0c56 */
[----:B------:R-:W3:Y:S04]  /*28c0*/  @P2 LDG.E.U16.CONSTANT R97, desc[UR8][R96.64+0xc] ;  /* 0x00000c0860612981 */ /* 0x000ee8000c1e9500 */
[----:B------:R-:W-:Y:S04]  /*28d0*/  @!P2 STS.U16 [R44+0x10c], RZ ;  /* 0x00010cff2c00a388 */ /* 0x000fe80000000400 */
[----:B------:R-:W-:Y:S04]  /*28e0*/  @!P5 STS.U16 [R44+0x10a], RZ ;  /* 0x00010aff2c00d388 */ /* 0x000fe80000000400 */
[----:B--2---:R0:W-:Y:S04]  /*28f0*/  @P5 STS.U16 [R44+0x10a], R95 ;  /* 0x00010a5f2c005388 */ /* 0x0041e80000000400 */
[----:B---3--:R-:W-:Y:S01]  /*2900*/  @P2 STS.U16 [R44+0x10c], R97 ;  /* 0x00010c612c002388 */ /* 0x008fe20000000400 */
[----:B------:R-:W-:-:S13]  /*2910*/  ISETP.LT.AND P2, PT, R99, R80, !P4 ;  /* 0x000000506300720c */ /* 0x000fda0006741270 */
[----:B------:R-:W1:Y:S01]  /*2920*/  @P2 LDC.64 R58, c[0x0][0x388] ;  /* 0x0000e200ff3a2b82 */ /* 0x000e620000000a00 */
[----:B------:R-:W-:Y:S02]  /*2930*/  ISETP.LT.AND P4, PT, R93, R80, !P4 ;  /* 0x000000505d00720c */ /* 0x000fe40006781270 */
[----:B------:R-:W-:-:S04]  /*2940*/  @P2 IADD3 R84, P5, PT, R65, R91, RZ ;  /* 0x0000005b41542210 */ /* 0x000fc80007fbe0ff */
[----:B------:R-:W-:Y:S02]  /*2950*/  @P2 LEA.HI.X.SX32 R87, R91, RZ, 0x1, P5 ;  /* 0x000000ff5b572211 */ /* 0x000fe400028f0eff */
[----:B-1----:R-:W-:-:S05]  /*2960*/  @P2 LEA R86, P5, R84, R58, 0x1 ;  /* 0x0000003a54562211 */ /* 0x002fca00078a08ff */
[----:B------:R-:W-:Y:S02]  /*2970*/  @P4 IADD3 R58, PT, PT, R91, R62, RZ ;  /* 0x0000003e5b3a4210 */ /* 0x000fe40007ffe0ff */
[----:B------:R-:W-:Y:S02]  /*2980*/  @P2 LEA.HI.X R87, R84, R59, R87, 0x1, P5 ;  /* 0x0000003b54572211 */ /* 0x000fe400028f0c57 */
[----:B------:R-:W-:-:S04]  /*2990*/  @P4 IADD3 R84, P5, PT, R65, R58, RZ ;  /* 0x0000003a41544210 */ /* 0x000fc80007fbe0ff */
[----:B------:R-:W-:Y:S01]  /*29a0*/  @P4 LEA.HI.X.SX32 R90, R58, RZ, 0x1, P5 ;  /* 0x000000ff3a5a4211 */ /* 0x000fe200028f0eff */
[----:B------:R-:W2:Y:S01]  /*29b0*/  @P2 LDG.E.U16.CONSTANT R87, desc[UR8][R86.64+0xe] ;  /* 0x00000e0856572981 */ /* 0x000ea2000c1e9500 */
[----:B------:R-:W1:Y:S02]  /*29c0*/  @P4 LDC.64 R58, c[0x0][0x388] ;  /* 0x0000e200ff3a4b82 */ /* 0x000e640000000a00 */
[----:B-1----:R-:W-:-:S04]  /*29d0*/  @P4 LEA R58, P5, R84, R58, 0x1 ;  /* 0x0000003a543a4211 */ /* 0x002fc800078a08ff */
[----:B------:R-:W-:-:S06]  /*29e0*/  @P4 LEA.HI.X R59, R84, R59, R90, 0x1, P5 ;  /* 0x0000003b543b4211 */ /* 0x000fcc00028f0c5a */
[----:B------:R-:W3:Y:S04]  /*29f0*/  @P4 LDG.E.U16.CONSTANT R59, desc[UR8][R58.64+0xe] ;  /* 0x00000e083a3b4981 */ /* 0x000ee8000c1e9500 */
[----:B------:R-:W-:Y:S04]  /*2a00*/  @!P2 STS.U16 [R44+0x10e], RZ ;  /* 0x00010eff2c00a388 */ /* 0x000fe80000000400 */
[----:B------:R-:W-:Y:S04]  /*2a10*/  @!P4 STS.U16 [R44+0x20e], RZ ;  /* 0x00020eff2c00c388 */ /* 0x000fe80000000400 */
[----:B--2---:R-:W-:Y:S01]  /*2a20*/  @P2 STS.U16 [R44+0x10e], R87 ;  /* 0x00010e572c002388 */ /* 0x004fe20000000400 */
[----:B------:R-:W-:-:S03]  /*2a30*/  ISETP.GE.AND P2, PT, R65, R62, PT ;  /* 0x0000003e4100720c */ /* 0x000fc60003f46270 */
[----:B---3--:R1:W-:Y:S01]  /*2a40*/  @P4 STS.U16 [R44+0x20e], R59 ;  /* 0x00020e3b2c004388 */ /* 0x0083e20000000400 */
[----:B------:R-:W-:-:S13]  /*2a50*/  ISETP.LT.AND P4, PT, R93, R80, !P2 ;  /* 0x000000505d00720c */ /* 0x000fda0005781270 */
[----:B------:R-:W2:Y:S01]  /*2a60*/  @P4 LDC.64 R92, c[0x0][0x388] ;  /* 0x0000e200ff5c4b82 */ /* 0x000ea20000000a00 */
[----:B0-----:R-:W-:-:S04]  /*2a70*/  @P4 IADD3 R95, PT, PT, R91, R62, RZ ;  /* 0x0000003e5b5f4210 */ /* 0x001fc80007ffe0ff */
[----:B------:R-:W-:-:S05]  /*2a80*/  @P4 LEA R95, R64, R95, 0x3 ;  /* 0x0000005f405f4211 */ /* 0x000fca00078e18ff */
[----:B--2---:R-:W-:-:S06]  /*2a90*/  @P4 IMAD.WIDE R92, R95, 0x2, R92 ;  /* 0x000000025f5c4825 */ /* 0x004fcc00078e025c */
[----:B------:R-:W2:Y:S04]  /*2aa0*/  @P4 LDG.E.U16.CONSTANT R93, desc[UR8][R92.64] ;  /* 0x000000085c5d4981 */ /* 0x000ea8000c1e9500 */
[----:B------:R-:W-:Y:S04]  /*2ab0*/  @!P4 STS.U16 [R44+0x200], RZ ;  /* 0x000200ff2c00c388 */ /* 0x000fe80000000400 */
[----:B--2---:R0:W-:Y:S01]  /*2ac0*/  @P4 STS.U16 [R44+0x200], R93 ;  /* 0x0002005d2c004388 */ /* 0x0041e20000000400 */
[----:B------:R-:W-:-:S13]  /*2ad0*/  ISETP.LT.AND P4, PT, R99, R80, !P2 ;  /* 0x000000506300720c */ /* 0x000fda0005781270 */
[----:B-1----:R-:W1:Y:S01]  /*2ae0*/  @P4 LDC.64 R58, c[0x0][0x388] ;  /* 0x0000e200ff3a4b82 */ /* 0x002e620000000a00 */
[----:B------:R-:W-:-:S05]  /*2af0*/  @P4 LEA R95, R64, R91, 0x3 ;  /* 0x0000005b405f4211 */ /* 0x000fca00078e18ff */
[----:B-1----:R-:W-:-:S06]  /*2b00*/  @P4 IMAD.WIDE R94, R95, 0x2, R58 ;  /* 0x000000025f5e4825 */ /* 0x002fcc00078e023a */
[----:B------:R-:W2:Y:S01]  /*2b10*/  @P4 LDG.E.U16.CONSTANT R95, desc[UR8][R94.64] ;  /* 0x000000085e5f4981 */ /* 0x000ea2000c1e9500 */
[----:B------:R-:W-:Y:S02]  /*2b20*/  ISETP.GE.AND P5, PT, R85, R62, PT ;  /* 0x0000003e5500720c */ /* 0x000fe40003fa6270 */
[----:B------:R-:W-:-:S04]  /*2b30*/  IADD3 R97, PT, PT, R63, 0x3, RZ ;  /* 0x000000033f617810 */ /* 0x000fc80007ffe0ff */
[----:B------:R-:W-:-:S13]  /*2b40*/  ISETP.LT.AND P5, PT, R97, R80, !P5 ;  /* 0x000000506100720c */ /* 0x000fda0006fa1270 */
[----:B------:R-:W1:Y:S01]  /*2b50*/  @P5 LDC.64 R58, c[0x0][0x388] ;  /* 0x0000e200ff3a5b82 */ /* 0x000e620000000a00 */
[----:B------:R-:W-:Y:S01]  /*2b60*/  LEA R84, R62, R91, 0x1 ;  /* 0x0000005b3e547211 */ /* 0x000fe200078e08ff */
[----:B------:R-:W-:Y:S01]  /*2b70*/  @!P4 STS.U16 [R44+0x100], RZ ;  /* 0x000100ff2c00c388 */ /* 0x000fe20000000400 */
[----:B------:R-:W-:-:S03]  /*2b80*/  ISETP.NE.AND P6, PT, R81, RZ, PT ;  /* 0x000000ff5100720c */ /* 0x000fc60003fc5270 */
[----:B--2---:R-:W-:Y:S01]  /*2b90*/  @P4 STS.U16 [R44+0x100], R95 ;  /* 0x0001005f2c004388 */ /* 0x004fe20000000400 */
[----:B------:R-:W-:-:S04]  /*2ba0*/  @P5 IADD3 R87, P4, PT, R65, R84, RZ ;  /* 0x0000005441575210 */ /* 0x000fc80007f9e0ff */
[----:B------:R-:W-:Y:S02]  /*2bb0*/  @P5 LEA.HI.X.SX32 R90, R84, RZ, 0x1, P4 ;  /* 0x000000ff545a5211 */ /* 0x000fe400020f0eff */
[----:B-1----:R-:W-:-:S04]  /*2bc0*/  @P5 LEA R86, P4, R87, R58, 0x1 ;  /* 0x0000003a57565211 */ /* 0x002fc800078808ff */
[----:B------:R-:W-:Y:S02]  /*2bd0*/  @P5 LEA.HI.X R87, R87, R59, R90, 0x1, P4 ;  /* 0x0000003b57575211 */ /* 0x000fe400020f0c5a */
[----:B------:R-:W-:-:S04]  /*2be0*/  ISETP.LT.AND P4, PT, R97, R80, !P6 ;  /* 0x000000506100720c */ /* 0x000fc80007781270 */
[----:B------:R-:W2:Y:S09]  /*2bf0*/  @P5 LDG.E.U16.CONSTANT R87, desc[UR8][R86.64+0x2] ;  /* 0x0000020856575981 */ /* 0x000eb2000c1e9500 */
[----:B------:R-:W1:Y:S01]  /*2c00*/  @P4 LDC.64 R58, c[0x0][0x388] ;  /* 0x0000e200ff3a4b82 */ /* 0x000e620000000a00 */
[----:B------:R-:W-:-:S04]  /*2c10*/  @P4 IADD3 R90, P6, PT, R65, R84, RZ ;  /* 0x00000054415a4210 */ /* 0x000fc80007fde0ff */
[----:B------:R-:W-:Y:S02]  /*2c20*/  @P4 LEA.HI.X.SX32 R91, R84, RZ, 0x1, P6 ;  /* 0x000000ff545b4211 */ /* 0x000fe400030f0eff */
[----:B-1----:R-:W-:-:S04]  /*2c30*/  @P4 LEA R92, P6, R90, R58, 0x1 ;  /* 0x0000003a5a5c4211 */ /* 0x002fc800078c08ff */
[----:B0-----:R-:W-:-:S06]  /*2c40*/  @P4 LEA.HI.X R93, R90, R59, R91, 0x1, P6 ;  /* 0x0000003b5a5d4211 */ /* 0x001fcc00030f0c5b */
[----:B------:R-:W3:Y:S01]  /*2c50*/  @P4 LDG.E.U16.CONSTANT R93, desc[UR8][R92.64+0x4] ;  /* 0x000004085c5d4981 */ /* 0x000ee2000c1e9500 */
[----:B------:R-:W-:-:S03]  /*2c60*/  ISETP.NE.AND P6, PT, R66, RZ, PT ;  /* 0x000000ff4200720c */ /* 0x000fc60003fc5270 */
[----:B------:R-:W-:Y:S04]  /*2c70*/  @!P5 STS.U16 [R44+0x302], RZ ;  /* 0x000302ff2c00d388 */ /* 0x000fe80000000400 */
[----:B------:R-:W-:Y:S04]  /*2c80*/  @!P4 STS.U16 [R44+0x304], RZ ;  /* 0x000304ff2c00c388 */ /* 0x000fe80000000400 */
[----:B--2---:R0:W-:Y:S01]  /*2c90*/  @P5 STS.U16 [R44+0x302], R87 ;  /* 0x000302572c005388 */ /* 0x0041e20000000400 */
[----:B------:R-:W-:-:S13]  /*2ca0*/  ISETP.LT.AND P5, PT, R97, R80, !P6 ;  /* 0x000000506100720c */ /* 0x000fda00077a1270 */
[----:B------:R-:W1:Y:S01]  /*2cb0*/  @P5 LDC.64 R58, c[0x0][0x388] ;  /* 0x0000e200ff3a5b82 */ /* 0x000e620000000a00 */
        /* <DEDUP_REMOVED lines=14> */
[----:B------:R-:W-:Y:S04]  /*2da0*/  @!P4 STS.U16 [R44+0x308], RZ ;  /* 0x000308ff2c00c388 */ /* 0x000fe80000000400 */
[----:B---3--:R0:W-:Y:S01]  /*2db0*/  @P5 STS.U16 [R44+0x306], R91 ;  /* 0x0003065b2c005388 */ /* 0x0081e20000000400 */
[----:B------:R-:W-:-:S13]  /*2dc0*/  ISETP.LT.AND P5, PT, R97, R80, !P1 ;  /* 0x000000506100720c */ /* 0x000fda0004fa1270 */
[----:B------:R-:W1:Y:S01]  /*2dd0*/  @P5 LDC.64 R58, c[0x0][0x388] ;  /* 0x0000e200ff3a5b82 */ /* 0x000e620000000a00 */
        /* <DEDUP_REMOVED lines=11> */
[----:B------:R-:W-:-:S06]  /*2e90*/  @P4 LEA.HI.X R59, R90, R59, R91, 0x1, P6 ;  /* 0x0000003b5a3b4211 */ /* 0x000fcc00030f0c5b */
[----:B------:R-:W4:Y:S04]  /*2ea0*/  @P4 LDG.E.U16.CONSTANT R59, desc[UR8][R58.64+0xc] ;  /* 0x00000c083a3b4981 */ /* 0x000f28000c1e9500 */
[----:B------:R-:W-:Y:S04]  /*2eb0*/  @!P4 STS.U16 [R44+0x30c], RZ ;  /* 0x00030cff2c00c388 */ /* 0x000fe80000000400 */
[----:B----4-:R-:W-:Y:S01]  /*2ec0*/  @P4 STS.U16 [R44+0x30c], R59 ;  /* 0x00030c3b2c004388 */ /* 0x010fe20000000400 */
[----:B------:R-:W-:-:S13]  /*2ed0*/  ISETP.LT.AND P4, PT, R97, R80, !P2 ;  /* 0x000000506100720c */ /* 0x000fda0005781270 */
[----:B------:R-:W0:Y:S01]  /*2ee0*/  @P4 LDC.64 R90, c[0x0][0x388] ;  /* 0x0000e200ff5a4b82 */ /* 0x000e220000000a00 */
[----:B--2---:R-:W-:-:S05]  /*2ef0*/  @P4 LEA R93, R64, R84, 0x3 ;  /* 0x00000054405d4211 */ /* 0x004fca00078e18ff */
[----:B0-----:R-:W-:-:S06]  /*2f00*/  @P4 IMAD.WIDE R90, R93, 0x2, R90 ;  /* 0x000000025d5a4825 */ /* 0x001fcc00078e025a */
[----:B------:R-:W2:Y:S04]  /*2f10*/  @P4 LDG.E.U16.CONSTANT R91, desc[UR8][R90.64] ;  /* 0x000000085a5b4981 */ /* 0x000ea8000c1e9500 */
[----:B------:R-:W-:Y:S04]  /*2f20*/  @!P5 STS.U16 [R44+0x30a], RZ ;  /* 0x00030aff2c00d388 */ /* 0x000fe80000000400 */
[----:B---3--:R0:W-:Y:S02]  /*2f30*/  @P5 STS.U16 [R44+0x30a], R87 ;  /* 0x00030a572c005388 */ /* 0x0081e40000000400 */
[----:B0-----:R-:W-:-:S04]  /*2f40*/  LEA R87, R64, 0x7, 0x3 ;  /* 0x0000000740577811 */ /* 0x001fc800078e18ff */
[----:B------:R-:W-:-:S04]  /*2f50*/  ISETP.GE.AND P3, PT, R87, R62, PT ;  /* 0x0000003e5700720c */ /* 0x000fc80003f66270 */
[----:B------:R-:W-:-:S13]  /*2f60*/  ISETP.LT.AND P5, PT, R97, R80, !P3 ;  /* 0x000000506100720c */ /* 0x000fda0005fa1270 */
[----:B------:R-:W0:Y:S01]  /*2f70*/  @P5 LDC.64 R58, c[0x0][0x388] ;  /* 0x0000e200ff3a5b82 */ /* 0x000e220000000a00 */
[----:B------:R-:W-:Y:S01]  /*2f80*/  @!P4 STS.U16 [R44+0x300], RZ ;  /* 0x000300ff2c00c388 */ /* 0x000fe20000000400 */
[----:B------:R-:W-:Y:S02]  /*2f90*/  ISETP.GE.AND P6, PT, R85, R62, PT ;  /* 0x0000003e5500720c */ /* 0x000fe40003fc6270 */
[----:B------:R-:W-:Y:S01]  /*2fa0*/  IADD3 R97, PT, PT, R63, 0x4, RZ ;  /* 0x000000043f617810 */ /* 0x000fe20007ffe0ff */
[----:B--2---:R1:W-:Y:S01]  /*2fb0*/  @P4 STS.U16 [R44+0x300], R91 ;  /* 0x0003005b2c004388 */ /* 0x0043e20000000400 */
[----:B------:R-:W-:-:S04]  /*2fc0*/  @P5 IADD3 R86, P4, PT, R65, R84, RZ ;  /* 0x0000005441565210 */ /* 0x000fc80007f9e0ff */
[----:B------:R-:W-:Y:S02]  /*2fd0*/  @P5 LEA.HI.X.SX32 R93, R84, RZ, 0x1, P4 ;  /* 0x000000ff545d5211 */ /* 0x000fe400020f0eff */
[----:B0-----:R-:W-:-:S04]  /*2fe0*/  @P5 LEA R92, P4, R86, R58, 0x1 ;  /* 0x0000003a565c5211 */ /* 0x001fc800078808ff */
[----:B------:R-:W-:Y:S02]  /*2ff0*/  @P5 LEA.HI.X R93, R86, R59, R93, 0x1, P4 ;  /* 0x0000003b565d5211 */ /* 0x000fe400020f0c5d */
[----:B------:R-:W-:-:S04]  /*3000*/  ISETP.LT.AND P4, PT, R97, R80, !P6 ;  /* 0x000000506100720c */ /* 0x000fc80007781270 */
[----:B------:R-:W2:Y:S09]  /*3010*/  @P5 LDG.E.U16.CONSTANT R93, desc[UR8][R92.64+0xe] ;  /* 0x00000e085c5d5981 */ /* 0x000eb2000c1e9500 */
[----:B------:R-:W0:Y:S01]  /*3020*/  @P4 LDC.64 R58, c[0x0][0x388] ;  /* 0x0000e200ff3a4b82 */ /* 0x000e220000000a00 */
[----:B------:R-:W-:-:S04]  /*3030*/  IADD3 R84, PT, PT, R84, R62, RZ ;  /* 0x0000003e54547210 */ /* 0x000fc80007ffe0ff */
[----:B------:R-:W-:-:S04]  /*3040*/  @P4 IADD3 R86, P6, PT, R65, R84, RZ ;  /* 0x0000005441564210 */ /* 0x000fc80007fde0ff */
[----:B------:R-:W-:Y:S02]  /*3050*/  @P4 LEA.HI.X.SX32 R90, R84, RZ, 0x1, P6 ;  /* 0x000000ff545a4211 */ /* 0x000fe400030f0eff */
[----:B0-----:R-:W-:-:S04]  /*3060*/  @P4 LEA R94, P6, R86, R58, 0x1 ;  /* 0x0000003a565e4211 */ /* 0x001fc800078c08ff */
[----:B------:R-:W-:-:S06]  /*3070*/  @P4 LEA.HI.X R95, R86, R59, R90, 0x1, P6 ;  /* 0x0000003b565f4211 */ /* 0x000fcc00030f0c5a */
[----:B------:R-:W3:Y:S04]  /*3080*/  @P4 LDG.E.U16.CONSTANT R95, desc[UR8][R94.64+0x2] ;  /* 0x000002085e5f4981 */ /* 0x000ee8000c1e9500 */
[----:B------:R-:W-:Y:S04]  /*3090*/  @!P5 STS.U16 [R44+0x30e], RZ ;  /* 0x00030eff2c00d388 */ /* 0x000fe80000000400 */
[----:B------:R-:W-:Y:S01]  /*30a0*/  @!P4 STS.U16 [R44+0x402], RZ ;  /* 0x000402ff2c00c388 */ /* 0x000fe20000000400 */
[----:B------:R-:W-:-:S03]  /*30b0*/  ISETP.NE.AND P6, PT, R66, RZ, PT ;  /* 0x000000ff4200720c */ /* 0x000fc60003fc5270 */
[----:B--2---:R-:W-:Y:S01]  /*30c0*/  @P5 STS.U16 [R44+0x30e], R93 ;  /* 0x00030e5d2c005388 */ /* 0x004fe20000000400 */
[----:B------:R-:W-:-:S04]  /*30d0*/  ISETP.NE.AND P5, PT, R81, RZ, PT ;  /* 0x000000ff5100720c */ /* 0x000fc80003fa5270 */
[----:B------:R-:W-:-:S13]  /*30e0*/  ISETP.LT.AND P5, PT, R97, R80, !P5 ;  /* 0x000000506100720c */ /* 0x000fda0006fa1270 */
[----:B------:R-:W0:Y:S01]  /*30f0*/  @P5 LDC.64 R58, c[0x0][0x388] ;  /* 0x0000e200ff3a5b82 */ /* 0x000e220000000a00 */
[----:B---3--:R2:W-:Y:S01]  /*3100*/  @P4 STS.U16 [R44+0x402], R95 ;  /* 0x0004025f2c004388 */ /* 0x0085e20000000400 */
[----:B------:R-:W-:-:S04]  /*3110*/  @P5 IADD3 R86, P4, PT, R65, R84, RZ ;  /* 0x0000005441565210 */ /* 0x000fc80007f9e0ff */
[----:B-1----:R-:W-:Y:S02]  /*3120*/  @P5 LEA.HI.X.SX32 R91, R84, RZ, 0x1, P4 ;  /* 0x000000ff545b5211 */ /* 0x002fe400020f0eff */
[----:B0-----:R-:W-:-:S04]  /*3130*/  @P5 LEA R90, P4, R86, R58, 0x1 ;  /* 0x0000003a565a5211 */ /* 0x001fc800078808ff */
[----:B------:R-:W-:Y:S02]  /*3140*/  @P5 LEA.HI.X R91, R86, R59, R91, 0x1, P4 ;  /* 0x0000003b565b5211 */ /* 0x000fe400020f0c5b */
[----:B------:R-:W-:-:S04]  /*3150*/  ISETP.LT.AND P4, PT, R97, R80, !P6 ;  /* 0x000000506100720c */ /* 0x000fc80007781270 */
[----:B------:R-:W3:Y:S09]  /*3160*/  @P5 LDG.E.U16.CONSTANT R91, desc[UR8][R90.64+0x4] ;  /* 0x000004085a5b5981 */ /* 0x000ef2000c1e9500 */
[----:B------:R-:W0:Y:S01]  /*3170*/  @P4 LDC.64 R58, c[0x0][0x388] ;  /* 0x0000e200ff3a4b82 */ /* 0x000e220000000a00 */
[----:B------:R-:W-:-:S04]  /*3180*/  @P4 IADD3 R86, P6, PT, R65, R84, RZ ;  /* 0x0000005441564210 */ /* 0x000fc80007fde0ff */
[----:B------:R-:W-:Y:S02]  /*3190*/  @P4 LEA.HI.X.SX32 R92, R84, RZ, 0x1, P6 ;  /* 0x000000ff545c4211 */ /* 0x000fe400030f0eff */
[----:B0-----:R-:W-:-:S04]  /*31a0*/  @P4 LEA R94, P6, R86, R58, 0x1 ;  /* 0x0000003a565e4211 */ /* 0x001fc800078c08ff */
[----:B--2---:R-:W-:-:S06]  /*31b0*/  @P4 LEA.HI.X R95, R86, R59, R92, 0x1, P6 ;  /* 0x0000003b565f4211 */ /* 0x004fcc00030f0c5c */
[----:B------:R-:W2:Y:S01]  /*31c0*/  @P4 LDG.E.U16.CONSTANT R95, desc[UR8][R94.64+0x6] ;  /* 0x000006085e5f4981 */ /* 0x000ea2000c1e9500 */
[----:B------:R-:W-:-:S03]  /*31d0*/  ISETP.NE.AND P6, PT, R60, RZ, PT ;  /* 0x000000ff3c00720c */ /* 0x000fc60003fc5270 */
[----:B------:R-:W-:Y:S04]  /*31e0*/  @!P5 STS.U16 [R44+0x404], RZ ;  /* 0x000404ff2c00d388 */ /* 0x000fe80000000400 */
[----:B------:R-:W-:Y:S04]  /*31f0*/  @!P4 STS.U16 [R44+0x406], RZ ;  /* 0x000406ff2c00c388 */ /* 0x000fe80000000400 */
[----:B---3--:R-:W-:Y:S01]  /*3200*/  @P5 STS.U16 [R44+0x404], R91 ;  /* 0x0004045b2c005388 */ /* 0x008fe20000000400 */
[----:B------:R-:W-:-:S13]  /*3210*/  ISETP.LT.AND P5, PT, R97, R80, !P6 ;  /* 0x000000506100720c */ /* 0x000fda00077a1270 */
[----:B------:R-:W0:Y:S01]  /*3220*/  @P5 LDC.64 R58, c[0x0][0x388] ;  /* 0x0000e200ff3a5b82 */ /* 0x000e220000000a00 */
        /* <DEDUP_REMOVED lines=23> */
[----:B------:R-:W-:-:S03]  /*33a0*/  ISETP.LT.AND P4, PT, R97, R80, !P3 ;  /* 0x000000506100720c */ /* 0x000fc60005f81270 */
[----:B------:R-:W3:Y:S10]  /*33b0*/  @P5 LDG.E.U16.CONSTANT R99, desc[UR8][R90.64+0xc] ;  /* 0x00000c085a635981 */ /* 0x000ef4000c1e9500 */
[----:B------:R-:W1:Y:S01]  /*33c0*/  @P4 LDC.64 R58, c[0x0][0x388] ;  /* 0x0000e200ff3a4b82 */ /* 0x000e620000000a00 */
[----:B------:R-:W-:-:S04]  /*33d0*/  @P4 IADD3 R86, P6, PT, R65, R84, RZ ;  /* 0x0000005441564210 */ /* 0x000fc80007fde0ff */
[----:B0-----:R-:W-:Y:S02]  /*33e0*/  @P4 LEA.HI.X.SX32 R93, R84, RZ, 0x1, P6 ;  /* 0x000000ff545d4211 */ /* 0x001fe400030f0eff */
[----:B-1----:R-:W-:-:S04]  /*33f0*/  @P4 LEA R92, P6, R86, R58, 0x1 ;  /* 0x0000003a565c4211 */ /* 0x002fc800078c08ff */
[----:B------:R-:W-:-:S06]  /*3400*/  @P4 LEA.HI.X R93, R86, R59, R93, 0x1, P6 ;  /* 0x0000003b565d4211 */ /* 0x000fcc00030f0c5d */
[----:B------:R-:W4:Y:S01]  /*3410*/  @P4 LDG.E.U16.CONSTANT R93, desc[UR8][R92.64+0xe] ;  /* 0x00000e085c5d4981 */ /* 0x000f22000c1e9500 */
[----:B--2---:R-:W-:-:S03]  /*3420*/  IADD3 R95, PT, PT, R63, 0x5, RZ ;  /* 0x000000053f5f7810 */ /* 0x004fc60007ffe0ff */
[----:B------:R-:W-:Y:S04]  /*3430*/  @!P5 STS.U16 [R44+0x40c], RZ ;  /* 0x00040cff2c00d388 */ /* 0x000fe80000000400 */
[----:B------:R-:W-:Y:S01]  /*3440*/  @!P4 STS.U16 [R44+0x40e], RZ ;  /* 0x00040eff2c00c388 */ /* 0x000fe20000000400 */
[----:B------:R-:W-:-:S03]  /*3450*/  IADD3 R86, PT, PT, R84, R62, RZ ;  /* 0x0000003e54567210 */ /* 0x000fc60007ffe0ff */
[----:B---3--:R-:W-:Y:S01]  /*3460*/  @P5 STS.U16 [R44+0x40c], R99 ;  /* 0x00040c632c005388 */ /* 0x008fe20000000400 */
[----:B------:R-:W-:-:S03]  /*3470*/  ISETP.GE.AND P5, PT, R85, R62, PT ;  /* 0x0000003e5500720c */ /* 0x000fc60003fa6270 */
[----:B----4-:R0:W-:Y:S01]  /*3480*/  @P4 STS.U16 [R44+0x40e], R93 ;  /* 0x00040e5d2c004388 */ /* 0x0101e20000000400 */
[----:B------:R-:W-:-:S13]  /*3490*/  ISETP.LT.AND P4, PT, R95, R80, !P5 ;  /* 0x000000505f00720c */ /* 0x000fda0006f81270 */
[----:B------:R-:W1:Y:S01]  /*34a0*/  @P4 LDC.64 R58, c[0x0][0x388] ;  /* 0x0000e200ff3a4b82 */ /* 0x000e620000000a00 */
[----:B------:R-:W-:-:S04]  /*34b0*/  @P4 IADD3 R85, P5, PT, R65, R86, RZ ;  /* 0x0000005641554210 */ /* 0x000fc80007fbe0ff */
[----:B------:R-:W-:Y:S02]  /*34c0*/  @P4 LEA.HI.X.SX32 R94, R86, RZ, 0x1, P5 ;  /* 0x000000ff565e4211 */ /* 0x000fe400028f0eff */
[----:B-1----:R-:W-:-:S04]  /*34d0*/  @P4 LEA R90, P5, R85, R58, 0x1 ;  /* 0x0000003a555a4211 */ /* 0x002fc800078a08ff */
[----:B------:R-:W-:Y:S02]  /*34e0*/  @P4 LEA.HI.X R91, R85, R59, R94, 0x1, P5 ;  /* 0x0000003b555b4211 */ /* 0x000fe400028f0c5e */
[----:B------:R-:W-:-:S04]  /*34f0*/  ISETP.LT.AND P5, PT, R97, R80, !P2 ;  /* 0x000000506100720c */ /* 0x000fc800057a1270 */
[----:B------:R-:W2:Y:S09]  /*3500*/  @P4 LDG.E.U16.CONSTANT R91, desc[UR8][R90.64+0x2] ;  /* 0x000002085a5b4981 */ /* 0x000eb2000c1e9500 */
[----:B------:R-:W1:Y:S01]  /*3510*/  @P5 LDC.64 R58, c[0x0][0x388] ;  /* 0x0000e200ff3a5b82 */ /* 0x000e620000000a00 */
[----:B0-----:R-:W-:-:S05]  /*3520*/  @P5 LEA R93, R64, R84, 0x3 ;  /* 0x00000054405d5211 */ /* 0x001fca00078e18ff */
[----:B-1----:R-:W-:-:S06]  /*3530*/  @P5 IMAD.WIDE R92, R93, 0x2, R58 ;  /* 0x000000025d5c5825 */ /* 0x002fcc00078e023a */
[----:B------:R-:W3:Y:S04]  /*3540*/  @P5 LDG.E.U16.CONSTANT R93, desc[UR8][R92.64] ;  /* 0x000000085c5d5981 */ /* 0x000ee8000c1e9500 */
[----:B------:R-:W-:Y:S04]  /*3550*/  @!P5 STS.U16 [R44+0x400], RZ ;  /* 0x000400ff2c00d388 */ /* 0x000fe80000000400 */
[----:B------:R-:W-:Y:S01]  /*3560*/  @!P4 STS.U16 [R44+0x502], RZ ;  /* 0x000502ff2c00c388 */ /* 0x000fe20000000400 */
[----:B------:R-:W-:-:S03]  /*3570*/  ISETP.NE.AND P6, PT, R66, RZ, PT ;  /* 0x000000ff4200720c */ /* 0x000fc60003fc5270 */
[----:B--2---:R-:W-:Y:S04]  /*3580*/  @P4 STS.U16 [R44+0x502], R91 ;  /* 0x0005025b2c004388 */ /* 0x004fe80000000400 */
[----:B---3--:R0:W-:Y:S01]  /*3590*/  @P5 STS.U16 [R44+0x400], R93 ;  /* 0x0004005d2c005388 */ /* 0x0081e20000000400 */
[----:B------:R-:W-:-:S04]  /*35a0*/  ISETP.NE.AND P5, PT, R81, RZ, PT ;  /* 0x000000ff5100720c */ /* 0x000fc80003fa5270 */
        /* <DEDUP_REMOVED lines=9> */
[----:B0-----:R-:W-:-:S04]  /*3640*/  @P4 IADD3 R93, P6, PT, R65, R86, RZ ;  /* 0x00000056415d4210 */ /* 0x001fc80007fde0ff */
[----:B------:R-:W-:Y:S02]  /*3650*/  @P4 LEA.HI.X.SX32 R90, R86, RZ, 0x1, P6 ;  /* 0x000000ff565a4211 */ /* 0x000fe400030f0eff */
[----:B-1----:R-:W-:-:S04]  /*3660*/  @P4 LEA R92, P6, R93, R58, 0x1 ;  /* 0x0000003a5d5c4211 */ /* 0x002fc800078c08ff */
[----:B------:R-:W-:-:S06]  /*3670*/  @P4 LEA.HI.X R93, R93, R59, R90, 0x1, P6 ;  /* 0x0000003b5d5d4211 */ /* 0x000fcc00030f0c5a */
        /* <DEDUP_REMOVED lines=33> */
[----:B------:R-:W-:-:S02]  /*3890*/  ISETP.NE.AND P3, PT, R83, RZ, PT ;  /* 0x000000ff5300720c */ /* 0x000fc40003f65270 */
[----:B------:R-:W-:-:S04]  /*38a0*/  @P4 IADD3 R83, P6, PT, R65, R86, RZ ;  /* 0x0000005641534210 */ /* 0x000fc80007fde0ff */
[----:B------:R-:W-:Y:S01]  /*38b0*/  @P4 LEA.HI.X.SX32 R90, R86, RZ, 0x1, P6 ;  /* 0x000000ff565a4211 */ /* 0x000fe200030f0eff */
[----:B------:R-:W-:Y:S06]  /*38c0*/  @!P4 STS.U16 [R44+0x50e], RZ ;  /* 0x00050eff2c00c388 */ /* 0x000fec0000000400 */
[----:B------:R-:W4:Y:S01]  /*38d0*/  @P3 LDG.E.U16.CONSTANT R89, desc[UR8][R88.64+0x2] ;  /* 0x0000020858593981 */ /* 0x000f22000c1e9500 */
[----:B-1----:R-:W-:-:S04]  /*38e0*/  @P4 LEA R58, P6, R83, R58, 0x1 ;  /* 0x0000003a533a4211 */ /* 0x002fc800078c08ff */
[----:B------:R-:W-:-:S06]  /*38f0*/  @P4 LEA.HI.X R59, R83, R59, R90, 0x1, P6 ;  /* 0x0000003b533b4211 */ /* 0x000fcc00030f0c5a */
[----:B------:R-:W5:Y:S04]  /*3900*/  @P4 LDG.E.U16.CONSTANT R59, desc[UR8][R58.64+0xe] ;  /* 0x00000e083a3b4981 */ /* 0x000f68000c1e9500 */
[----:B-----5:R1:W-:Y:S01]  /*3910*/  @P4 STS.U16 [R44+0x50e], R59 ;  /* 0x00050e3b2c004388 */ /* 0x0203e20000000400 */
[----:B------:R-:W-:-:S13]  /*3920*/  ISETP.LT.AND P4, PT, R95, R80, !P2 ;  /* 0x000000505f00720c */ /* 0x000fda0005781270 */
[----:B0-----:R-:W0:Y:S01]  /*3930*/  @P4 LDC.64 R90, c[0x0][0x388] ;  /* 0x0000e200ff5a4b82 */ /* 0x001e220000000a00 */
[----:B------:R-:W-:-:S05]  /*3940*/  @P4 LEA R83, R64, R86, 0x3 ;  /* 0x0000005640534211 */ /* 0x000fca00078e18ff */
[----:B0-----:R-:W-:-:S06]  /*3950*/  @P4 IMAD.WIDE R90, R83, 0x2, R90 ;  /* 0x00000002535a4825 */ /* 0x001fcc00078e025a */
[----:B------:R-:W5:Y:S01]  /*3960*/  @P4 LDG.E.U16.CONSTANT R91, desc[UR8][R90.64] ;  /* 0x000000085a5b4981 */ /* 0x000f62000c1e9500 */
[----:B--2---:R-:W-:-:S03]  /*3970*/  IADD3 R93, PT, PT, R63, 0x6, RZ ;  /* 0x000000063f5d7810 */ /* 0x004fc60007ffe0ff */
[----:B------:R-:W-:Y:S01]  /*3980*/  @!P4 STS.U16 [R44+0x500], RZ ;  /* 0x000500ff2c00c388 */ /* 0x000fe20000000400 */
[----:B------:R-:W-:-:S03]  /*3990*/  IADD3 R86, PT, PT, R86, R62, RZ ;  /* 0x0000003e56567210 */ /* 0x000fc60007ffe0ff */
[----:B------:R-:W-:Y:S04]  /*39a0*/  @!P3 STS.U16 [R44+0x2], RZ ;  /* 0x000002ff2c00b388 */ /* 0x000fe80000000400 */
[----:B----4-:R-:W-:Y:S04]  /*39b0*/  @P3 STS.U16 [R44+0x2], R89 ;  /* 0x000002592c003388 */ /* 0x010fe80000000400 */
[----:B------:R-:W-:Y:S04]  /*39c0*/  @!P5 STS.U16 [R44+0x50c], RZ ;  /* 0x00050cff2c00d388 */ /* 0x000fe80000000400 */
[----:B---3--:R0:W-:Y:S01]  /*39d0*/  @P5 STS.U16 [R44+0x50c], R85 ;  /* 0x00050c552c005388 */ /* 0x0081e20000000400 */
[----:B------:R-:W-:-:S03]  /*39e0*/  ISETP.NE.AND P5, PT, R81, RZ, PT ;  /* 0x000000ff5100720c */ /* 0x000fc60003fa5270 */
[----:B-----5:R-:W-:Y:S01]  /*39f0*/  @P4 STS.U16 [R44+0x500], R91 ;  /* 0x0005005b2c004388 */ /* 0x020fe20000000400 */
[----:B------:R-:W-:-:S04]  /*3a00*/  ISETP.NE.AND P4, PT, R82, RZ, PT ;  /* 0x000000ff5200720c */ /* 0x000fc80003f85270 */
[----:B------:R-:W-:-:S13]  /*3a10*/  ISETP.LT.AND P4, PT, R93, R80, !P4 ;  /* 0x000000505d00720c */ /* 0x000fda0006781270 */
[----:B-1----:R-:W1:Y:S01]  /*3a20*/  @P4 LDC.64 R58, c[0x0][0x388] ;  /* 0x0000e200ff3a4b82 */ /* 0x002e620000000a00 */
        /* <DEDUP_REMOVED lines=8> */
[----:B0-----:R-:W-:Y:S02]  /*3ab0*/  @P3 LEA.HI.X.SX32 R85, R86, RZ, 0x1, P5 ;  /* 0x000000ff56553211 */ /* 0x001fe400028f0eff */
[----:B-1----:R-:W-:-:S04]  /*3ac0*/  @P3 LEA R88, P5, R84, R58, 0x1 ;  /* 0x0000003a54583211 */ /* 0x002fc800078a08ff */
[----:B------:R-:W-:-:S06]  /*3ad0*/  @P3 LEA.HI.X R89, R84, R59, R85, 0x1, P5 ;  /* 0x0000003b54593211 */ /* 0x000fcc00028f0c55 */
[----:B------:R-:W3:Y:S01]  /*3ae0*/  @P3 LDG.E.U16.CONSTANT R89, desc[UR8][R88.64+0x4] ;  /* 0x0000040858593981 */ /* 0x000ee2000c1e9500 */
[----:B------:R-:W-:-:S03]  /*3af0*/  ISETP.NE.AND P5, PT, R66, RZ, PT ;  /* 0x000000ff4200720c */ /* 0x000fc60003fa5270 */
[----:B------:R-:W-:Y:S04]  /*3b00*/  @!P4 STS.U16 [R44+0x602], RZ ;  /* 0x000602ff2c00c388 */ /* 0x000fe80000000400 */
[----:B------:R-:W-:Y:S01]  /*3b10*/  @!P3 STS.U16 [R44+0x604], RZ ;  /* 0x000604ff2c00b388 */ /* 0x000fe20000000400 */
[----:B------:R-:W-:-:S03]  /*3b20*/  ISETP.NE.AND P6, PT, R60, RZ, PT ;  /* 0x000000ff3c00720c */ /* 0x000fc60003fc5270 */
        /* <DEDUP_REMOVED lines=33> */
[----:B------:R-:W3:Y:S04]  /*3d40*/  @P3 LDG.E.U16.CONSTANT R59, desc[UR8][R58.64+0xc] ;  /* 0x00000c083a3b3981 */ /* 0x000ee8000c1e9500 */
[----:B------:R-:W-:Y:S01]  /*3d50*/  @!P3 STS.U16 [R44+0x60c], RZ ;  /* 0x00060cff2c00b388 */ /* 0x000fe20000000400 */
[----:B------:R-:W-:-:S03]  /*3d60*/  ISETP.NE.AND P5, PT, R81, RZ, PT ;  /* 0x000000ff5100720c */ /* 0x000fc60003fa5270 */
[----:B---3--:R0:W-:Y:S01]  /*3d70*/  @P3 STS.U16 [R44+0x60c], R59 ;  /* 0x00060c3b2c003388 */ /* 0x0081e20000000400 */
[----:B------:R-:W-:-:S13]  /*3d80*/  ISETP.LT.AND P3, PT, R93, R80, !P2 ;  /* 0x000000505d00720c */ /* 0x000fda0005761270 */
[----:B------:R-:W1:Y:S01]  /*3d90*/  @P3 LDC.64 R84, c[0x0][0x388] ;  /* 0x0000e200ff543b82 */ /* 0x000e620000000a00 */
[----:B------:R-:W-:-:S05]  /*3da0*/  @P3 LEA R81, R64, R86, 0x3 ;  /* 0x0000005640513211 */ /* 0x000fca00078e18ff */
[----:B-1----:R-:W-:-:S06]  /*3db0*/  @P3 IMAD.WIDE R84, R81, 0x2, R84 ;  /* 0x0000000251543825 */ /* 0x002fcc00078e0254 */
[----:B------:R-:W3:Y:S01]  /*3dc0*/  @P3 LDG.E.U16.CONSTANT R85, desc[UR8][R84.64] ;  /* 0x0000000854553981 */ /* 0x000ee2000c1e9500 */
[----:B------:R-:W-:-:S03]  /*3dd0*/  ISETP.GE.AND P6, PT, R87, R62, PT ;  /* 0x0000003e5700720c */ /* 0x000fc60003fc6270 */
[----:B------:R-:W-:Y:S04]  /*3de0*/  @!P4 STS.U16 [R44+0x60a], RZ ;  /* 0x00060aff2c00c388 */ /* 0x000fe80000000400 */
[----:B--2---:R1:W-:Y:S01]  /*3df0*/  @P4 STS.U16 [R44+0x60a], R83 ;  /* 0x00060a532c004388 */ /* 0x0043e20000000400 */
[----:B------:R-:W-:-:S13]  /*3e00*/  ISETP.LT.AND P4, PT, R93, R80, !P6 ;  /* 0x000000505d00720c */ /* 0x000fda0007781270 */
[----:B0-----:R-:W0:Y:S01]  /*3e10*/  @P4 LDC.64 R58, c[0x0][0x388] ;  /* 0x0000e200ff3a4b82 */ /* 0x001e220000000a00 */
[----:B------:R-:W-:Y:S04]  /*3e20*/  @!P3 STS.U16 [R44+0x600], RZ ;  /* 0x000600ff2c00b388 */ /* 0x000fe80000000400 */
[----:B---3--:R2:W-:Y:S01]  /*3e30*/  @P3 STS.U16 [R44+0x600], R85 ;  /* 0x000600552c003388 */ /* 0x0085e20000000400 */
[----:B------:R-:W-:-:S04]  /*3e40*/  @P4 IADD3 R81, P3, PT, R65, R86, RZ ;  /* 0x0000005641514210 */ /* 0x000fc80007f7e0ff */
[----:B------:R-:W-:Y:S02]  /*3e50*/  @P4 LEA.HI.X.SX32 R88, R86, RZ, 0x1, P3 ;  /* 0x000000ff56584211 */ /* 0x000fe400018f0eff */
[----:B0-----:R-:W-:-:S04]  /*3e60*/  @P4 LEA R82, P3, R81, R58, 0x1 ;  /* 0x0000003a51524211 */ /* 0x001fc800078608ff */
[----:B-1----:R-:W-:Y:S02]  /*3e70*/  @P4 LEA.HI.X R83, R81, R59, R88, 0x1, P3 ;  /* 0x0000003b51534211 */ /* 0x002fe400018f0c58 */
[----:B------:R-:W-:-:S13]  /*3e80*/  ISETP.LT.AND P3, PT, R63, R80, !P5 ;  /* 0x000000503f00720c */ /* 0x000fda0006f61270 */
[----:B------:R-:W-:-:S05]  /*3e90*/  @P3 IMAD R58, R62, R63, RZ ;  /* 0x0000003f3e3a3224 */ /* 0x000fca00078e02ff */
[----:B------:R-:W-:-:S04]  /*3ea0*/  @P3 IADD3 R81, P5, PT, R65, R58, RZ ;  /* 0x0000003a41513210 */ /* 0x000fc80007fbe0ff */
[----:B------:R-:W-:Y:S02]  /*3eb0*/  @P3 LEA.HI.X.SX32 R88, R58, RZ, 0x1, P5 ;  /* 0x000000ff3a583211 */ /* 0x000fe400028f0eff */
[----:B------:R-:W0:Y:S02]  /*3ec0*/  @P3 LDC.64 R58, c[0x0][0x388] ;  /* 0x0000e200ff3a3b82 */ /* 0x000e240000000a00 */
[----:B0-----:R-:W-:-:S04]  /*3ed0*/  @P3 LEA R84, P5, R81, R58, 0x1 ;  /* 0x0000003a51543211 */ /* 0x001fc800078a08ff */
[----:B--2---:R-:W-:Y:S02]  /*3ee0*/  @P3 LEA.HI.X R85, R81, R59, R88, 0x1, P5 ;  /* 0x0000003b51553211 */ /* 0x004fe400028f0c58 */
[----:B------:R-:W2:Y:S04]  /*3ef0*/  @P4 LDG.E.U16.CONSTANT R81, desc[UR8][R82.64+0xe] ;  /* 0x00000e0852514981 */ /* 0x000ea8000c1e9500 */
[----:B------:R-:W3:Y:S04]  /*3f00*/  @P3 LDG.E.U16.CONSTANT R85, desc[UR8][R84.64+0x4] ;  /* 0x0000040854553981 */ /* 0x000ee8000c1e9500 */
[----:B------:R-:W-:Y:S04]  /*3f10*/  @!P4 STS.U16 [R44+0x60e], RZ ;  /* 0x00060eff2c00c388 */ /* 0x000fe80000000400 */
[----:B------:R-:W-:Y:S01]  /*3f20*/  @!P3 STS.U16 [R44+0x4], RZ ;  /* 0x000004ff2c00b388 */ /* 0x000fe20000000400 */
[----:B------:R-:W-:-:S03]  /*3f30*/  ISETP.NE.AND P5, PT, R60, RZ, PT ;  /* 0x000000ff3c00720c */ /* 0x000fc60003fa5270 */
[----:B--2---:R0:W-:Y:S01]  /*3f40*/  @P4 STS.U16 [R44+0x60e], R81 ;  /* 0x00060e512c004388 */ /* 0x0041e20000000400 */
[----:B------:R-:W-:-:S04]  /*3f50*/  ISETP.NE.AND P4, PT, R66, RZ, PT ;  /* 0x000000ff4200720c */ /* 0x000fc80003f85270 */
[----:B------:R-:W-:Y:S01]  /*3f60*/  ISETP.LT.AND P4, PT, R63, R80, !P4 ;  /* 0x000000503f00720c */ /* 0x000fe20006781270 */
[----:B---3--:R1:W-:-:S12]  /*3f70*/  @P3 STS.U16 [R44+0x4], R85 ;  /* 0x000004552c003388 */ /* 0x0083d80000000400 */
[----:B------:R-:W-:-:S05]  /*3f80*/  @P4 IMAD R58, R62, R63, RZ ;  /* 0x0000003f3e3a4224 */ /* 0x000fca00078e02ff */
[----:B------:R-:W-:-:S04]  /*3f90*/  @P4 IADD3 R66, P3, PT, R65, R58, RZ ;  /* 0x0000003a41424210 */ /* 0x000fc80007f7e0ff */
[----:B------:R-:W-:Y:S02]  /*3fa0*/  @P4 LEA.HI.X.SX32 R87, R58, RZ, 0x1, P3 ;  /* 0x000000ff3a574211 */ /* 0x000fe400018f0eff */
[----:B------:R-:W2:Y:S02]  /*3fb0*/  @P4 LDC.64 R58, c[0x0][0x388] ;  /* 0x0000e200ff3a4b82 */ /* 0x000ea40000000a00 */
[----:B--2---:R-:W-:-:S04]  /*3fc0*/  @P4 LEA R82, P3, R66, R58, 0x1 ;  /* 0x0000003a42524211 */ /* 0x004fc800078608ff */
[----:B------:R-:W-:Y:S02]  /*3fd0*/  @P4 LEA.HI.X R83, R66, R59, R87, 0x1, P3 ;  /* 0x0000003b42534211 */ /* 0x000fe400018f0c57 */
[----:B------:R-:W-:-:S13]  /*3fe0*/  ISETP.LT.AND P3, PT, R63, R80, !P5 ;  /* 0x000000503f00720c */ /* 0x000fda0006f61270 */
[----:B------:R-:W-:-:S05]  /*3ff0*/  @P3 IMAD R58, R62, R63, RZ ;  /* 0x0000003f3e3a3224 */ /* 0x000fca00078e02ff */
[----:B------:R-:W-:-:S04]  /*4000*/  @P3 IADD3 R66, P5, PT, R65, R58, RZ ;  /* 0x0000003a41423210 */ /* 0x000fc80007fbe0ff */
[----:B0-----:R-:W-:Y:S02]  /*4010*/  @P3 LEA.HI.X.SX32 R81, R58, RZ, 0x1, P5 ;  /* 0x000000ff3a513211 */ /* 0x001fe400028f0eff */
[----:B------:R-:W0:Y:S02]  /*4020*/  @P3 LDC.64 R58, c[0x0][0x388] ;  /* 0x0000e200ff3a3b82 */ /* 0x000e240000000a00 */
[----:B0-----:R-:W-:-:S04]  /*4030*/  @P3 LEA R84, P5, R66, R58, 0x1 ;  /* 0x0000003a42543211 */ /* 0x001fc800078a08ff */
[----:B-1----:R-:W-:Y:S02]  /*4040*/  @P3 LEA.HI.X R85, R66, R59, R81, 0x1, P5 ;  /* 0x0000003b42553211 */ /* 0x002fe400028f0c51 */
[----:B------:R-:W2:Y:S04]  /*4050*/  @P4 LDG.E.U16.CONSTANT R81, desc[UR8][R82.64+0x6] ;  /* 0x0000060852514981 */ /* 0x000ea8000c1e9500 */
[----:B------:R-:W3:Y:S04]  /*4060*/  @P3 LDG.E.U16.CONSTANT R85, desc[UR8][R84.64+0x8] ;  /* 0x0000080854553981 */ /* 0x000ee8000c1e9500 */
[----:B------:R-:W-:Y:S04]  /*4070*/  @!P4 STS.U16 [R44+0x6], RZ ;  /* 0x000006ff2c00c388 */ /* 0x000fe80000000400 */
[----:B------:R-:W-:Y:S04]  /*4080*/  @!P3 STS.U16 [R44+0x8], RZ ;  /* 0x000008ff2c00b388 */ /* 0x000fe80000000400 */
[----:B--2---:R0:W-:Y:S01]  /*4090*/  @P4 STS.U16 [R44+0x6], R81 ;  /* 0x000006512c004388 */ /* 0x0041e20000000400 */
[----:B------:R-:W-:-:S03]  /*40a0*/  ISETP.LT.AND P4, PT, R63, R80, !P1 ;  /* 0x000000503f00720c */ /* 0x000fc60004f81270 */
[----:B---3--:R1:W-:Y:S10]  /*40b0*/  @P3 STS.U16 [R44+0x8], R85 ;  /* 0x000008552c003388 */ /* 0x0083f40000000400 */
[----:B------:R-:W-:-:S05]  /*40c0*/  @P4 IMAD R58, R62, R63, RZ ;  /* 0x0000003f3e3a4224 */ /* 0x000fca00078e02ff */
[----:B------:R-:W-:-:S04]  /*40d0*/  @P4 IADD3 R66, P3, PT, R65, R58, RZ ;  /* 0x0000003a41424210 */ /* 0x000fc80007f7e0ff */
[----:B------:R-:W-:Y:S02]  /*40e0*/  @P4 LEA.HI.X.SX32 R87, R58, RZ, 0x1, P3 ;  /* 0x000000ff3a574211 */ /* 0x000fe400018f0eff */
[----:B------:R-:W2:Y:S02]  /*40f0*/  @P4 LDC.64 R58, c[0x0][0x388] ;  /* 0x0000e200ff3a4b82 */ /* 0x000ea40000000a00 */
[----:B--2---:R-:W-:-:S04]  /*4100*/  @P4 LEA R82, P3, R66, R58, 0x1 ;  /* 0x0000003a42524211 */ /* 0x004fc800078608ff */
[----:B------:R-:W-:Y:S02]  /*4110*/  @P4 LEA.HI.X R83, R66, R59, R87, 0x1, P3 ;  /* 0x0000003b42534211 */ /* 0x000fe400018f0c57 */
[----:B------:R-:W-:-:S04]  /*4120*/  ISETP.LT.AND P3, PT, R63, R80, !P0 ;  /* 0x000000503f00720c */ /* 0x000fc80004761270 */
[----:B------:R-:W2:Y:S09]  /*4130*/  @P4 LDG.E.U16.CONSTANT R83, desc[UR8][R82.64+0xa] ;  /* 0x00000a0852534981 */ /* 0x000eb2000c1e9500 */
[----:B------:R-:W-:-:S05]  /*4140*/  @P3 IMAD R58, R62, R63, RZ ;  /* 0x0000003f3e3a3224 */ /* 0x000fca00078e02ff */
[----:B------:R-:W-:-:S04]  /*4150*/  @P3 IADD3 R66, P5, PT, R65, R58, RZ ;  /* 0x0000003a41423210 */ /* 0x000fc80007fbe0ff */
[----:B0-----:R-:W-:Y:S02]  /*4160*/  @P3 LEA.HI.X.SX32 R81, R58, RZ, 0x1, P5 ;  /* 0x000000ff3a513211 */ /* 0x001fe400028f0eff */
[----:B------:R-:W0:Y:S02]  /*4170*/  @P3 LDC.64 R58, c[0x0][0x388] ;  /* 0x0000e200ff3a3b82 */ /* 0x000e240000000a00 */
[----:B0-----:R-:W-:-:S04]  /*4180*/  @P3 LEA R58, P5, R66, R58, 0x1 ;  /* 0x0000003a423a3211 */ /* 0x001fc800078a08ff */
[----:B------:R-:W-:-:S05]  /*4190*/  @P3 LEA.HI.X R59, R66, R59, R81, 0x1, P5 ;  /* 0x0000003b423b3211 */ /* 0x000fca00028f0c51 */
[----:B------:R-:W3:Y:S04]  /*41a0*/  @P3 LDG.E.U16.CONSTANT R87, desc[UR8][R58.64+0xc] ;  /* 0x00000c083a573981 */ /* 0x000ee8000c1e9500 */
[----:B------:R-:W-:Y:S01]  /*41b0*/  @!P3 STS.U16 [R44+0xc], RZ ;  /* 0x00000cff2c00b388 */ /* 0x000fe20000000400 */
[----:B------:R-:W-:Y:S02]  /*41c0*/  ISETP.NE.AND P5, PT, R60, RZ, PT ;  /* 0x000000ff3c00720c */ /* 0x000fe40003fa5270 */
[-C--:B------:R-:W-:Y:S01]  /*41d0*/  IADD3 R60, PT, PT, R86, R62.reuse, RZ ;  /* 0x0000003e563c7210 */ /* 0x080fe20007ffe0ff */
[----:B------:R-:W-:Y:S04]  /*41e0*/  @!P4 STS.U16 [R44+0xa], RZ ;  /* 0x00000aff2c00c388 */ /* 0x000fe80000000400 */
[----:B---3--:R-:W-:Y:S01]  /*41f0*/  @P3 STS.U16 [R44+0xc], R87 ;  /* 0x00000c572c003388 */ /* 0x008fe20000000400 */
[----:B------:R-:W-:-:S04]  /*4200*/  ISETP.GE.AND P3, PT, R65, R62, PT ;  /* 0x0000003e4100720c */ /* 0x000fc80003f66270 */
[----:B------:R-:W-:-:S13]  /*4210*/  ISETP.GE.OR P3, PT, R63, R80, P3 ;  /* 0x000000503f00720c */ /* 0x000fda0001f66670 */
[C---:B------:R-:W-:Y:S01]  /*4220*/  @!P3 IMAD R81, R63.reuse, R62, R65 ;  /* 0x0000003e3f51b224 */ /* 0x040fe200078e0241 */
[----:B------:R-:W-:Y:S01]  /*4230*/  IADD3 R63, PT, PT, R63, 0x7, RZ ;  /* 0x000000073f3f7810 */ /* 0x000fe20007ffe0ff */
[----:B-1----:R-:W0:Y:S03]  /*4240*/  @!P3 LDC.64 R84, c[0x0][0x388] ;  /* 0x0000e200ff54bb82 */ /* 0x002e260000000a00 */
[----:B------:R-:W-:-:S13]  /*4250*/  ISETP.LT.AND P2, PT, R63, R80, !P2 ;  /* 0x000000503f00720c */ /* 0x000fda0005741270 */
[----:B------:R-:W1:Y:S01]  /*4260*/  @P2 LDC.64 R58, c[0x0][0x388] ;  /* 0x0000e200ff3a2b82 */ /* 0x000e620000000a00 */
[----:B--2---:R2:W-:Y:S02]  /*4270*/  @P4 STS.U16 [R44+0xa], R83 ;  /* 0x00000a532c004388 */ /* 0x0045e40000000400 */
[----:B--2---:R-:W-:Y:S01]  /*4280*/  @P2 LEA R83, R64, R60, 0x3 ;  /* 0x0000003c40532211 */ /* 0x004fe200078e18ff */
[----:B0-----:R-:W-:-:S05]  /*4290*/  @!P3 IMAD.WIDE R84, R81, 0x2, R84 ;  /* 0x000000025154b825 */ /* 0x001fca00078e0254 */
[----:B------:R-:W2:Y:S01]  /*42a0*/  @!P3 LDG.E.U16.CONSTANT R81, desc[UR8][R84.64] ;  /* 0x000000085451b981 */ /* 0x000ea2000c1e9500 */
[----:B-1----:R-:W-:-:S06]  /*42b0*/  @P2 IMAD.WIDE R82, R83, 0x2, R58 ;  /* 0x0000000253522825 */ /* 0x002fcc00078e023a */
[----:B------:R-:W3:Y:S04]  /*42c0*/  @P2 LDG.E.U16.CONSTANT R83, desc[UR8][R82.64] ;  /* 0x0000000852532981 */ /* 0x000ee8000c1e9500 */
[----:B------:R-:W-:Y:S01]  /*42d0*/  @!P2 STS.U16 [R44+0x700], RZ ;  /* 0x000700ff2c00a388 */ /* 0x000fe20000000400 */
[----:B------:R-:W-:Y:S02]  /*42e0*/  ISETP.GE.AND P4, PT, R61, R62, PT ;  /* 0x0000003e3d00720c */ /* 0x000fe40003f86270 */
[CC--:B------:R-:W-:Y:S02]  /*42f0*/  ISETP.LT.AND P5, PT, R63.reuse, R80.reuse, !P5 ;  /* 0x000000503f00720c */ /* 0x0c0fe40006fa1270 */
[CC--:B------:R-:W-:Y:S02]  /*4300*/  ISETP.LT.AND P4, PT, R63.reuse, R80.reuse, !P4 ;  /* 0x000000503f00720c */ /* 0x0c0fe40006781270 */
[----:B------:R-:W-:-:S02]  /*4310*/  ISETP.LT.AND P1, PT, R63, R80, !P1 ;  /* 0x000000503f00720c */ /* 0x000fc40004f21270 */
[CC--:B------:R-:W-:Y:S02]  /*4320*/  ISETP.LT.AND P0, PT, R63.reuse, R80.reuse, !P0 ;  /* 0x000000503f00720c */ /* 0x0c0fe40004701270 */
[----:B------:R-:W-:Y:S02]  /*4330*/  ISETP.LT.AND P6, PT, R63, R80, !P6 ;  /* 0x000000503f00720c */ /* 0x000fe400077c1270 */
[----:B------:R-:W-:Y:S02]  /*4340*/  @P3 PRMT R81, RZ, 0x7610, R81 ;  /* 0x00007610ff513816 */ /* 0x000fe40000000051 */
[----:B------:R-:W-:Y:S01]  /*4350*/  ISETP.GE.AND P3, PT, R67, R62, PT ;  /* 0x0000003e4300720c */ /* 0x000fe20003f66270 */
[----:B---3--:R0:W-:Y:S01]  /*4360*/  @P2 STS.U16 [R44+0x700], R83 ;  /* 0x000700532c002388 */ /* 0x0081e20000000400 */
[C---:B------:R-:W-:Y:S02]  /*4370*/  IADD3 R59, P2, PT, R65.reuse, R60, RZ ;  /* 0x0000003c413b7210 */ /* 0x040fe40007f5e0ff */
[----:B------:R-:W-:-:S02]  /*4380*/  IADD3 R65, PT, PT, R65, 0x1, RZ ;  /* 0x0000000141417810 */ /* 0x000fc40007ffe0ff */
[----:B------:R-:W-:Y:S02]  /*4390*/  LEA.HI.X.SX32 R60, R60, RZ, 0x1, P2 ;  /* 0x000000ff3c3c7211 */ /* 0x000fe400010f0eff */
[----:B------:R-:W-:-:S04]  /*43a0*/  LEA R58, P2, R59, UR14, 0x1 ;  /* 0x0000000e3b3a7c11 */ /* 0x000fc8000f8408ff */
[----:B------:R-:W-:Y:S02]  /*43b0*/  LEA.HI.X R59, R59, UR15, R60, 0x1, P2 ;  /* 0x0000000f3b3b7c11 */ /* 0x000fe400090f0c3c */
[----:B------:R-:W-:Y:S02]  /*43c0*/  ISETP.GE.AND P2, PT, R65, R62, PT ;  /* 0x0000003e4100720c */ /* 0x000fe40003f46270 */
[CC--:B------:R-:W-:Y:S01]  /*43d0*/  ISETP.LT.AND P3, PT, R63.reuse, R80.reuse, !P3 ;  /* 0x000000503f00720c */ /* 0x0c0fe20005f61270 */
[----:B------:R-:W3:Y:S01]  /*43e0*/  @P4 LDG.E.U16.CONSTANT R65, desc[UR8][R58.64+0x6] ;  /* 0x000006083a414981 */ /* 0x000ee2000c1e9500 */
[----:B------:R-:W-:-:S03]  /*43f0*/  ISETP.LT.AND P2, PT, R63, R80, !P2 ;  /* 0x000000503f00720c */ /* 0x000fc60005741270 */
[----:B------:R-:W4:Y:S04]  /*4400*/  @P5 LDG.E.U16.CONSTANT R67, desc[UR8][R58.64+0x8] ;  /* 0x000008083a435981 */ /* 0x000f28000c1e9500 */
[----:B0-----:R-:W5:Y:S04]  /*4410*/  @P1 LDG.E.U16.CONSTANT R83, desc[UR8][R58.64+0xa] ;  /* 0x00000a083a531981 */ /* 0x001f68000c1e9500 */
[----:B------:R-:W5:Y:S04]  /*4420*/  @P3 LDG.E.U16.CONSTANT R63, desc[UR8][R58.64+0x4] ;  /* 0x000004083a3f3981 */ /* 0x000f68000c1e9500 */
[----:B------:R-:W5:Y:S04]  /*4430*/  @P2 LDG.E.U16.CONSTANT R61, desc[UR8][R58.64+0x2] ;  /* 0x000002083a3d2981 */ /* 0x000f68000c1e9500 */
[----:B------:R-:W5:Y:S04]  /*4440*/  @P0 LDG.E.U16.CONSTANT R85, desc[UR8][R58.64+0xc] ;  /* 0x00000c083a550981 */ /* 0x000f68000c1e9500 */
[----:B------:R-:W5:Y:S04]  /*4450*/  @P6 LDG.E.U16.CONSTANT R87, desc[UR8][R58.64+0xe] ;  /* 0x00000e083a576981 */ /* 0x000f68000c1e9500 */
[----:B------:R-:W-:Y:S04]  /*4460*/  @!P2 STS.U16 [R44+0x702], RZ ;  /* 0x000702ff2c00a388 */ /* 0x000fe80000000400 */
[----:B------:R-:W-:Y:S04]  /*4470*/  @!P3 STS.U16 [R44+0x704], RZ ;  /* 0x000704ff2c00b388 */ /* 0x000fe80000000400 */
[----:B------:R-:W-:Y:S04]  /*4480*/  @!P4 STS.U16 [R44+0x706], RZ ;  /* 0x000706ff2c00c388 */ /* 0x000fe80000000400 */
[----:B------:R-:W-:Y:S04]  /*4490*/  @!P5 STS.U16 [R44+0x708], RZ ;  /* 0x000708ff2c00d388 */ /* 0x000fe80000000400 */
[----:B------:R-:W-:Y:S04]  /*44a0*/  @!P1 STS.U16 [R44+0x70a], RZ ;  /* 0x00070aff2c009388 */ /* 0x000fe80000000400 */
[----:B------:R-:W-:Y:S04]  /*44b0*/  @!P0 STS.U16 [R44+0x70c], RZ ;  /* 0x00070cff2c008388 */ /* 0x000fe80000000400 */
[----:B------:R-:W-:Y:S04]  /*44c0*/  @!P6 STS.U16 [R44+0x70e], RZ ;  /* 0x00070eff2c00e388 */ /* 0x000fe80000000400 */
[----:B--2---:R0:W-:Y:S01]  /*44d0*/  STS.U16 [R44], R81 ;  /* 0x000000512c007388 */ /* 0x0041e20000000400 */
[----:B------:R-:W-:-:S04]  /*44e0*/  UIADD3 UR5, UPT, UPT, UR5, 0x4000, URZ ;  /* 0x0000400005057890 */ /* 0x000fc8000fffe0ff */
[----:B------:R-:W-:-:S06]  /*44f0*/  ULEA UR5, UR6, UR5, 0x18 ;  /* 0x0000000506057291 */ /* 0x000fcc000f8ec0ff */
[----:B0-----:R-:W-:Y:S01]  /*4500*/  LEA R81, R0, UR5, 0x4 ;  /* 0x0000000500517c11 */ /* 0x001fe2000f8e20ff */
[----:B------:R-:W-:Y:S01]  /*4510*/  UIADD3 UR4, UPT, UPT, UR4, 0x40, URZ ;  /* 0x0000004004047890 */ /* 0x000fe2000fffe0ff */
[----:B---3--:R-:W-:Y:S04]  /*4520*/  @P4 STS.U16 [R44+0x706], R65 ;  /* 0x000706412c004388 */ /* 0x008fe80000000400 */
[----:B----4-:R-:W-:Y:S04]  /*4530*/  @P5 STS.U16 [R44+0x708], R67 ;  /* 0x000708432c005388 */ /* 0x010fe80000000400 */
[----:B-----5:R-:W-:Y:S04]  /*4540*/  @P1 STS.U16 [R44+0x70a], R83 ;  /* 0x00070a532c001388 */ /* 0x020fe80000000400 */
[----:B------:R-:W-:Y:S04]  /*4550*/  @P3 STS.U16 [R44+0x704], R63 ;  /* 0x0007043f2c003388 */ /* 0x000fe80000000400 */
[----:B------:R-:W-:Y:S04]  /*4560*/  @P2 STS.U16 [R44+0x702], R61 ;  /* 0x0007023d2c002388 */ /* 0x000fe80000000400 */
[----:B------:R-:W-:Y:S04]  /*4570*/  @P0 STS.U16 [R44+0x70c], R85 ;  /* 0x00070c552c000388 */ /* 0x000fe80000000400 */
[----:B------:R-:W-:Y:S01]  /*4580*/  @P6 STS.U16 [R44+0x70e], R87 ;  /* 0x00070e572c006388 */ /* 0x000fe20000000400 */
[----:B------:R-:W-:Y:S06]  /*4590*/  BAR.SYNC.DEFER_BLOCKING 0x0 ;  /* 0x0000000000007b1d */ /* 0x000fec0000010000 */
[----:B------:R-:W0:Y:S04]  /*45a0*/  LDS.64 R58, [R45] ;  /* 0x000000002d3a7984 */ /* 0x000e280000000a00 */
[----:B------:R-:W1:Y:S04]  /*45b0*/  LDS.64 R60, [R81] ;  /* 0x00000000513c7984 */ /* 0x000e680000000a00 */
[----:B------:R-:W2:Y:S04]  /*45c0*/  LDS.64 R62, [R81+0x8] ;  /* 0x00000800513e7984 */ /* 0x000ea80000000a00 */
[----:B------:R-:W3:Y:S04]  /*45d0*/  LDS.64 R64, [R45+0x80] ;  /* 0x000080002d407984 */ /* 0x000ee80000000a00 */
[----:B------:R-:W4:Y:S01]  /*45e0*/  LDS.64 R66, [R45+0x100] ;  /* 0x000100002d427984 */ /* 0x000f220000000a00 */
[----:B------:R-:W-:Y:S01]  /*45f0*/  ISETP.LE.AND P0, PT, R80, UR4, PT ;  /* 0x0000000450007c0c */ /* 0x000fe2000bf03270 */
[----:B0-----:R-:W-:-:S02]  /*4600*/  HADD2.F32 R103, -RZ, R58.H0_H0 ;  /* 0x2000003aff677230 */ /* 0x001fc40000004100 */
[----:B------:R-:W-:Y:S02]  /*4610*/  HADD2.F32 R80, -RZ, R58.H1_H1 ;  /* 0x3000003aff507230 */ /* 0x000fe40000004100 */
[--C-:B------:R-:W-:Y:S02]  /*4620*/  HADD2.F32 R82, -RZ, R59.reuse.H0_H0 ;  /* 0x2000003bff527230 */ /* 0x100fe40000004100 */
[----:B------:R-:W-:Y:S02]  /*4630*/  HADD2.F32 R83, -RZ, R59.H1_H1 ;  /* 0x3000003bff537230 */ /* 0x000fe40000004100 */
[----:B------:R-:W0:Y:S01]  /*4640*/  LDS.64 R58, [R45+0x180] ;  /* 0x000180002d3a7984 */ /* 0x000e220000000a00 */
[----:B-1----:R-:W-:Y:S02]  /*4650*/  HADD2.F32 R85, -RZ, R60.H0_H0 ;  /* 0x2000003cff557230 */ /* 0x002fe40000004100 */
[----:B--2---:R-:W-:Y:S02]  /*4660*/  HADD2.F32 R87, -RZ, R62.H0_H0 ;  /* 0x2000003eff577230 */ /* 0x004fe40000004100 */
[----:B---3--:R-:W-:-:S02]  /*4670*/  HADD2.F32 R117, -RZ, R64.H0_H0 ;  /* 0x20000040ff757230 */ /* 0x008fc40000004100 */
[----:B------:R-:W-:Y:S01]  /*4680*/  FFMA R93, R103, R85, R5 ;  /* 0x00000055675d7223 */ /* 0x000fe20000000005 */
[----:B------:R-:W-:Y:S02]  /*4690*/  HADD2.F32 R86, -RZ, R60.H1_H1 ;  /* 0x3000003cff567230 */ /* 0x000fe40000004100 */
[--C-:B------:R-:W-:Y:S02]  /*46a0*/  HADD2.F32 R84, -RZ, R61.reuse.H0_H0 ;  /* 0x2000003dff547230 */ /* 0x100fe40000004100 */
[----:B------:R-:W-:Y:S01]  /*46b0*/  FFMA R111, R87, R117, R4 ;  /* 0x00000075576f7223 */ /* 0x000fe20000000004 */
[----:B------:R-:W-:Y:S01]  /*46c0*/  HADD2.F32 R88, -RZ, R61.H1_H1 ;  /* 0x3000003dff587230 */ /* 0x000fe20000004100 */
[----:B------:R-:W-:Y:S01]  /*46d0*/  LDS.64 R4, [R45+0x280] ;  /* 0x000280002d047984 */ /* 0x000fe20000000a00 */
[----:B------:R-:W-:Y:S02]  /*46e0*/  HADD2.F32 R90, -RZ, R62.H1_H1 ;  /* 0x3000003eff5a7230 */ /* 0x000fe40000004100 */
[--C-:B------:R-:W-:Y:S01]  /*46f0*/  HADD2.F32 R89, -RZ, R63.reuse.H0_H0 ;  /* 0x2000003fff597230 */ /* 0x100fe20000004100 */
[----:B------:R-:W1:Y:S01]  /*4700*/  LDS.64 R60, [R45+0x200] ;  /* 0x000200002d3c7984 */ /* 0x000e620000000a00 */
[----:B------:R-:W-:-:S03]  /*4710*/  HADD2.F32 R91, -RZ, R63.H1_H1 ;  /* 0x3000003fff5b7230 */ /* 0x000fc60000004100 */
[----:B------:R-:W2:Y:S01]  /*4720*/  LDS.64 R62, [R45+0x300] ;  /* 0x000300002d3e7984 */ /* 0x000ea20000000a00 */
[----:B------:R-:W-:Y:S01]  /*4730*/  FFMA R109, R88, R117, R6 ;  /* 0x00000075586d7223 */ /* 0x000fe20000000006 */
[----:B----4-:R-:W-:-:S05]  /*4740*/  HADD2.F32 R6, -RZ, R66.H0_H0 ;  /* 0x20000042ff067230 */ /* 0x010fca0000004100 */
[-C--:B------:R-:W-:Y:S01]  /*4750*/  FFMA R37, R85, R6.reuse, R37 ;  /* 0x0000000655257223 */ /* 0x080fe20000000025 */
[-C--:B------:R-:W-:Y:S01]  /*4760*/  FFMA R119, R86, R6.reuse, R16 ;  /* 0x0000000656777223 */ /* 0x080fe20000000010 */
[-C--:B------:R-:W-:Y:S01]  /*4770*/  FFMA R121, R84, R6.reuse, R17 ;  /* 0x0000000654797223 */ /* 0x080fe20000000011 */
[-C--:B------:R-:W-:Y:S01]  /*4780*/  FFMA R11, R88, R6.reuse, R11 ;  /* 0x00000006580b7223 */ /* 0x080fe2000000000b */
[-C--:B------:R-:W-:Y:S01]  /*4790*/  FFMA R29, R87, R6.reuse, R29 ;  /* 0x00000006571d7223 */ /* 0x080fe2000000001d */
[-C--:B------:R-:W-:Y:S01]  /*47a0*/  FFMA R69, R90, R6.reuse, R69 ;  /* 0x000000065a457223 */ /* 0x080fe20000000045 */
[-C--:B------:R-:W-:Y:S01]  /*47b0*/  FFMA R123, R89, R6.reuse, R32 ;  /* 0x00000006597b7223 */ /* 0x080fe20000000020 */
[----:B------:R-:W-:Y:S01]  /*47c0*/  FFMA R125, R91, R6, R26 ;  /* 0x000000065b7d7223 */ /* 0x000fe2000000001a */
[----:B------:R-:W3:Y:S01]  /*47d0*/  LDS.64 R16, [R45+0x380] ;  /* 0x000380002d107984 */ /* 0x000ee20000000a00 */
[----:B0-----:R-:W-:-:S05]  /*47e0*/  HADD2.F32 R6, -RZ, R58.H0_H0 ;  /* 0x2000003aff067230 */ /* 0x001fca0000004100 */
[-C--:B------:R-:W-:Y:S01]  /*47f0*/  FFMA R12, R85, R6.reuse, R12 ;  /* 0x00000006550c7223 */ /* 0x080fe2000000000c */
[-C--:B------:R-:W-:Y:S01]  /*4800*/  FFMA R36, R86, R6.reuse, R36 ;  /* 0x0000000656247223 */ /* 0x080fe20000000024 */
[-C--:B------:R-:W-:Y:S01]  /*4810*/  FFMA R50, R84, R6.reuse, R50 ;  /* 0x0000000654327223 */ /* 0x080fe20000000032 */
[-C--:B------:R-:W-:Y:S01]  /*4820*/  FFMA R55, R88, R6.reuse, R55 ;  /* 0x0000000658377223 */ /* 0x080fe20000000037 */
[-C--:B------:R-:W-:Y:S01]  /*4830*/  FFMA R30, R87, R6.reuse, R30 ;  /* 0x00000006571e7223 */ /* 0x080fe2000000001e */
[-C--:B------:R-:W-:Y:S01]  /*4840*/  FFMA R35, R90, R6.reuse, R35 ;  /* 0x000000065a237223 */ /* 0x080fe20000000023 */
[-C--:B------:R-:W-:Y:S01]  /*4850*/  FFMA R26, R89, R6.reuse, R7 ;  /* 0x00000006591a7223 */ /* 0x080fe20000000007 */
[----:B------:R-:W-:Y:S02]  /*4860*/  FFMA R70, R91, R6, R70 ;  /* 0x000000065b467223 */ /* 0x000fe40000000046 */
[----:B------:R-:W0:Y:S01]  /*4870*/  LDS.64 R6, [R81+0x100] ;  /* 0x0001000051067984 */ /* 0x000e220000000a00 */
[-C--:B------:R-:W-:Y:S01]  /*4880*/  FFMA R105, R85, R117.reuse, R46 ;  /* 0x0000007555697223 */ /* 0x080fe2000000002e */
[----:B------:R-:W-:Y:S01]  /*4890*/  FFMA R115, R89, R117, R34 ;  /* 0x0000007559737223 */ /* 0x000fe20000000022 */
[----:B-1----:R-:W-:-:S02]  /*48a0*/  HADD2.F32 R32, -RZ, R60.H0_H0 ;  /* 0x2000003cff207230 */ /* 0x002fc40000004100 */
[--C-:B------:R-:W-:Y:S02]  /*48b0*/  HADD2.F32 R46, -RZ, R4.reuse.H0_H0 ;  /* 0x20000004ff2e7230 */ /* 0x100fe40000004100 */
[----:B------:R-:W-:Y:S02]  /*48c0*/  HADD2.F32 R34, -RZ, R4.H1_H1 ;  /* 0x30000004ff227230 */ /* 0x000fe40000004100 */
[----:B--2---:R-:W-:Y:S02]  /*48d0*/  HADD2.F32 R4, -RZ, R62.H0_H0 ;  /* 0x2000003eff047230 */ /* 0x004fe40000004100 */
[-C--:B------:R-:W-:Y:S01]  /*48e0*/  FFMA R107, R86, R117.reuse, R56 ;  /* 0x00000075566b7223 */ /* 0x080fe20000000038 */
[-C--:B------:R-:W-:Y:S01]  /*48f0*/  FFMA R31, R84, R117.reuse, R31 ;  /* 0x00000075541f7223 */ /* 0x080fe2000000001f */
[----:B------:R-:W-:Y:S01]  /*4900*/  FFMA R113, R90, R117, R22 ;  /* 0x000000755a717223 */ /* 0x000fe20000000016 */
[----:B------:R-:W-:Y:S01]  /*4910*/  FFMA R99, R103, R87, R68 ;  /* 0x0000005767637223 */ /* 0x000fe20000000044 */
[----:B------:R-:W-:Y:S01]  /*4920*/  FFMA R117, R91, R117, R38 ;  /* 0x000000755b757223 */ /* 0x000fe20000000026 */
        /* <DEDUP_REMOVED lines=8> */
[----:B------:R-:W-:-:S02]  /*49b0*/  HADD2.F32 R32, -RZ, R5.H0_H0 ;  /* 0x20000005ff207230 */ /* 0x000fc40000004100 */
[-C--:B------:R-:W-:Y:S01]  /*49c0*/  FFMA R68, R85, R4.reuse, R40 ;  /* 0x0000000455447223 */ /* 0x080fe20000000028 */
[----:B------:R-:W-:Y:S02]  /*49d0*/  HADD2.F32 R38, -RZ, R5.H1_H1 ;  /* 0x30000005ff267230 */ /* 0x000fe40000004100 */
[-C--:B------:R-:W-:Y:S01]  /*49e0*/  FFMA R54, R86, R4.reuse, R54 ;  /* 0x0000000456367223 */ /* 0x080fe20000000036 */
[-C--:B------:R-:W-:Y:S01]  /*49f0*/  FFMA R3, R84, R4.reuse, R3 ;  /* 0x0000000454037223 */ /* 0x080fe20000000003 */
[-C--:B------:R-:W-:Y:S01]  /*4a00*/  FFMA R25, R88, R4.reuse, R25 ;  /* 0x0000000458197223 */ /* 0x080fe20000000019 */
[-C--:B------:R-:W-:Y:S01]  /*4a10*/  FFMA R15, R87, R4.reuse, R15 ;  /* 0x00000004570f7223 */ /* 0x080fe2000000000f */
[-C--:B------:R-:W-:Y:S01]  /*4a20*/  FFMA R24, R90, R4.reuse, R24 ;  /* 0x000000045a187223 */ /* 0x080fe20000000018 */
[-C--:B------:R-:W-:Y:S01]  /*4a30*/  FFMA R57, R89, R4.reuse, R57 ;  /* 0x0000000459397223 */ /* 0x080fe20000000039 */
[----:B------:R-:W-:Y:S02]  /*4a40*/  FFMA R10, R91, R4, R10 ;  /* 0x000000045b0a7223 */ /* 0x000fe4000000000a */
[----:B------:R-:W1:Y:S01]  /*4a50*/  LDS.64 R4, [R81+0x108] ;  /* 0x0001080051047984 */ /* 0x000e620000000a00 */
[----:B---3--:R-:W-:-:S02]  /*4a60*/  HADD2.F32 R56, -RZ, R16.H0_H0 ;  /* 0x20000010ff387230 */ /* 0x008fc40000004100 */
[C---:B------:R-:W-:Y:S01]  /*4a70*/  FFMA R97, R103.reuse, R88, R52 ;  /* 0x0000005867617223 */ /* 0x040fe20000000034 */
[----:B------:R-:W-:Y:S02]  /*4a80*/  HADD2.F32 R60, -RZ, R60.H1_H1 ;  /* 0x3000003cff3c7230 */ /* 0x000fe40000004100 */
[----:B------:R-:W-:Y:S01]  /*4a90*/  FFMA R13, R103, R86, R13 ;  /* 0x00000056670d7223 */ /* 0x000fe2000000000d */
[----:B------:R-:W-:Y:S01]  /*4aa0*/  FFMA R52, R84, R56, R74 ;  /* 0x0000003854347223 */ /* 0x000fe2000000004a */
[----:B0-----:R-:W-:Y:S02]  /*4ab0*/  HADD2.F32 R74, -RZ, R6.H0_H0 ;  /* 0x20000006ff4a7230 */ /* 0x001fe40000004100 */
[C---:B------:R-:W-:Y:S01]  /*4ac0*/  FFMA R49, R86.reuse, R46, R49 ;  /* 0x0000002e56317223 */ /* 0x040fe20000000031 */
[----:B------:R-:W-:Y:S02]  /*4ad0*/  HADD2.F32 R64, -RZ, R64.H1_H1 ;  /* 0x30000040ff407230 */ /* 0x000fe40000004100 */
[----:B------:R-:W-:Y:S01]  /*4ae0*/  FFMA R86, R86, R56, R73 ;  /* 0x0000003856567223 */ /* 0x000fe20000000049 */
[----:B------:R-:W-:-:S02]  /*4af0*/  HADD2.F32 R66, -RZ, R66.H1_H1 ;  /* 0x30000042ff427230 */ /* 0x000fc40000004100 */
[----:B------:R-:W-:Y:S02]  /*4b00*/  HADD2.F32 R58, -RZ, R58.H1_H1 ;  /* 0x3000003aff3a7230 */ /* 0x000fe40000004100 */
[----:B------:R-:W-:Y:S02]  /*4b10*/  HADD2.F32 R62, -RZ, R62.H1_H1 ;  /* 0x3000003eff3e7230 */ /* 0x000fe40000004100 */
[----:B------:R-:W-:Y:S02]  /*4b20*/  HADD2.F32 R40, -RZ, R16.H1_H1 ;  /* 0x30000010ff287230 */ /* 0x000fe40000004100 */
[----:B------:R-:W-:Y:S02]  /*4b30*/  HADD2.F32 R6, -RZ, R6.H1_H1 ;  /* 0x30000006ff067230 */ /* 0x000fe40000004100 */
[----:B------:R-:W-:Y:S01]  /*4b40*/  FFMA R41, R103, R89, R41 ;  /* 0x0000005967297223 */ /* 0x000fe20000000029 */
[-C--:B------:R-:W-:Y:S01]  /*4b50*/  FFMA R21, R85, R46.reuse, R21 ;  /* 0x0000002e55157223 */ /* 0x080fe20000000015 */
[-C--:B------:R-:W-:Y:S01]  /*4b60*/  FFMA R48, R87, R46.reuse, R48 ;  /* 0x0000002e57307223 */ /* 0x080fe20000000030 */
[----:B------:R-:W-:Y:S01]  /*4b70*/  FFMA R51, R89, R46, R51 ;  /* 0x0000002e59337223 */ /* 0x000fe20000000033 */
[-C--:B------:R-:W-:Y:S01]  /*4b80*/  FFMA R72, R85, R56.reuse, R72 ;  /* 0x0000003855487223 */ /* 0x080fe20000000048 */
[-C--:B------:R-:W-:Y:S01]  /*4b90*/  FFMA R75, R88, R56.reuse, R75 ;  /* 0x00000038584b7223 */ /* 0x080fe2000000004b */
[-C--:B------:R-:W-:Y:S01]  /*4ba0*/  FFMA R87, R87, R56.reuse, R76 ;  /* 0x0000003857577223 */ /* 0x080fe2000000004c */
[-C--:B------:R-:W-:Y:S01]  /*4bb0*/  FFMA R77, R90, R56.reuse, R77 ;  /* 0x000000385a4d7223 */ /* 0x080fe2000000004d */
[-C--:B------:R-:W-:Y:S01]  /*4bc0*/  FFMA R89, R89, R56.reuse, R78 ;  /* 0x0000003859597223 */ /* 0x080fe2000000004e */
[----:B------:R-:W-:Y:S01]  /*4bd0*/  FFMA R79, R91, R56, R79 ;  /* 0x000000385b4f7223 */ /* 0x000fe2000000004f */
[----:B------:R-:W-:Y:S01]  /*4be0*/  FFMA R85, R74, R60, R14 ;  /* 0x0000003c4a557223 */ /* 0x000fe2000000000e */
[----:B------:R-:W-:-:S02]  /*4bf0*/  HADD2.F32 R76, -RZ, R7.H0_H0 ;  /* 0x20000007ff4c7230 */ /* 0x000fc40000004100 */
[----:B------:R-:W-:Y:S01]  /*4c00*/  FFMA R13, R80, R6, R13 ;  /* 0x00000006500d7223 */ /* 0x000fe2000000000d */
[----:B------:R-:W-:Y:S02]  /*4c10*/  HADD2.F32 R56, -RZ, R7.H1_H1 ;  /* 0x30000007ff387230 */ /* 0x000fe40000004100 */
[C---:B------:R-:W-:Y:S01]  /*4c20*/  FFMA R107, R6.reuse, R64, R107 ;  /* 0x00000040066b7223 */ /* 0x040fe2000000006b */
[C---:B------:R-:W-:Y:S01]  /*4c30*/  FFMA R119, R6.reuse, R66, R119 ;  /* 0x0000004206777223 */ /* 0x040fe20000000077 */
[C---:B------:R-:W-:Y:S01]  /*4c40*/  FFMA R36, R6.reuse, R58, R36 ;  /* 0x0000003a06247223 */ /* 0x040fe20000000024 */
[C---:B------:R-:W-:Y:S01]  /*4c50*/  FFMA R9, R6.reuse, R60, R9 ;  /* 0x0000003c06097223 */ /* 0x040fe20000000009 */
[C---:B------:R-:W-:Y:S01]  /*4c60*/  FFMA R49, R6.reuse, R34, R49 ;  /* 0x0000002206317223 */ /* 0x040fe20000000031 */
[C---:B------:R-:W-:Y:S01]  /*4c70*/  FFMA R54, R6.reuse, R62, R54 ;  /* 0x0000003e06367223 */ /* 0x040fe20000000036 */
[----:B------:R-:W-:Y:S01]  /*4c80*/  FFMA R14, R6, R40, R86 ;  /* 0x00000028060e7223 */ /* 0x000fe20000000056 */
[C---:B------:R-:W-:Y:S01]  /*4c90*/  FFMA R95, R103.reuse, R84, R8 ;  /* 0x00000054675f7223 */ /* 0x040fe20000000008 */
[----:B------:R-:W0:Y:S01]  /*4ca0*/  LDS.64 R6, [R81+0x200] ;  /* 0x0002000051067984 */ /* 0x000e220000000a00 */
[C---:B------:R-:W-:Y:S01]  /*4cb0*/  FFMA R101, R103.reuse, R90, R20 ;  /* 0x0000005a67657223 */ /* 0x040fe20000000014 */
[----:B------:R-:W-:Y:S01]  /*4cc0*/  FFMA R103, R103, R91, R28 ;  /* 0x0000005b67677223 */ /* 0x000fe2000000001c */
[----:B------:R-:W-:Y:S01]  /*4cd0*/  FFMA R27, R91, R46, R27 ;  /* 0x0000002e5b1b7223 */ /* 0x000fe2000000001b */
[C---:B------:R-:W-:Y:S01]  /*4ce0*/  FFMA R91, R74.reuse, R34, R21 ;  /* 0x000000224a5b7223 */ /* 0x040fe20000000015 */
[----:B------:R-:W-:Y:S01]  /*4cf0*/  FFMA R21, R74, R40, R72 ;  /* 0x000000284a157223 */ /* 0x000fe20000000048 */
[----:B-1----:R-:W-:-:S02]  /*4d00*/  HADD2.F32 R72, -RZ, R4.H0_H0 ;  /* 0x20000004ff487230 */ /* 0x002fc40000004100 */
[-C--:B------:R-:W-:Y:S01]  /*4d10*/  FFMA R33, R88, R46.reuse, R33 ;  /* 0x0000002e58217223 */ /* 0x080fe20000000021 */
[----:B------:R-:W-:Y:S02]  /*4d20*/  HADD2.F32 R4, -RZ, R4.H1_H1 ;  /* 0x30000004ff047230 */ /* 0x000fe40000004100 */
[----:B------:R-:W-:Y:S01]  /*4d30*/  FFMA R23, R90, R46, R23 ;  /* 0x0000002e5a177223 */ /* 0x000fe20000000017 */
[C---:B------:R-:W-:Y:S01]  /*4d40*/  FFMA R73, R74.reuse, R58, R12 ;  /* 0x0000003a4a497223 */ /* 0x040fe2000000000c */
[----:B------:R-:W-:Y:S01]  /*4d50*/  FFMA R12, R74, R62, R68 ;  /* 0x0000003e4a0c7223 */ /* 0x000fe20000000044 */
[----:B------:R-:W-:Y:S01]  /*4d60*/  FFMA R97, R80, R56, R97 ;  /* 0x0000003850617223 */ /* 0x000fe20000000061 */
[C---:B------:R-:W-:Y:S01]  /*4d70*/  FFMA R109, R56.reuse, R64, R109 ;  /* 0x00000040386d7223 */ /* 0x040fe2000000006d */
[C---:B------:R-:W-:Y:S01]  /*4d80*/  FFMA R11, R56.reuse, R66, R11 ;  /* 0x00000042380b7223 */ /* 0x040fe2000000000b */
[C---:B------:R-:W-:Y:S01]  /*4d90*/  FFMA R55, R56.reuse, R58, R55 ;  /* 0x0000003a38377223 */ /* 0x040fe20000000037 */
[C---:B------:R-:W-:Y:S01]  /*4da0*/  FFMA R39, R56.reuse, R60, R39 ;  /* 0x0000003c38277223 */ /* 0x040fe20000000027 */
[C---:B------:R-:W-:Y:S01]  /*4db0*/  FFMA R33, R56.reuse, R34, R33 ;  /* 0x0000002238217223 */ /* 0x040fe20000000021 */
[C---:B------:R-:W-:Y:S01]  /*4dc0*/  FFMA R25, R56.reuse, R62, R25 ;  /* 0x0000003e38197223 */ /* 0x040fe20000000019 */
        /* <DEDUP_REMOVED lines=10> */
[----:B------:R-:W-:Y:S02]  /*4e70*/  FFMA R77, R4, R40, R77 ;  /* 0x00000028044d7223 */ /* 0x000fe4000000004d */
[----:B------:R-:W1:Y:S01]  /*4e80*/  LDS.64 R4, [R81+0x208] ;  /* 0x0002080051047984 */ /* 0x000e620000000a00 */
[-C--:B------:R-:W-:Y:S01]  /*4e90*/  FFMA R3, R76, R62.reuse, R3 ;  /* 0x0000003e4c037223 */ /* 0x080fe20000000003 */
[-C--:B------:R-:W-:Y:S01]  /*4ea0*/  FFMA R15, R72, R62.reuse, R15 ;  /* 0x0000003e480f7223 */ /* 0x080fe2000000000f */
[-C--:B------:R-:W-:Y:S01]  /*4eb0*/  FFMA R57, R68, R62.reuse, R57 ;  /* 0x0000003e44397223 */ /* 0x080fe20000000039 */
[----:B------:R-:W-:Y:S01]  /*4ec0*/  FFMA R10, R56, R62, R10 ;  /* 0x0000003e380a7223 */ /* 0x000fe2000000000a */
[----:B------:R-:W-:Y:S01]  /*4ed0*/  FFMA R19, R84, R46, R19 ;  /* 0x0000002e54137223 */ /* 0x000fe20000000013 */
[----:B------:R-:W-:-:S02]  /*4ee0*/  HADD2.F32 R8, -RZ, R65.H0_H0 ;  /* 0x20000041ff087230 */ /* 0x000fc40000004100 */
[----:B------:R-:W-:Y:S02]  /*4ef0*/  HADD2.F32 R20, -RZ, R67.H0_H0 ;  /* 0x20000043ff147230 */ /* 0x000fe40000004100 */
[----:B0-----:R-:W-:Y:S02]  /*4f00*/  HADD2.F32 R62, -RZ, R6.H0_H0 ;  /* 0x20000006ff3e7230 */ /* 0x001fe40000004100 */
[----:B------:R-:W-:Y:S02]  /*4f10*/  HADD2.F32 R22, -RZ, R59.H0_H0 ;  /* 0x2000003bff167230 */ /* 0x000fe40000004100 */
[----:B------:R-:W-:Y:S02]  /*4f20*/  HADD2.F32 R28, -RZ, R61.H0_H0 ;  /* 0x2000003dff1c7230 */ /* 0x000fe40000004100 */
[----:B------:R-:W-:Y:S02]  /*4f30*/  HADD2.F32 R46, -RZ, R63.H0_H0 ;  /* 0x2000003fff2e7230 */ /* 0x000fe40000004100 */
[----:B------:R-:W-:-:S02]  /*4f40*/  HADD2.F32 R16, -RZ, R17.H0_H0 ;  /* 0x20000011ff107230 */ /* 0x000fc40000004100 */
[----:B------:R-:W-:Y:S02]  /*4f50*/  HADD2.F32 R6, -RZ, R6.H1_H1 ;  /* 0x30000006ff067230 */ /* 0x000fe40000004100 */
[C---:B------:R-:W-:Y:S01]  /*4f60*/  FFMA R105, R74.reuse, R64, R105 ;  /* 0x000000404a697223 */ /* 0x040fe20000000069 */
        /* <DEDUP_REMOVED lines=29> */
[----:B------:R-:W0:Y:S01]  /*5140*/  LDS.64 R6, [R81+0x300] ;  /* 0x0003000051067984 */ /* 0x000e220000000a00 */
[----:B-1----:R-:W-:-:S02]  /*5150*/  HADD2.F32 R9, -RZ, R4.H0_H0 ;  /* 0x20000004ff097230 */ /* 0x002fc40000004100 */
[----:B------:R-:W-:Y:S01]  /*5160*/  FFMA R90, R98, R20, R11 ;  /* 0x00000014625a7223 */ /* 0x000fe2000000000b */
[--C-:B------:R-:W-:Y:S02]  /*5170*/  HADD2.F32 R13, -RZ, R5.reuse.H0_H0 ;  /* 0x20000005ff0d7230 */ /* 0x100fe40000004100 */
[----:B------:R-:W-:Y:S02]  /*5180*/  HADD2.F32 R11, -RZ, R4.H1_H1 ;  /* 0x30000004ff0b7230 */ /* 0x000fe40000004100 */
[----:B------:R-:W-:Y:S02]  /*5190*/  HADD2.F32 R5, -RZ, R5.H1_H1 ;  /* 0x30000005ff057230 */ /* 0x000fe40000004100 */
[----:B------:R-:W-:Y:S01]  /*51a0*/  FFMA R84, R86, R46, R3 ;  /* 0x0000002e56547223 */ /* 0x000fe20000000003 */
[----:B------:R-:W-:Y:S01]  /*51b0*/  FFMA R95, R80, R76, R95 ;  /* 0x0000004c505f7223 */ /* 0x000fe2000000005f */
[C---:B------:R-:W-:Y:S01]  /*51c0*/  FFMA R50, R76.reuse, R58, R50 ;  /* 0x0000003a4c327223 */ /* 0x040fe20000000032 */
[C---:B------:R-:W-:Y:S01]  /*51d0*/  FFMA R53, R76.reuse, R60, R53 ;  /* 0x0000003c4c357223 */ /* 0x040fe20000000035 */
[C---:B------:R-:W-:Y:S01]  /*51e0*/  FFMA R19, R76.reuse, R34, R19 ;  /* 0x000000224c137223 */ /* 0x040fe20000000013 */
[-C--:B------:R-:W-:Y:S01]  /*51f0*/  FFMA R52, R76, R40.reuse, R52 ;  /* 0x000000284c347223 */ /* 0x080fe20000000034 */
[----:B------:R-:W-:Y:S01]  /*5200*/  FFMA R79, R56, R40, R79 ;  /* 0x00000028384f7223 */ /* 0x000fe2000000004f */
[C---:B------:R-:W-:Y:S01]  /*5210*/  FFMA R3, R9.reuse, R32, R48 ;  /* 0x0000002009037223 */ /* 0x040fe20000000030 */
[-C--:B------:R-:W-:Y:S01]  /*5220*/  FFMA R40, R62, R8.reuse, R105 ;  /* 0x000000083e287223 */ /* 0x080fe20000000069 */
[-C--:B------:R-:W-:Y:S01]  /*5230*/  FFMA R76, R86, R8.reuse, R31 ;  /* 0x00000008564c7223 */ /* 0x080fe2000000001f */
[-C--:B------:R-:W-:Y:S01]  /*5240*/  FFMA R88, R98, R8.reuse, R109 ;  /* 0x0000000862587223 */ /* 0x080fe2000000006d */
[----:B------:R-:W-:Y:S01]  /*5250*/  FFMA R4, R82, R9, R99 ;  /* 0x0000000952047223 */ /* 0x000fe20000000063 */
[C---:B------:R-:W-:Y:S01]  /*5260*/  FFMA R100, R9.reuse, R8, R111 ;  /* 0x0000000809647223 */ /* 0x040fe2000000006f */
[C---:B------:R-:W-:Y:S01]  /*5270*/  FFMA R102, R9.reuse, R20, R29 ;  /* 0x0000001409667223 */ /* 0x040fe2000000001d */
[C---:B------:R-:W-:Y:S01]  /*5280*/  FFMA R30, R9.reuse, R22, R30 ;  /* 0x00000016091e7223 */ /* 0x040fe2000000001e */
[C---:B------:R-:W-:Y:S01]  /*5290*/  FFMA R104, R9.reuse, R28, R47 ;  /* 0x0000001c09687223 */ /* 0x040fe2000000002f */
[C---:B------:R-:W-:Y:S01]  /*52a0*/  FFMA R48, R9.reuse, R46, R15 ;  /* 0x0000002e09307223 */ /* 0x040fe2000000000f */
[----:B------:R-:W-:Y:S01]  /*52b0*/  FFMA R106, R9, R16, R87 ;  /* 0x00000010096a7223 */ /* 0x000fe20000000057 */
[-C--:B------:R-:W-:Y:S01]  /*52c0*/  FFMA R110, R11, R8.reuse, R113 ;  /* 0x000000080b6e7223 */ /* 0x080fe20000000071 */
[-C--:B------:R-:W-:Y:S01]  /*52d0*/  FFMA R120, R13, R8.reuse, R115 ;  /* 0x000000080d787223 */ /* 0x080fe20000000073 */
[----:B------:R-:W-:-:S02]  /*52e0*/  FFMA R117, R5, R8, R117 ;  /* 0x0000000805757223 */ /* 0x000fc40000000075 */
[----:B------:R-:W1:Y:S01]  /*52f0*/  LDS.64 R8, [R81+0x308] ;  /* 0x0003080051087984 */ /* 0x000e620000000a00 */
[C---:B------:R-:W-:Y:S01]  /*5300*/  FFMA R93, R80.reuse, R74, R93 ;  /* 0x0000004a505d7223 */ /* 0x040fe2000000005d */
        /* <DEDUP_REMOVED lines=13> */
[----:B------:R-:W-:Y:S01]  /*53e0*/  FFMA R52, R86, R16, R52 ;  /* 0x0000001056347223 */ /* 0x000fe20000000034 */
[----:B0-----:R-:W-:-:S02]  /*53f0*/  HADD2.F32 R13, -RZ, R7.H0_H0 ;  /* 0x20000007ff0d7230 */ /* 0x001fc40000004100 */
[C---:B------:R-:W-:Y:S01]  /*5400*/  FFMA R70, R56.reuse, R58, R70 ;  /* 0x0000003a38467223 */ /* 0x040fe20000000046 */
[----:B------:R-:W-:Y:S02]  /*5410*/  HADD2.F32 R65, -RZ, R65.H1_H1 ;  /* 0x30000041ff417230 */ /* 0x000fe40000004100 */
[C---:B------:R-:W-:Y:S01]  /*5420*/  FFMA R71, R56.reuse, R60, R71 ;  /* 0x0000003c38477223 */ /* 0x040fe20000000047 */
[----:B------:R-:W-:Y:S02]  /*5430*/  HADD2.F32 R67, -RZ, R67.H1_H1 ;  /* 0x30000043ff437230 */ /* 0x000fe40000004100 */
[----:B------:R-:W-:Y:S01]  /*5440*/  FFMA R27, R56, R34, R27 ;  /* 0x00000022381b7223 */ /* 0x000fe2000000001b */
[----:B------:R-:W-:Y:S02]  /*5450*/  HADD2.F32 R59, -RZ, R59.H1_H1 ;  /* 0x3000003bff3b7230 */ /* 0x000fe40000004100 */
[----:B------:R-:W-:Y:S01]  /*5460*/  FFMA R86, R82, R98, R97 ;  /* 0x0000006252567223 */ /* 0x000fe20000000061 */
[----:B------:R-:W-:-:S02]  /*5470*/  HADD2.F32 R61, -RZ, R61.H1_H1 ;  /* 0x3000003dff3d7230 */ /* 0x000fc40000004100 */
[C---:B------:R-:W-:Y:S01]  /*5480*/  FFMA R92, R98.reuse, R22, R55 ;  /* 0x00000016625c7223 */ /* 0x040fe20000000037 */
[----:B------:R-:W-:Y:S02]  /*5490*/  HADD2.F32 R63, -RZ, R63.H1_H1 ;  /* 0x3000003fff3f7230 */ /* 0x000fe40000004100 */
[C---:B------:R-:W-:Y:S01]  /*54a0*/  FFMA R94, R98.reuse, R28, R39 ;  /* 0x0000001c625e7223 */ /* 0x040fe20000000027 */
[----:B------:R-:W-:Y:S02]  /*54b0*/  HADD2.F32 R17, -RZ, R17.H1_H1 ;  /* 0x30000011ff117230 */ /* 0x000fe40000004100 */
[C---:B------:R-:W-:Y:S01]  /*54c0*/  FFMA R33, R98.reuse, R32, R33 ;  /* 0x0000002062217223 */ /* 0x040fe20000000021 */
[C---:B------:R-:W-:Y:S01]  /*54d0*/  FFMA R96, R98.reuse, R46, R25 ;  /* 0x0000002e62607223 */ /* 0x040fe20000000019 */
[----:B------:R-:W-:Y:S02]  /*54e0*/  HADD2.F32 R7, -RZ, R7.H1_H1 ;  /* 0x30000007ff077230 */ /* 0x000fe40000004100 */
        /* <DEDUP_REMOVED lines=29> */
[CC--:B------:R-:W-:Y:S01]  /*56c0*/  FFMA R33, R7.reuse, R38.reuse, R33 ;  /* 0x0000002607217223 */ /* 0x0c0fe20000000021 */
[C---:B------:R-:W-:Y:S01]  /*56d0*/  FFMA R96, R7.reuse, R63, R96 ;  /* 0x0000003f07607223 */ /* 0x040fe20000000060 */
[----:B------:R-:W-:Y:S02]  /*56e0*/  FFMA R98, R7, R17, R98 ;  /* 0x0000001107627223 */ /* 0x000fe40000000062 */
[----:B------:R-:W0:Y:S01]  /*56f0*/  LDS.64 R6, [R45+0x8] ;  /* 0x000008002d067984 */ /* 0x000e220000000a00 */
        /* <DEDUP_REMOVED lines=8> */
[----:B-1----:R-:W-:-:S02]  /*5780*/  HADD2.F32 R13, -RZ, R8.H0_H0 ;  /* 0x20000008ff0d7230 */ /* 0x002fc40000004100 */
[----:B------:R-:W-:Y:S02]  /*5790*/  HADD2.F32 R21, -RZ, R8.H1_H1 ;  /* 0x30000008ff157230 */ /* 0x000fe40000004100 */
[--C-:B------:R-:W-:Y:S02]  /*57a0*/  HADD2.F32 R22, -RZ, R9.reuse.H0_H0 ;  /* 0x20000009ff167230 */ /* 0x100fe40000004100 */
[----:B------:R-:W-:Y:S02]  /*57b0*/  HADD2.F32 R32, -RZ, R9.H1_H1 ;  /* 0x30000009ff207230 */ /* 0x000fe40000004100 */
[----:B------:R-:W1:Y:S01]  /*57c0*/  LDS.64 R8, [R81+0x400] ;  /* 0x0004000051087984 */ /* 0x000e620000000a00 */
[----:B------:R-:W-:Y:S01]  /*57d0*/  FFMA R64, R83, R5, R64 ;  /* 0x0000000553407223 */ /* 0x000fe20000000040 */
[C---:B------:R-:W-:Y:S01]  /*57e0*/  FFMA R66, R5.reuse, R65, R66 ;  /* 0x0000004105427223 */ /* 0x040fe20000000042 */
[C---:B------:R-:W-:Y:S01]  /*57f0*/  FFMA R68, R5.reuse, R67, R68 ;  /* 0x0000004305447223 */ /* 0x040fe20000000044 */
[C---:B------:R-:W-:Y:S01]  /*5800*/  FFMA R36, R5.reuse, R59, R36 ;  /* 0x0000003b05247223 */ /* 0x040fe20000000024 */
[C---:B------:R-:W-:Y:S01]  /*5810*/  FFMA R72, R5.reuse, R61, R72 ;  /* 0x0000003d05487223 */ /* 0x040fe20000000048 */
[CC--:B------:R-:W-:Y:S01]  /*5820*/  FFMA R49, R5.reuse, R38.reuse, R49 ;  /* 0x0000002605317223 */ /* 0x0c0fe20000000031 */
[----:B------:R-:W-:Y:S01]  /*5830*/  FFMA R54, R5, R63, R54 ;  /* 0x0000003f05367223 */ /* 0x000fe20000000036 */
[----:B------:R-:W-:Y:S01]  /*5840*/  FFMA R34, R83, R11, R34 ;  /* 0x0000000b53227223 */ /* 0x000fe20000000022 */
[C---:B------:R-:W-:Y:S01]  /*5850*/  FFMA R40, R11.reuse, R65, R40 ;  /* 0x000000410b287223 */ /* 0x040fe20000000028 */
[C---:B------:R-:W-:Y:S01]  /*5860*/  FFMA R56, R11.reuse, R67, R56 ;  /* 0x000000430b387223 */ /* 0x040fe20000000038 */
[C---:B------:R-:W-:Y:S01]  /*5870*/  FFMA R58, R11.reuse, R59, R58 ;  /* 0x0000003b0b3a7223 */ /* 0x040fe2000000003a */
[C---:B------:R-:W-:Y:S01]  /*5880*/  FFMA R60, R11.reuse, R61, R60 ;  /* 0x0000003d0b3c7223 */ /* 0x040fe2000000003c */
[CC--:B------:R-:W-:Y:S01]  /*5890*/  FFMA R91, R11.reuse, R38.reuse, R91 ;  /* 0x000000260b5b7223 */ /* 0x0c0fe2000000005b */
[C---:B------:R-:W-:Y:S01]  /*58a0*/  FFMA R12, R11.reuse, R63, R12 ;  /* 0x0000003f0b0c7223 */ /* 0x040fe2000000000c */
[-C--:B------:R-:W-:Y:S01]  /*58b0*/  FFMA R62, R11, R17.reuse, R62 ;  /* 0x000000110b3e7223 */ /* 0x080fe2000000003e */
[----:B------:R-:W-:Y:S01]  /*58c0*/  FFMA R5, R5, R17, R14 ;  /* 0x0000001105057223 */ /* 0x000fe2000000000e */
[C---:B------:R-:W-:Y:S01]  /*58d0*/  FFMA R11, R13.reuse, R59, R30 ;  /* 0x0000003b0d0b7223 */ /* 0x040fe2000000001e */
[----:B------:R-:W2:Y:S04]  /*58e0*/  LDS.64 R14, [R81+0x408] ;  /* 0x00040800510e7984 */ /* 0x000ea80000000a00 */
[----:B------:R-:W3:Y:S01]  /*58f0*/  LDS.64 R30, [R45+0x88] ;  /* 0x000088002d1e7984 */ /* 0x000ee20000000a00 */
[-C--:B------:R-:W-:Y:S01]  /*5900*/  FFMA R102, R13, R67.reuse, R102 ;  /* 0x000000430d667223 */ /* 0x080fe20000000066 */
[-C--:B------:R-:W-:Y:S01]  /*5910*/  FFMA R112, R21, R67.reuse, R112 ;  /* 0x0000004315707223 */ /* 0x080fe20000000070 */
        /* <DEDUP_REMOVED lines=8> */
[----:B------:R-:W-:-:S02]  /*59a0*/  FFMA R67, R32, R67, R20 ;  /* 0x0000004320437223 */ /* 0x000fc40000000014 */
[----:B------:R-:W4:Y:S01]  /*59b0*/  LDS.64 R20, [R45+0x108] ;  /* 0x000108002d147984 */ /* 0x000f220000000a00 */
[C---:B------:R-:W-:Y:S01]  /*59c0*/  FFMA R4, R83.reuse, R13, R4 ;  /* 0x0000000d53047223 */ /* 0x040fe20000000004 */
[C---:B------:R-:W-:Y:S01]  /*59d0*/  FFMA R118, R83.reuse, R22, R118 ;  /* 0x0000001653767223 */ /* 0x040fe20000000076 */
[----:B------:R-:W-:Y:S01]  /*59e0*/  FFMA R83, R83, R32, R82 ;  /* 0x0000002053537223 */ /* 0x000fe20000000052 */
[C---:B------:R-:W-:Y:S01]  /*59f0*/  FFMA R100, R13.reuse, R65, R100 ;  /* 0x000000410d647223 */ /* 0x040fe20000000064 */
[C---:B------:R-:W-:Y:S01]  /*5a00*/  FFMA R104, R13.reuse, R61, R104 ;  /* 0x0000003d0d687223 */ /* 0x040fe20000000068 */
[CC--:B------:R-:W-:Y:S01]  /*5a10*/  FFMA R3, R13.reuse, R38.reuse, R3 ;  /* 0x000000260d037223 */ /* 0x0c0fe20000000003 */
[C---:B------:R-:W-:Y:S01]  /*5a20*/  FFMA R48, R13.reuse, R63, R48 ;  /* 0x0000003f0d307223 */ /* 0x040fe20000000030 */
[----:B------:R-:W-:Y:S01]  /*5a30*/  FFMA R106, R13, R17, R106 ;  /* 0x000000110d6a7223 */ /* 0x000fe2000000006a */
[C---:B------:R-:W-:Y:S01]  /*5a40*/  FFMA R120, R22.reuse, R65, R120 ;  /* 0x0000004116787223 */ /* 0x040fe20000000078 */
        /* <DEDUP_REMOVED lines=8> */
[C---:B------:R-:W-:Y:S01]  /*5ad0*/  FFMA R27, R32.reuse, R38, R27 ;  /* 0x00000026201b7223 */ /* 0x040fe2000000001b */
[C---:B------:R-:W-:Y:S01]  /*5ae0*/  FFMA R10, R32.reuse, R63, R10 ;  /* 0x0000003f200a7223 */ /* 0x040fe2000000000a */
[----:B------:R-:W-:Y:S01]  /*5af0*/  FFMA R16, R32, R17, R16 ;  /* 0x0000001120107223 */ /* 0x000fe20000000010 */
[----:B0-----:R-:W-:-:S02]  /*5b00*/  HADD2.F32 R32, -RZ, R6.H0_H0 ;  /* 0x20000006ff207230 */ /* 0x001fc40000004100 */
[----:B------:R-:W-:Y:S02]  /*5b10*/  HADD2.F32 R13, -RZ, R6.H1_H1 ;  /* 0x30000006ff0d7230 */ /* 0x000fe40000004100 */
[--C-:B------:R-:W-:Y:S02]  /*5b20*/  HADD2.F32 R17, -RZ, R7.reuse.H0_H0 ;  /* 0x20000007ff117230 */ /* 0x100fe40000004100 */
[----:B------:R-:W-:Y:S02]  /*5b30*/  HADD2.F32 R22, -RZ, R7.H1_H1 ;  /* 0x30000007ff167230 */ /* 0x000fe40000004100 */
[----:B------:R-:W0:Y:S01]  /*5b40*/  LDS.64 R6, [R45+0x188] ;  /* 0x000188002d067984 */ /* 0x000e220000000a00 */
[--C-:B-1----:R-:W-:Y:S02]  /*5b50*/  HADD2.F32 R25, -RZ, R8.reuse.H0_H0 ;  /* 0x20000008ff197230 */ /* 0x102fe40000004100 */
[----:B------:R-:W-:Y:S02]  /*5b60*/  HADD2.F32 R35, -RZ, R8.H1_H1 ;  /* 0x30000008ff237230 */ /* 0x000fe40000004100 */
[----:B------:R-:W-:-:S02]  /*5b70*/  HADD2.F32 R29, -RZ, R9.H0_H0 ;  /* 0x20000009ff1d7230 */ /* 0x000fc40000004100 */
[----:B------:R-:W-:Y:S02]  /*5b80*/  HADD2.F32 R37, -RZ, R9.H1_H1 ;  /* 0x30000009ff257230 */ /* 0x000fe40000004100 */
[----:B------:R-:W1:Y:S01]  /*5b90*/  LDS.64 R8, [R45+0x208] ;  /* 0x000208002d087984 */ /* 0x000e620000000a00 */
[--C-:B--2---:R-:W-:Y:S02]  /*5ba0*/  HADD2.F32 R39, -RZ, R14.reuse.H0_H0 ;  /* 0x2000000eff277230 */ /* 0x104fe40000004100 */
[----:B------:R-:W-:Y:S02]  /*5bb0*/  HADD2.F32 R47, -RZ, R14.H1_H1 ;  /* 0x3000000eff2f7230 */ /* 0x000fe40000004100 */
[--C-:B---3--:R-:W-:Y:S02]  /*5bc0*/  HADD2.F32 R14, -RZ, R30.reuse.H0_H0 ;  /* 0x2000001eff0e7230 */ /* 0x108fe40000004100 */
[----:B------:R-:W-:Y:S02]  /*5bd0*/  HADD2.F32 R55, -RZ, R30.H1_H1 ;  /* 0x3000001eff377230 */ /* 0x000fe40000004100 */
[----:B------:R-:W-:-:S02]  /*5be0*/  HADD2.F32 R57, -RZ, R31.H0_H0 ;  /* 0x2000001fff397230 */ /* 0x000fc40000004100 */
[----:B------:R-:W-:Y:S02]  /*5bf0*/  HADD2.F32 R59, -RZ, R31.H1_H1 ;  /* 0x3000001fff3b7230 */ /* 0x000fe40000004100 */
[----:B------:R-:W2:Y:S01]  /*5c00*/  LDS.64 R30, [R45+0x308] ;  /* 0x000308002d1e7984 */ /* 0x000ea20000000a00 */
[----:B------:R-:W-:Y:S01]  /*5c10*/  FFMA R38, R32, R47, R108 ;  /* 0x0000002f20267223 */ /* 0x000fe2000000006c */
[----:B----4-:R-:W-:Y:S02]  /*5c20*/  HADD2.F32 R108, -RZ, R20.H0_H0 ;  /* 0x20000014ff6c7230 */ /* 0x010fe40000004100 */
[--C-:B------:R-:W-:Y:S02]  /*5c30*/  HADD2.F32 R41, -RZ, R15.reuse.H0_H0 ;  /* 0x2000000fff297230 */ /* 0x100fe40000004100 */
[----:B------:R-:W-:Y:S02]  /*5c40*/  HADD2.F32 R53, -RZ, R15.H1_H1 ;  /* 0x3000000fff357230 */ /* 0x000fe40000004100 */
[-C--:B------:R-:W-:Y:S01]  /*5c50*/  FFMA R63, R25, R108.reuse, R56 ;  /* 0x0000006c193f7223 */ /* 0x080fe20000000038 */
        /* <DEDUP_REMOVED lines=11> */
[--C-:B0-----:R-:W-:Y:S01]  /*5d10*/  HADD2.F32 R90, -RZ, R6.reuse.H0_H0 ;  /* 0x20000006ff5a7230 */ /* 0x101fe20000004100 */
[----:B------:R-:W0:Y:S01]  /*5d20*/  LDS.64 R14, [R45+0x288] ;  /* 0x000288002d0e7984 */ /* 0x000e220000000a00 */
[----:B------:R-:W-:-:S02]  /*5d30*/  HADD2.F32 R56, -RZ, R6.H1_H1 ;  /* 0x30000006ff387230 */ /* 0x000fc40000004100 */
[--C-:B------:R-:W-:Y:S02]  /*5d40*/  HADD2.F32 R68, -RZ, R7.reuse.H0_H0 ;  /* 0x20000007ff447230 */ /* 0x100fe40000004100 */
[----:B------:R-:W-:Y:S02]  /*5d50*/  HADD2.F32 R78, -RZ, R7.H1_H1 ;  /* 0x30000007ff4e7230 */ /* 0x000fe40000004100 */
[C---:B------:R-:W-:Y:S01]  /*5d60*/  FFMA R46, R32.reuse, R39, R4 ;  /* 0x00000027202e7223 */ /* 0x040fe20000000004 */
[----:B------:R-:W3:Y:S01]  /*5d70*/  LDS.64 R6, [R45+0x388] ;  /* 0x000388002d067984 */ /* 0x000ee20000000a00 */
        /* <DEDUP_REMOVED lines=8> */
[----:B------:R-:W-:Y:S01]  /*5e00*/  FFMA R97, R41, R90, R26 ;  /* 0x0000005a29617223 */ /* 0x000fe2000000001a */
[----:B-1----:R-:W-:-:S02]  /*5e10*/  HADD2.F32 R115, -RZ, R8.H0_H0 ;  /* 0x20000008ff737230 */ /* 0x002fc40000004100 */
[----:B------:R-:W-:Y:S02]  /*5e20*/  HADD2.F32 R36, -RZ, R8.H1_H1 ;  /* 0x30000008ff247230 */ /* 0x000fe40000004100 */
[--C-:B------:R-:W-:Y:S02]  /*5e30*/  HADD2.F32 R26, -RZ, R9.reuse.H0_H0 ;  /* 0x20000009ff1a7230 */ /* 0x100fe40000004100 */
[----:B------:R-:W-:Y:S02]  /*5e40*/  HADD2.F32 R50, -RZ, R9.H1_H1 ;  /* 0x30000009ff327230 */ /* 0x000fe40000004100 */
[----:B------:R-:W1:Y:S01]  /*5e50*/  LDS.64 R8, [R81+0x500] ;  /* 0x0005000051087984 */ /* 0x000e620000000a00 */
[-C--:B------:R-:W-:Y:S01]  /*5e60*/  FFMA R93, R39, R90.reuse, R11 ;  /* 0x0000005a275d7223 */ /* 0x080fe2000000000b */
[----:B--2---:R-:W-:Y:S02]  /*5e70*/  HADD2.F32 R11, -RZ, R30.H0_H0 ;  /* 0x2000001eff0b7230 */ /* 0x004fe40000004100 */
[----:B------:R-:W-:-:S03]  /*5e80*/  FFMA R79, R25, R90, R58 ;  /* 0x0000005a194f7223 */ /* 0x000fc6000000003a */
        /* <DEDUP_REMOVED lines=8> */
[----:B------:R-:W2:Y:S01]  /*5f10*/  LDS.64 R10, [R81+0x508] ;  /* 0x00050800510a7984 */ /* 0x000ea20000000a00 */
        /* <DEDUP_REMOVED lines=8> */
[----:B0-----:R-:W-:-:S02]  /*5fa0*/  HADD2.F32 R28, -RZ, R14.H0_H0 ;  /* 0x2000000eff1c7230 */ /* 0x001fc40000004100 */
[--C-:B---3--:R-:W-:Y:S02]  /*5fb0*/  HADD2.F32 R54, -RZ, R6.reuse.H0_H0 ;  /* 0x20000006ff367230 */ /* 0x108fe40000004100 */
[C---:B------:R-:W-:Y:S01]  /*5fc0*/  FFMA R77, R41.reuse, R108, R122 ;  /* 0x0000006c294d7223 */ /* 0x040fe2000000007a */
[----:B------:R-:W-:Y:S02]  /*5fd0*/  HADD2.F32 R42, -RZ, R6.H1_H1 ;  /* 0x30000006ff2a7230 */ /* 0x000fe40000004100 */
[C---:B------:R-:W-:Y:S01]  /*5fe0*/  FFMA R51, R41.reuse, R28, R51 ;  /* 0x0000001c29337223 */ /* 0x040fe20000000033 */
[--C-:B------:R-:W-:Y:S02]  /*5ff0*/  HADD2.F32 R24, -RZ, R7.reuse.H0_H0 ;  /* 0x20000007ff187230 */ /* 0x100fe40000004100 */
[----:B------:R-:W-:Y:S01]  /*6000*/  FFMA R89, R41, R54, R89 ;  /* 0x0000003629597223 */ /* 0x000fe20000000059 */
[----:B------:R-:W-:Y:S02]  /*6010*/  HADD2.F32 R48, -RZ, R7.H1_H1 ;  /* 0x30000007ff307230 */ /* 0x000fe40000004100 */
[----:B------:R-:W-:Y:S01]  /*6020*/  FFMA R91, R25, R28, R91 ;  /* 0x0000001c195b7223 */ /* 0x000fe2000000005b */
[----:B------:R-:W-:-:S02]  /*6030*/  HADD2.F32 R20, -RZ, R20.H1_H1 ;  /* 0x30000014ff147230 */ /* 0x000fc40000004100 */
[----:B------:R-:W-:Y:S01]  /*6040*/  FFMA R7, R25, R54, R62 ;  /* 0x0000003619077223 */ /* 0x000fe2000000003e */
[----:B------:R-:W-:Y:S02]  /*6050*/  HADD2.F32 R18, -RZ, R14.H1_H1 ;  /* 0x3000000eff127230 */ /* 0x000fe40000004100 */
[C---:B------:R-:W-:Y:S01]  /*6060*/  FFMA R49, R35.reuse, R28, R49 ;  /* 0x0000001c23317223 */ /* 0x040fe20000000031 */
[----:B------:R-:W-:Y:S02]  /*6070*/  HADD2.F32 R30, -RZ, R30.H1_H1 ;  /* 0x3000001eff1e7230 */ /* 0x000fe40000004100 */
[----:B------:R-:W-:Y:S01]  /*6080*/  FFMA R25, R35, R54, R5 ;  /* 0x0000003623197223 */ /* 0x000fe20000000005 */
[--C-:B-1----:R-:W-:Y:S02]  /*6090*/  HADD2.F32 R41, -RZ, R8.reuse.H0_H0 ;  /* 0x20000008ff297230 */ /* 0x102fe40000004100 */
[----:B------:R-:W-:Y:S02]  /*60a0*/  HADD2.F32 R6, -RZ, R8.H1_H1 ;  /* 0x30000008ff067230 */ /* 0x000fe40000004100 */
[-C--:B------:R-:W-:Y:S01]  /*60b0*/  FFMA R73, R39, R108.reuse, R102 ;  /* 0x0000006c27497223 */ /* 0x080fe20000000066 */
[-C--:B------:R-:W-:Y:S01]  /*60c0*/  FFMA R75, R47, R108.reuse, R112 ;  /* 0x0000006c2f4b7223 */ /* 0x080fe20000000070 */
        /* <DEDUP_REMOVED lines=14> */
[----:B------:R-:W-:-:S02]  /*61b0*/  HADD2.F32 R54, -RZ, R9.H0_H0 ;  /* 0x20000009ff367230 */ /* 0x000fc40000004100 */
[----:B------:R-:W-:Y:S01]  /*61c0*/  FFMA R64, R13, R6, R64 ;  /* 0x000000060d407223 */ /* 0x000fe20000000040 */
[----:B------:R-:W-:Y:S02]  /*61d0*/  HADD2.F32 R35, -RZ, R9.H1_H1 ;  /* 0x30000009ff237230 */ /* 0x000fe40000004100 */
[----:B------:R-:W-:Y:S01]  /*61e0*/  FFMA R9, R41, R42, R7 ;  /* 0x0000002a29097223 */ /* 0x000fe20000000007 */
[C---:B------:R-:W-:Y:S01]  /*61f0*/  FFMA R66, R6.reuse, R55, R66 ;  /* 0x0000003706427223 */ /* 0x040fe20000000042 */
[C---:B------:R-:W-:Y:S01]  /*6200*/  FFMA R16, R6.reuse, R20, R65 ;  /* 0x0000001406107223 */ /* 0x040fe20000000041 */
[C---:B------:R-:W-:Y:S01]  /*6210*/  FFMA R83, R6.reuse, R56, R83 ;  /* 0x0000003806537223 */ /* 0x040fe20000000053 */
[C---:B------:R-:W-:Y:S01]  /*6220*/  FFMA R103, R6.reuse, R36, R103 ;  /* 0x0000002406677223 */ /* 0x040fe20000000067 */
[C---:B------:R-:W-:Y:S01]  /*6230*/  FFMA R49, R6.reuse, R18, R49 ;  /* 0x0000001206317223 */ /* 0x040fe20000000031 */
[C---:B------:R-:W-:Y:S01]  /*6240*/  FFMA R117, R6.reuse, R30, R117 ;  /* 0x0000001e06757223 */ /* 0x040fe20000000075 */
[----:B------:R-:W-:-:S02]  /*6250*/  FFMA R25, R6, R42, R25 ;  /* 0x0000002a06197223 */ /* 0x000fc40000000019 */
[----:B------:R-:W0:Y:S01]  /*6260*/  LDS.64 R6, [R81+0x600] ;  /* 0x0006000051067984 */ /* 0x000e220000000a00 */
[C---:B------:R-:W-:Y:S01]  /*6270*/  FFMA R74, R13.reuse, R54, R74 ;  /* 0x000000360d4a7223 */ /* 0x040fe2000000004a */
        /* <DEDUP_REMOVED lines=22> */
[----:B--2---:R-:W-:-:S02]  /*63e0*/  HADD2.F32 R41, -RZ, R10.H0_H0 ;  /* 0x2000000aff297230 */ /* 0x004fc40000004100 */
        /* <DEDUP_REMOVED lines=22> */
[CC--:B------:R-:W-:Y:S01]  /*6550*/  FFMA R120, R63.reuse, R55.reuse, R120 ;  /* 0x000000373f787223 */ /* 0x0c0fe20000000078 */
[C---:B------:R-:W-:Y:S01]  /*6560*/  FFMA R97, R63.reuse, R56, R97 ;  /* 0x000000383f617223 */ /* 0x040fe20000000061 */
[C---:B------:R-:W-:Y:S01]  /*6570*/  FFMA R113, R63.reuse, R36, R113 ;  /* 0x000000243f717223 */ /* 0x040fe20000000071 */
[C---:B------:R-:W-:Y:S01]  /*6580*/  FFMA R51, R63.reuse, R18, R51 ;  /* 0x000000123f337223 */ /* 0x040fe20000000033 */
[C---:B------:R-:W-:Y:S01]  /*6590*/  FFMA R41, R63.reuse, R30, R124 ;  /* 0x0000001e3f297223 */ /* 0x040fe2000000007c */
[----:B------:R-:W-:Y:S01]  /*65a0*/  FFMA R89, R63, R42, R89 ;  /* 0x0000002a3f597223 */ /* 0x000fe20000000059 */
[C---:B------:R-:W-:Y:S01]  /*65b0*/  FFMA R82, R35.reuse, R55, R82 ;  /* 0x0000003723527223 */ /* 0x040fe20000000052 */
[----:B------:R-:W-:Y:S01]  /*65c0*/  FFMA R20, R35, R20, R67 ;  /* 0x0000001423147223 */ /* 0x000fe20000000043 */
[----:B0-----:R-:W-:-:S02]  /*65d0*/  HADD2.F32 R63, -RZ, R6.H0_H0 ;  /* 0x20000006ff3f7230 */ /* 0x001fc40000004100 */
[----:B------:R-:W-:Y:S02]  /*65e0*/  HADD2.F32 R65, -RZ, R6.H1_H1 ;  /* 0x30000006ff417230 */ /* 0x000fe40000004100 */
[--C-:B------:R-:W-:Y:S02]  /*65f0*/  HADD2.F32 R67, -RZ, R7.reuse.H0_H0 ;  /* 0x20000007ff437230 */ /* 0x100fe40000004100 */
[----:B------:R-:W-:Y:S02]  /*6600*/  HADD2.F32 R55, -RZ, R7.H1_H1 ;  /* 0x30000007ff377230 */ /* 0x000fe40000004100 */
[----:B------:R-:W0:Y:S01]  /*6610*/  LDS.64 R6, [R81+0x700] ;  /* 0x0007000051067984 */ /* 0x000e220000000a00 */
[----:B------:R-:W-:Y:S02]  /*6620*/  HADD2.F32 R28, -RZ, R31.H0_H0 ;  /* 0x2000001fff1c7230 */ /* 0x000fe40000004100 */
[----:B------:R-:W-:Y:S02]  /*6630*/  HADD2.F32 R61, -RZ, R21.H0_H0 ;  /* 0x20000015ff3d7230 */ /* 0x000fe40000004100 */
[----:B------:R-:W-:-:S02]  /*6640*/  HADD2.F32 R14, -RZ, R15.H0_H0 ;  /* 0x2000000fff0e7230 */ /* 0x000fc40000004100 */
[----:B------:R-:W-:Y:S01]  /*6650*/  FFMA R32, R13, R35, R32 ;  /* 0x000000230d207223 */ /* 0x000fe20000000020 */
[C---:B------:R-:W-:Y:S01]  /*6660*/  FFMA R27, R35.reuse, R18, R27 ;  /* 0x00000012231b7223 */ /* 0x040fe2000000001b */
[C---:B------:R-:W-:Y:S01]  /*6670*/  FFMA R99, R35.reuse, R56, R99 ;  /* 0x0000003823637223 */ /* 0x040fe20000000063 */
[C---:B------:R-:W-:Y:S01]  /*6680*/  FFMA R115, R35.reuse, R36, R115 ;  /* 0x0000002423737223 */ /* 0x040fe20000000073 */
[C---:B------:R-:W-:Y:S01]  /*6690*/  FFMA R13, R35.reuse, R30, R12 ;  /* 0x0000001e230d7223 */ /* 0x040fe2000000000c */
[----:B------:R-:W-:Y:S01]  /*66a0*/  FFMA R53, R35, R42, R53 ;  /* 0x0000002a23357223 */ /* 0x000fe20000000035 */
        /* <DEDUP_REMOVED lines=9> */
[----:B------:R-:W-:Y:S01]  /*6740*/  FFMA R36, R67, R14, R19 ;  /* 0x0000000e43247223 */ /* 0x000fe20000000013 */
[----:B-1----:R-:W-:-:S02]  /*6750*/  HADD2.F32 R63, -RZ, R10.H0_H0 ;  /* 0x2000000aff3f7230 */ /* 0x002fc40000004100 */
        /* <DEDUP_REMOVED lines=17> */
[-C--:B------:R-:W-:Y:S01]  /*6870*/  FFMA R10, R63, R14.reuse, R3 ;  /* 0x0000000e3f0a7223 */ /* 0x080fe20000000003 */
[----:B------:R-:W-:Y:S02]  /*6880*/  HADD2.F32 R33, -RZ, R11.H1_H1 ;  /* 0x3000000bff217230 */ /* 0x000fe40000004100 */
[----:B------:R-:W-:Y:S01]  /*6890*/  FFMA R3, R17, R55, R38 ;  /* 0x0000003711037223 */ /* 0x000fe20000000026 */
[-C--:B------:R-:W-:Y:S01]  /*68a0*/  FFMA R38, R55, R14.reuse, R23 ;  /* 0x0000000e37267223 */ /* 0x080fe20000000017 */
[----:B------:R-:W-:Y:S01]  /*68b0*/  FFMA R23, R17, R65, R4 ;  /* 0x0000004111177223 */ /* 0x000fe20000000004 */
[----:B------:R-:W-:Y:S01]  /*68c0*/  FFMA R4, R65, R14, R51 ;  /* 0x0000000e41047223 */ /* 0x000fe20000000033 */
[-C--:B------:R-:W-:Y:S01]  /*68d0*/  FFMA R105, R67, R26.reuse, R105 ;  /* 0x0000001a43697223 */ /* 0x080fe20000000069 */
[-C--:B------:R-:W-:Y:S01]  /*68e0*/  FFMA R109, R63, R26.reuse, R109 ;  /* 0x0000001a3f6d7223 */ /* 0x080fe2000000006d */
[-C--:B------:R-:W-:Y:S01]  /*68f0*/  FFMA R111, R55, R26.reuse, R111 ;  /* 0x0000001a376f7223 */ /* 0x080fe2000000006f */
[-C--:B------:R-:W-:Y:S01]  /*6900*/  FFMA R113, R65, R26.reuse, R113 ;  /* 0x0000001a41717223 */ /* 0x080fe20000000071 */
[C---:B------:R-:W-:Y:S01]  /*6910*/  FFMA R115, R33.reuse, R26, R115 ;  /* 0x0000001a21737223 */ /* 0x040fe20000000073 */
[----:B------:R-:W-:-:S02]  /*6920*/  FFMA R14, R33, R14, R27 ;  /* 0x0000000e210e7223 */ /* 0x000fc4000000001b */
[----:B------:R-:W1:Y:S01]  /*6930*/  LDS.64 R26, [R81+0x708] ;  /* 0x00070800511a7984 */ /* 0x000e620000000a00 */
[----:B------:R-:W-:Y:S01]  /*6940*/  FFMA R72, R65, R28, R41 ;  /* 0x0000001c41487223 */ /* 0x000fe20000000029 */
[----:B0-----:R-:W-:Y:S02]  /*6950*/  HADD2.F32 R41, -RZ, R7.H0_H0 ;  /* 0x20000007ff297230 */ /* 0x001fe40000004100 */
[----:B------:R-:W-:Y:S02]  /*6960*/  HADD2.F32 R21, -RZ, R21.H1_H1 ;  /* 0x30000015ff157230 */ /* 0x000fe40000004100 */
[----:B------:R-:W-:Y:S02]  /*6970*/  HADD2.F32 R15, -RZ, R15.H1_H1 ;  /* 0x3000000fff0f7230 */ /* 0x000fe40000004100 */
[----:B------:R-:W-:Y:S02]  /*6980*/  HADD2.F32 R31, -RZ, R31.H1_H1 ;  /* 0x3000001fff1f7230 */ /* 0x000fe40000004100 */
[----:B------:R-:W-:-:S02]  /*6990*/  HADD2.F32 R7, -RZ, R7.H1_H1 ;  /* 0x30000007ff077230 */ /* 0x000fc40000004100 */
[C---:B------:R-:W-:Y:S01]  /*69a0*/  FFMA R11, R17.reuse, R63, R46 ;  /* 0x0000003f110b7223 */ /* 0x040fe2000000002e */
[----:B------:R-:W-:Y:S01]  /*69b0*/  FFMA R49, R17, R67, R74 ;  /* 0x0000004311317223 */ /* 0x000fe2000000004a */
        /* <DEDUP_REMOVED lines=8> */
[----:B------:R-:W-:Y:S01]  /*6a40*/  FFMA R53, R33, R24, R53 ;  /* 0x0000001821357223 */ /* 0x000fe20000000035 */
[----:B------:R-:W-:-:S02]  /*6a50*/  HADD2.F32 R13, -RZ, R6.H0_H0 ;  /* 0x20000006ff0d7230 */ /* 0x000fc40000004100 */
[C---:B------:R-:W-:Y:S01]  /*6a60*/  FFMA R19, R22.reuse, R7, R19 ;  /* 0x0000000716137223 */ /* 0x040fe20000000013 */
        /* <DEDUP_REMOVED lines=22> */
[-C--:B------:R-:W-:Y:S01]  /*6bd0*/  FFMA R100, R63, R57.reuse, R100 ;  /* 0x000000393f647223 */ /* 0x080fe20000000064 */
        /* <DEDUP_REMOVED lines=13> */
[----:B------:R-:W-:-:S02]  /*6cb0*/  HADD2.F32 R51, -RZ, R26.H1_H1 ;  /* 0x3000001aff337230 */ /* 0x000fc40000004100 */
[-C--:B------:R-:W-:Y:S01]  /*6cc0*/  FFMA R39, R63, R24.reuse, R39 ;  /* 0x000000183f277223 */ /* 0x080fe20000000027 */
[--C-:B------:R-:W-:Y:S02]  /*6cd0*/  HADD2.F32 R55, -RZ, R27.reuse.H0_H0 ;  /* 0x2000001bff377230 */ /* 0x100fe40000004100 */
        /* <DEDUP_REMOVED lines=10> */
[----:B------:R-:W1:Y:S01]  /*6d80*/  LDS.64 R26, [R81+0x808] ;  /* 0x00080800511a7984 */ /* 0x000e620000000a00 */
[----:B------:R-:W-:Y:S01]  /*6d90*/  FFMA R32, R22, R41, R11 ;  /* 0x0000002916207223 */ /* 0x000fe2000000000b */
[----:B------:R-:W-:-:S02]  /*6da0*/  FFMA R33, R41, R15, R10 ;  /* 0x0000000f29217223 */ /* 0x000fc4000000000a */
[----:B------:R-:W2:Y:S04]  /*6db0*/  LDS.64 R24, [R81+0x800] ;  /* 0x0008000051187984 */ /* 0x000ea80000000a00 */
[----:B------:R-:W3:Y:S01]  /*6dc0*/  LDS.64 R10, [R45+0x90] ;  /* 0x000090002d0a7984 */ /* 0x000ee20000000a00 */
[-C--:B------:R-:W-:Y:S01]  /*6dd0*/  FFMA R58, R63, R61.reuse, R58 ;  /* 0x0000003d3f3a7223 */ /* 0x080fe2000000003a */
[----:B------:R-:W-:Y:S01]  /*6de0*/  FFMA R62, R65, R61, R62 ;  /* 0x0000003d413e7223 */ /* 0x000fe2000000003e */
[-C--:B------:R-:W-:Y:S01]  /*6df0*/  FFMA R93, R63, R68.reuse, R93 ;  /* 0x000000443f5d7223 */ /* 0x080fe2000000005d */
[----:B------:R-:W-:Y:S01]  /*6e00*/  FFMA R97, R65, R68, R97 ;  /* 0x0000004441617223 */ /* 0x000fe20000000061 */
[----:B------:R-:W-:Y:S01]  /*6e10*/  FFMA R68, R22, R51, R3 ;  /* 0x0000003316447223 */ /* 0x000fe20000000003 */
[-C--:B------:R-:W-:Y:S01]  /*6e20*/  FFMA R58, R41, R21.reuse, R58 ;  /* 0x00000015293a7223 */ /* 0x080fe2000000003a */
[-C--:B------:R-:W-:Y:S01]  /*6e30*/  FFMA R60, R51, R21.reuse, R60 ;  /* 0x00000015333c7223 */ /* 0x080fe2000000003c */
[-C--:B------:R-:W-:Y:S01]  /*6e40*/  FFMA R62, R55, R21.reuse, R62 ;  /* 0x00000015373e7223 */ /* 0x080fe2000000003e */
[----:B------:R-:W-:-:S02]  /*6e50*/  FFMA R3, R57, R21, R20 ;  /* 0x0000001539037223 */ /* 0x000fc40000000014 */
[----:B------:R-:W4:Y:S01]  /*6e60*/  LDS.64 R20, [R45+0x110] ;  /* 0x000110002d147984 */ /* 0x000f220000000a00 */
[CC--:B------:R-:W-:Y:S01]  /*6e70*/  FFMA R93, R41.reuse, R78.reuse, R93 ;  /* 0x0000004e295d7223 */ /* 0x0c0fe2000000005d */
[-C--:B------:R-:W-:Y:S01]  /*6e80*/  FFMA R46, R41, R31.reuse, R46 ;  /* 0x0000001f292e7223 */ /* 0x080fe2000000002e */
[CC--:B------:R-:W-:Y:S01]  /*6e90*/  FFMA R95, R51.reuse, R78.reuse, R95 ;  /* 0x0000004e335f7223 */ /* 0x0c0fe2000000005f */
[----:B------:R-:W-:Y:S01]  /*6ea0*/  FFMA R70, R51, R31, R70 ;  /* 0x0000001f33467223 */ /* 0x000fe20000000046 */
[C---:B------:R-:W-:Y:S01]  /*6eb0*/  FFMA R74, R22.reuse, R55, R23 ;  /* 0x00000037164a7223 */ /* 0x040fe20000000017 */
[CC--:B------:R-:W-:Y:S01]  /*6ec0*/  FFMA R97, R55.reuse, R78.reuse, R97 ;  /* 0x0000004e37617223 */ /* 0x0c0fe20000000061 */
[----:B------:R-:W-:Y:S01]  /*6ed0*/  FFMA R72, R55, R31, R72 ;  /* 0x0000001f37487223 */ /* 0x000fe20000000048 */
        /* <DEDUP_REMOVED lines=8> */
[-C--:B------:R-:W-:Y:S01]  /*6f60*/  FFMA R38, R51, R15.reuse, R38 ;  /* 0x0000000f33267223 */ /* 0x080fe20000000026 */
[-C--:B------:R-:W-:Y:S01]  /*6f70*/  FFMA R4, R55, R15.reuse, R4 ;  /* 0x0000000f37047223 */ /* 0x080fe20000000004 */
[----:B------:R-:W-:Y:S02]  /*6f80*/  FFMA R17, R57, R15, R14 ;  /* 0x0000000f39117223 */ /* 0x000fe4000000000e */
[----:B------:R-:W5:Y:S01]  /*6f90*/  LDS.64 R14, [R45+0x210] ;  /* 0x000210002d0e7984 */ /* 0x000f620000000a00 */
[-C--:B------:R-:W-:Y:S01]  /*6fa0*/  FFMA R100, R41, R59.reuse, R100 ;  /* 0x0000003b29647223 */ /* 0x080fe20000000064 */
[-C--:B------:R-:W-:Y:S01]  /*6fb0*/  FFMA R110, R51, R59.reuse, R110 ;  /* 0x0000003b336e7223 */ /* 0x080fe2000000006e */
[CC--:B------:R-:W-:Y:S01]  /*6fc0*/  FFMA R120, R55.reuse, R59.reuse, R120 ;  /* 0x0000003b37787223 */ /* 0x0c0fe20000000078 */
[C---:B------:R-:W-:Y:S01]  /*6fd0*/  FFMA R113, R55.reuse, R50, R113 ;  /* 0x0000003237717223 */ /* 0x040fe20000000071 */
[-C--:B------:R-:W-:Y:S01]  /*6fe0*/  FFMA R89, R55, R48.reuse, R89 ;  /* 0x0000003037597223 */ /* 0x080fe20000000059 */
[----:B------:R-:W-:Y:S01]  /*6ff0*/  FFMA R117, R57, R59, R82 ;  /* 0x0000003b39757223 */ /* 0x000fe20000000052 */
[----:B------:R-:W-:Y:S01]  /*7000*/  FFMA R39, R41, R48, R39 ;  /* 0x0000003029277223 */ /* 0x000fe20000000027 */
[C---:B------:R-:W-:Y:S01]  /*7010*/  FFMA R111, R51.reuse, R50, R111 ;  /* 0x00000032336f7223 */ /* 0x040fe2000000006f */
[-C--:B------:R-:W-:Y:S01]  /*7020*/  FFMA R47, R51, R48.reuse, R47 ;  /* 0x00000030332f7223 */ /* 0x080fe2000000002f */
[----:B------:R-:W-:Y:S01]  /*7030*/  FFMA R53, R57, R48, R53 ;  /* 0x0000003039357223 */ /* 0x000fe20000000035 */
[----:B-1----:R-:W-:-:S02]  /*7040*/  HADD2.F32 R55, -RZ, R26.H0_H0 ;  /* 0x2000001aff377230 */ /* 0x002fc40000004100 */
[-C--:B------:R-:W-:Y:S01]  /*7050*/  FFMA R109, R41, R50.reuse, R109 ;  /* 0x00000032296d7223 */ /* 0x080fe2000000006d */
[----:B------:R-:W-:Y:S02]  /*7060*/  HADD2.F32 R59, -RZ, R26.H1_H1 ;  /* 0x3000001aff3b7230 */ /* 0x000fe40000004100 */
[----:B------:R-:W-:Y:S01]  /*7070*/  FFMA R115, R57, R50, R115 ;  /* 0x0000003239737223 */ /* 0x000fe20000000073 */
[--C-:B--2---:R-:W-:Y:S02]  /*7080*/  HADD2.F32 R48, -RZ, R25.reuse.H0_H0 ;  /* 0x20000019ff307230 */ /* 0x104fe40000004100 */
[----:B------:R-:W-:Y:S02]  /*7090*/  HADD2.F32 R51, -RZ, R25.H1_H1 ;  /* 0x30000019ff337230 */ /* 0x000fe40000004100 */
[--C-:B------:R-:W-:Y:S02]  /*70a0*/  HADD2.F32 R41, -RZ, R24.reuse.H0_H0 ;  /* 0x20000018ff297230 */ /* 0x100fe40000004100 */
[----:B------:R-:W-:-:S02]  /*70b0*/  HADD2.F32 R50, -RZ, R24.H1_H1 ;  /* 0x30000018ff327230 */ /* 0x000fc40000004100 */
[--C-:B------:R-:W-:Y:S02]  /*70c0*/  HADD2.F32 R57, -RZ, R27.reuse.H0_H0 ;  /* 0x2000001bff397230 */ /* 0x100fe40000004100 */
[----:B------:R-:W-:Y:S02]  /*70d0*/  HADD2.F32 R26, -RZ, R27.H1_H1 ;  /* 0x3000001bff1a7230 */ /* 0x000fe40000004100 */
[--C-:B---3--:R-:W-:Y:S02]  /*70e0*/  HADD2.F32 R25, -RZ, R10.reuse.H0_H0 ;  /* 0x2000000aff197230 */ /* 0x108fe40000004100 */
[C---:B------:R-:W-:Y:S01]  /*70f0*/  FFMA R65, R78.reuse, R55, R32 ;  /* 0x000000374e417223 */ /* 0x040fe20000000020 */
[----:B------:R-:W-:Y:S01]  /*7100*/  FFMA R63, R78, R59, R68 ;  /* 0x0000003b4e3f7223 */ /* 0x000fe20000000044 */
[----:B------:R-:W-:Y:S02]  /*7110*/  HADD2.F32 R32, -RZ, R10.H1_H1 ;  /* 0x3000000aff207230 */ /* 0x000fe40000004100 */
        /* <DEDUP_REMOVED lines=9> */
[----:B------:R-:W-:Y:S01]  /*71b0*/  FFMA R117, R26, R25, R117 ;  /* 0x000000191a757223 */ /* 0x000fe20000000075 */
[----:B------:R-:W1:Y:S04]  /*71c0*/  LDS.64 R10, [R45+0x290] ;  /* 0x000290002d0a7984 */ /* 0x000e680000000a00 */
[----:B------:R-:W2:Y:S01]  /*71d0*/  LDS.64 R24, [R45+0x310] ;  /* 0x000310002d187984 */ /* 0x000ea20000000a00 */
        /* <DEDUP_REMOVED lines=9> */
[--C-:B0-----:R-:W-:Y:S02]  /*7270*/  HADD2.F32 R66, -RZ, R6.reuse.H0_H0 ;  /* 0x20000006ff427230 */ /* 0x101fe40000004100 */
[----:B------:R-:W-:-:S02]  /*7280*/  HADD2.F32 R8, -RZ, R6.H1_H1 ;  /* 0x30000006ff087230 */ /* 0x000fc40000004100 */
[--C-:B------:R-:W-:Y:S02]  /*7290*/  HADD2.F32 R16, -RZ, R7.reuse.H0_H0 ;  /* 0x20000007ff107230 */ /* 0x100fe40000004100 */
[----:B------:R-:W-:Y:S02]  /*72a0*/  HADD2.F32 R52, -RZ, R7.H1_H1 ;  /* 0x30000007ff347230 */ /* 0x000fe40000004100 */
[----:B------:R-:W0:Y:S01]  /*72b0*/  LDS.64 R6, [R45+0x390] ;  /* 0x000390002d067984 */ /* 0x000e220000000a00 */
        /* <DEDUP_REMOVED lines=14> */
[----:B-----5:R-:W-:-:S02]  /*73a0*/  HADD2.F32 R78, -RZ, R14.H0_H0 ;  /* 0x2000000eff4e7230 */ /* 0x020fc40000004100 */
[----:B------:R-:W-:Y:S02]  /*73b0*/  HADD2.F32 R74, -RZ, R14.H1_H1 ;  /* 0x3000000eff4a7230 */ /* 0x000fe40000004100 */
[--C-:B------:R-:W-:Y:S02]  /*73c0*/  HADD2.F32 R66, -RZ, R15.reuse.H0_H0 ;  /* 0x2000000fff427230 */ /* 0x100fe40000004100 */
[----:B------:R-:W-:Y:S02]  /*73d0*/  HADD2.F32 R76, -RZ, R15.H1_H1 ;  /* 0x3000000fff4c7230 */ /* 0x000fe40000004100 */
[----:B------:R-:W3:Y:S01]  /*73e0*/  LDS.64 R14, [R81+0x900] ;  /* 0x00090000510e7984 */ /* 0x000ee20000000a00 */
        /* <DEDUP_REMOVED lines=8> */
[----:B-1----:R-:W-:-:S02]  /*7470*/  HADD2.F32 R78, -RZ, R11.H0_H0 ;  /* 0x2000000bff4e7230 */ /* 0x002fc40000004100 */
[----:B------:R-:W-:Y:S02]  /*7480*/  HADD2.F32 R82, -RZ, R11.H1_H1 ;  /* 0x3000000bff527230 */ /* 0x000fe40000004100 */
[----:B--2---:R-:W-:Y:S02]  /*7490*/  HADD2.F32 R11, -RZ, R24.H0_H0 ;  /* 0x20000018ff0b7230 */ /* 0x004fe40000004100 */
[--C-:B------:R-:W-:Y:S02]  /*74a0*/  HADD2.F32 R84, -RZ, R10.reuse.H0_H0 ;  /* 0x2000000aff547230 */ /* 0x100fe40000004100 */
[----:B------:R-:W-:Y:S02]  /*74b0*/  HADD2.F32 R80, -RZ, R10.H1_H1 ;  /* 0x3000000aff507230 */ /* 0x000fe40000004100 */
[-C--:B------:R-:W-:Y:S01]  /*74c0*/  FFMA R90, R41, R11.reuse, R18 ;  /* 0x0000000b295a7223 */ /* 0x080fe20000000012 */
[-C--:B------:R-:W-:Y:S01]  /*74d0*/  FFMA R34, R50, R11.reuse, R34 ;  /* 0x0000000b32227223 */ /* 0x080fe20000000022 */
[-C--:B------:R-:W-:Y:S01]  /*74e0*/  FFMA R42, R48, R11.reuse, R42 ;  /* 0x0000000b302a7223 */ /* 0x080fe2000000002a */
[-C--:B------:R-:W-:Y:S01]  /*74f0*/  FFMA R64, R51, R11.reuse, R64 ;  /* 0x0000000b33407223 */ /* 0x080fe20000000040 */
[-C--:B------:R-:W-:Y:S01]  /*7500*/  FFMA R46, R55, R11.reuse, R46 ;  /* 0x0000000b372e7223 */ /* 0x080fe2000000002e */
[-C--:B------:R-:W-:Y:S01]  /*7510*/  FFMA R70, R59, R11.reuse, R70 ;  /* 0x0000000b3b467223 */ /* 0x080fe20000000046 */
[-C--:B------:R-:W-:Y:S01]  /*7520*/  FFMA R72, R57, R11.reuse, R72 ;  /* 0x0000000b39487223 */ /* 0x080fe20000000048 */
[----:B------:R-:W-:-:S02]  /*7530*/  FFMA R28, R26, R11, R28 ;  /* 0x0000000b1a1c7223 */ /* 0x000fc4000000001c */
[----:B------:R-:W1:Y:S01]  /*7540*/  LDS.64 R10, [R81+0x908] ;  /* 0x00090800510a7984 */ /* 0x000e620000000a00 */
[----:B0-----:R-:W-:Y:S02]  /*7550*/  HADD2.F32 R92, -RZ, R6.H0_H0 ;  /* 0x20000006ff5c7230 */ /* 0x001fe40000004100 */
[--C-:B------:R-:W-:Y:S02]  /*7560*/  HADD2.F32 R18, -RZ, R7.reuse.H0_H0 ;  /* 0x20000007ff127230 */ /* 0x100fe40000004100 */
[----:B------:R-:W-:Y:S02]  /*7570*/  HADD2.F32 R88, -RZ, R7.H1_H1 ;  /* 0x30000007ff587230 */ /* 0x000fe40000004100 */
[----:B------:R-:W-:Y:S01]  /*7580*/  FFMA R7, R48, R92, R29 ;  /* 0x0000005c30077223 */ /* 0x000fe2000000001d */
[C---:B------:R-:W-:Y:S01]  /*7590*/  FFMA R56, R51.reuse, R84, R56 ;  /* 0x0000005433387223 */ /* 0x040fe20000000038 */
[----:B------:R-:W-:Y:S01]  /*75a0*/  FFMA R37, R51, R92, R37 ;  /* 0x0000005c33257223 */ /* 0x000fe20000000025 */
[-C--:B------:R-:W-:Y:S01]  /*75b0*/  FFMA R12, R41, R84.reuse, R12 ;  /* 0x00000054290c7223 */ /* 0x080fe2000000000c */
[C---:B------:R-:W-:Y:S01]  /*75c0*/  FFMA R33, R55.reuse, R84, R33 ;  /* 0x0000005437217223 */ /* 0x040fe20000000021 */
[----:B------:R-:W-:Y:S01]  /*75d0*/  FFMA R39, R55, R92, R39 ;  /* 0x0000005c37277223 */ /* 0x000fe20000000027 */
[----:B---3--:R-:W-:-:S02]  /*75e0*/  HADD2.F32 R29, -RZ, R14.H0_H0 ;  /* 0x2000000eff1d7230 */ /* 0x008fc40000004100 */
[----:B------:R-:W-:Y:S02]  /*75f0*/  HADD2.F32 R51, -RZ, R14.H1_H1 ;  /* 0x3000000eff337230 */ /* 0x000fe40000004100 */
[----:B------:R-:W-:Y:S01]  /*7600*/  FFMA R30, R50, R84, R30 ;  /* 0x00000054321e7223 */ /* 0x000fe2000000001e */
[----:B------:R-:W-:Y:S02]  /*7610*/  HADD2.F32 R86, -RZ, R6.H1_H1 ;  /* 0x30000006ff567230 */ /* 0x000fe40000004100 */
[----:B------:R-:W-:Y:S01]  /*7620*/  FFMA R6, R41, R92, R9 ;  /* 0x0000005c29067223 */ /* 0x000fe20000000009 */
[--C-:B------:R-:W-:Y:S02]  /*7630*/  HADD2.F32 R55, -RZ, R15.reuse.H0_H0 ;  /* 0x2000000fff377230 */ /* 0x100fe40000004100 */
[----:B------:R-:W-:Y:S01]  /*7640*/  FFMA R9, R29, R80, R12 ;  /* 0x000000501d097223 */ /* 0x000fe2000000000c */
[----:B------:R-:W-:Y:S01]  /*7650*/  FFMA R12, R22, R51, R5 ;  /* 0x00000033160c7223 */ /* 0x000fe20000000005 */
[C---:B------:R-:W-:Y:S01]  /*7660*/  FFMA R38, R59.reuse, R84, R38 ;  /* 0x000000543b267223 */ /* 0x040fe20000000026 */
[----:B------:R-:W-:Y:S01]  /*7670*/  FFMA R47, R59, R92, R47 ;  /* 0x0000005c3b2f7223 */ /* 0x000fe2000000002f */
[----:B------:R-:W-:Y:S01]  /*7680*/  FFMA R5, R51, R80, R30 ;  /* 0x0000005033057223 */ /* 0x000fe2000000001e */
[----:B------:R-:W-:-:S02]  /*7690*/  HADD2.F32 R59, -RZ, R15.H1_H1 ;  /* 0x3000000fff3b7230 */ /* 0x000fc40000004100 */
[----:B------:R-:W-:Y:S01]  /*76a0*/  FFMA R30, R22, R55, R49 ;  /* 0x00000037161e7223 */ /* 0x000fe20000000031 */
[-C--:B------:R-:W-:Y:S01]  /*76b0*/  FFMA R15, R29, R86.reuse, R6 ;  /* 0x000000561d0f7223 */ /* 0x080fe20000000006 */
[----:B------:R-:W-:Y:S02]  /*76c0*/  FFMA R49, R55, R86, R7 ;  /* 0x0000005637317223 */ /* 0x000fe40000000007 */
[----:B------:R-:W0:Y:S01]  /*76d0*/  LDS.64 R6, [R81+0xa00] ;  /* 0x000a000051067984 */ /* 0x000e220000000a00 */
[-C--:B------:R-:W-:Y:S01]  /*76e0*/  FFMA R36, R48, R84.reuse, R36 ;  /* 0x0000005430247223 */ /* 0x080fe20000000024 */
[-C--:B------:R-:W-:Y:S01]  /*76f0*/  FFMA R4, R57, R84.reuse, R4 ;  /* 0x0000005439047223 */ /* 0x080fe20000000004 */
[----:B------:R-:W-:Y:S01]  /*7700*/  FFMA R17, R26, R84, R17 ;  /* 0x000000541a117223 */ /* 0x000fe20000000011 */
[----:B------:R-:W-:Y:S02]  /*7710*/  HADD2.F32 R20, -RZ, R20.H1_H1 ;  /* 0x30000014ff147230 */ /* 0x000fe40000004100 */
[----:B------:R-:W-:-:S02]  /*7720*/  HADD2.F32 R84, -RZ, R24.H1_H1 ;  /* 0x30000018ff547230 */ /* 0x000fc40000004100 */
        /* <DEDUP_REMOVED lines=10> */
[----:B------:R-:W-:Y:S01]  /*77d0*/  FFMA R34, R55, R32, R73 ;  /* 0x0000002037227223 */ /* 0x000fe20000000049 */
[----:B------:R-:W-:Y:S01]  /*77e0*/  FFMA R57, R59, R84, R64 ;  /* 0x000000543b397223 */ /* 0x000fe20000000040 */
[----:B-1----:R-:W-:-:S02]  /*77f0*/  HADD2.F32 R69, -RZ, R10.H0_H0 ;  /* 0x2000000aff457230 */ /* 0x002fc40000004100 */
[----:B------:R-:W-:Y:S02]  /*7800*/  HADD2.F32 R73, -RZ, R10.H1_H1 ;  /* 0x3000000aff497230 */ /* 0x000fe40000004100 */
[--C-:B------:R-:W-:Y:S02]  /*7810*/  HADD2.F32 R64, -RZ, R11.reuse.H0_H0 ;  /* 0x2000000bff407230 */ /* 0x100fe40000004100 */
[----:B------:R-:W-:Y:S02]  /*7820*/  HADD2.F32 R50, -RZ, R11.H1_H1 ;  /* 0x3000000bff327230 */ /* 0x000fe40000004100 */
[----:B------:R-:W1:Y:S01]  /*7830*/  LDS.64 R10, [R81+0xa08] ;  /* 0x000a0800510a7984 */ /* 0x000e620000000a00 */
[----:B------:R-:W-:Y:S01]  /*7840*/  FFMA R35, R51, R86, R41 ;  /* 0x0000005633237223 */ /* 0x000fe20000000029 */
[----:B------:R-:W-:Y:S01]  /*7850*/  FFMA R41, R55, R80, R36 ;  /* 0x0000005037297223 */ /* 0x000fe20000000024 */
[C---:B------:R-:W-:Y:S01]  /*7860*/  FFMA R36, R22.reuse, R59, R19 ;  /* 0x0000003b16247223 */ /* 0x040fe20000000013 */
[----:B------:R-:W-:Y:S01]  /*7870*/  FFMA R19, R59, R20, R54 ;  /* 0x000000143b137223 */ /* 0x000fe20000000036 */
        /* <DEDUP_REMOVED lines=8> */
[-C--:B------:R-:W-:Y:S01]  /*7900*/  FFMA R51, R55, R84.reuse, R42 ;  /* 0x0000005437337223 */ /* 0x080fe2000000002a */
[----:B------:R-:W-:Y:S01]  /*7910*/  FFMA R65, R69, R84, R46 ;  /* 0x0000005445417223 */ /* 0x000fe2000000002e */
[C---:B------:R-:W-:Y:S01]  /*7920*/  FFMA R42, R59.reuse, R32, R75 ;  /* 0x000000203b2a7223 */ /* 0x040fe2000000004b */
[C---:B------:R-:W-:Y:S01]  /*7930*/  FFMA R87, R59.reuse, R8, R87 ;  /* 0x000000083b577223 */ /* 0x040fe20000000057 */
[C---:B------:R-:W-:Y:S01]  /*7940*/  FFMA R107, R59.reuse, R74, R107 ;  /* 0x0000004a3b6b7223 */ /* 0x040fe2000000006b */
[C---:B------:R-:W-:Y:S01]  /*7950*/  FFMA R55, R59.reuse, R80, R56 ;  /* 0x000000503b377223 */ /* 0x040fe20000000038 */
[----:B------:R-:W-:Y:S01]  /*7960*/  FFMA R37, R59, R86, R37 ;  /* 0x000000563b257223 */ /* 0x000fe20000000025 */
[----:B------:R-:W-:Y:S01]  /*7970*/  FFMA R46, R22, R73, R63 ;  /* 0x00000049162e7223 */ /* 0x000fe2000000003f */
[-C--:B------:R-:W-:Y:S01]  /*7980*/  FFMA R59, R69, R20.reuse, R58 ;  /* 0x00000014453b7223 */ /* 0x080fe2000000003a */
[----:B------:R-:W-:Y:S01]  /*7990*/  FFMA R63, R73, R20, R60 ;  /* 0x00000014493f7223 */ /* 0x000fe2000000003c */
[-C--:B------:R-:W-:Y:S01]  /*79a0*/  FFMA R56, R69, R32.reuse, R77 ;  /* 0x0000002045387223 */ /* 0x080fe2000000004d */
[-C--:B------:R-:W-:Y:S01]  /*79b0*/  FFMA R58, R73, R32.reuse, R91 ;  /* 0x00000020493a7223 */ /* 0x080fe2000000005b */
[----:B------:R-:W-:Y:S01]  /*79c0*/  FFMA R60, R64, R32, R119 ;  /* 0x00000020403c7223 */ /* 0x000fe20000000077 */
[----:B------:R-:W-:-:S02]  /*79d0*/  HADD2.F32 R40, -RZ, R21.H0_H0 ;  /* 0x20000015ff287230 */ /* 0x000fc40000004100 */
[----:B------:R-:W-:Y:S01]  /*79e0*/  FFMA R32, R50, R32, R117 ;  /* 0x0000002032207223 */ /* 0x000fe20000000075 */
[----:B------:R-:W-:Y:S02]  /*79f0*/  HADD2.F32 R24, -RZ, R25.H0_H0 ;  /* 0x20000019ff187230 */ /* 0x000fe40000004100 */
[--C-:B0-----:R-:W-:Y:S02]  /*7a00*/  HADD2.F32 R77, -RZ, R6.reuse.H0_H0 ;  /* 0x20000006ff4d7230 */ /* 0x101fe40000004100 */
[----:B------:R-:W-:Y:S02]  /*7a10*/  HADD2.F32 R117, -RZ, R6.H1_H1 ;  /* 0x30000006ff757230 */ /* 0x000fe40000004100 */
[C---:B------:R-:W-:Y:S01]  /*7a20*/  FFMA R93, R69.reuse, R8, R93 ;  /* 0x00000008455d7223 */ /* 0x040fe2000000005d */
[C---:B------:R-:W-:Y:S01]  /*7a30*/  FFMA R109, R69.reuse, R74, R109 ;  /* 0x0000004a456d7223 */ /* 0x040fe2000000006d */
[C---:B------:R-:W-:Y:S01]  /*7a40*/  FFMA R33, R69.reuse, R80, R33 ;  /* 0x0000005045217223 */ /* 0x040fe20000000021 */
[----:B------:R-:W-:Y:S01]  /*7a50*/  FFMA R39, R69, R86, R39 ;  /* 0x0000005645277223 */ /* 0x000fe20000000027 */
[-C--:B------:R-:W-:Y:S01]  /*7a60*/  FFMA R95, R73, R8.reuse, R95 ;  /* 0x00000008495f7223 */ /* 0x080fe2000000005f */
[-C--:B------:R-:W-:Y:S01]  /*7a70*/  FFMA R97, R64, R8.reuse, R97 ;  /* 0x0000000840617223 */ /* 0x080fe20000000061 */
[----:B------:R-:W-:Y:S01]  /*7a80*/  FFMA R99, R50, R8, R99 ;  /* 0x0000000832637223 */ /* 0x000fe20000000063 */
[----:B------:R-:W-:-:S02]  /*7a90*/  HADD2.F32 R119, -RZ, R7.H0_H0 ;  /* 0x20000007ff777230 */ /* 0x000fc40000004100 */
[C---:B------:R-:W-:Y:S01]  /*7aa0*/  FFMA R111, R73.reuse, R74, R111 ;  /* 0x0000004a496f7223 */ /* 0x040fe2000000006f */
[----:B------:R-:W-:Y:S02]  /*7ab0*/  HADD2.F32 R91, -RZ, R7.H1_H1 ;  /* 0x30000007ff5b7230 */ /* 0x000fe40000004100 */
        /* <DEDUP_REMOVED lines=12> */
[----:B------:R-:W-:-:S02]  /*7b80*/  FFMA R77, R117, R78, R5 ;  /* 0x0000004e754d7223 */ /* 0x000fc40000000005 */
[----:B------:R-:W0:Y:S01]  /*7b90*/  LDS.64 R4, [R81+0xb00] ;  /* 0x000b000051047984 */ /* 0x000e220000000a00 */
[----:B------:R-:W-:Y:S01]  /*7ba0*/  FFMA R38, R22, R64, R27 ;  /* 0x0000004016267223 */ /* 0x000fe2000000001b */
[-C--:B------:R-:W-:Y:S01]  /*7bb0*/  FFMA R27, R64, R20.reuse, R62 ;  /* 0x00000014401b7223 */ /* 0x080fe2000000003e */
[----:B------:R-:W-:Y:S01]  /*7bc0*/  FFMA R3, R50, R20, R3 ;  /* 0x0000001432037223 */ /* 0x000fe20000000003 */
[----:B------:R-:W-:Y:S01]  /*7bd0*/  FFMA R13, R117, R67, R48 ;  /* 0x00000043750d7223 */ /* 0x000fe20000000030 */
        /* <DEDUP_REMOVED lines=10> */
[----:B-1----:R-:W-:-:S02]  /*7c80*/  HADD2.F32 R117, -RZ, R10.H0_H0 ;  /* 0x2000000aff757230 */ /* 0x002fc40000004100 */
[----:B------:R-:W-:Y:S01]  /*7c90*/  FFMA R30, R23, R119, R30 ;  /* 0x00000077171e7223 */ /* 0x000fe2000000001e */
[----:B------:R-:W-:Y:S02]  /*7ca0*/  HADD2.F32 R57, -RZ, R10.H1_H1 ;  /* 0x3000000aff397230 */ /* 0x000fe40000004100 */
[C---:B------:R-:W-:Y:S01]  /*7cb0*/  FFMA R28, R119.reuse, R40, R125 ;  /* 0x00000028771c7223 */ /* 0x040fe2000000007d */
[C---:B------:R-:W-:Y:S01]  /*7cc0*/  FFMA R85, R119.reuse, R16, R85 ;  /* 0x0000001077557223 */ /* 0x040fe20000000055 */
[C---:B------:R-:W-:Y:S01]  /*7cd0*/  FFMA R105, R119.reuse, R66, R105 ;  /* 0x0000004277697223 */ /* 0x040fe20000000069 */
[C---:B------:R-:W-:Y:S01]  /*7ce0*/  FFMA R41, R119.reuse, R78, R41 ;  /* 0x0000004e77297223 */ /* 0x040fe20000000029 */
[C---:B------:R-:W-:Y:S01]  /*7cf0*/  FFMA R34, R119.reuse, R24, R51 ;  /* 0x0000001877227223 */ /* 0x040fe20000000033 */
[----:B------:R-:W-:Y:S01]  /*7d00*/  FFMA R49, R119, R18, R49 ;  /* 0x0000001277317223 */ /* 0x000fe20000000031 */
[----:B------:R-:W-:Y:S01]  /*7d10*/  FFMA R51, R91, R67, R42 ;  /* 0x000000435b337223 */ /* 0x000fe2000000002a */
[----:B------:R-:W-:-:S02]  /*7d20*/  HADD2.F32 R119, -RZ, R11.H0_H0 ;  /* 0x2000000bff777230 */ /* 0x000fc40000004100 */
[----:B------:R-:W-:Y:S01]  /*7d30*/  FFMA R36, R23, R91, R36 ;  /* 0x0000005b17247223 */ /* 0x000fe20000000024 */
[C---:B------:R-:W-:Y:S01]  /*7d40*/  FFMA R42, R91.reuse, R40, R19 ;  /* 0x000000285b2a7223 */ /* 0x040fe20000000013 */
[C---:B------:R-:W-:Y:S01]  /*7d50*/  FFMA R87, R91.reuse, R16, R87 ;  /* 0x000000105b577223 */ /* 0x040fe20000000057 */
[C---:B------:R-:W-:Y:S01]  /*7d60*/  FFMA R107, R91.reuse, R66, R107 ;  /* 0x000000425b6b7223 */ /* 0x040fe2000000006b */
[C---:B------:R-:W-:Y:S01]  /*7d70*/  FFMA R55, R91.reuse, R78, R55 ;  /* 0x0000004e5b377223 */ /* 0x040fe20000000037 */
[----:B------:R-:W-:Y:S01]  /*7d80*/  FFMA R37, R91, R18, R37 ;  /* 0x000000125b257223 */ /* 0x000fe20000000025 */
[----:B------:R-:W-:Y:S02]  /*7d90*/  HADD2.F32 R91, -RZ, R11.H1_H1 ;  /* 0x3000000bff5b7230 */ /* 0x000fe40000004100 */
        /* <DEDUP_REMOVED lines=11> */
[-C--:B------:R-:W-:Y:S01]  /*7e50*/  FFMA R10, R117, R40.reuse, R59 ;  /* 0x00000028750a7223 */ /* 0x080fe2000000003b */
[-C--:B------:R-:W-:Y:S01]  /*7e60*/  FFMA R60, R119, R40.reuse, R27 ;  /* 0x00000028773c7223 */ /* 0x080fe2000000001b */
[----:B------:R-:W-:Y:S01]  /*7e70*/  FFMA R40, R91, R40, R3 ;  /* 0x000000285b287223 */ /* 0x000fe20000000003 */
[-C--:B------:R-:W-:Y:S01]  /*7e80*/  FFMA R93, R117, R16.reuse, R93 ;  /* 0x00000010755d7223 */ /* 0x080fe2000000005d */
[-C--:B------:R-:W-:Y:S01]  /*7e90*/  FFMA R97, R119, R16.reuse, R97 ;  /* 0x0000001077617223 */ /* 0x080fe20000000061 */
[C---:B------:R-:W-:Y:S01]  /*7ea0*/  FFMA R99, R91.reuse, R16, R99 ;  /* 0x000000105b637223 */ /* 0x040fe20000000063 */
[----:B------:R-:W-:-:S02]  /*7eb0*/  FFMA R3, R91, R78, R17 ;  /* 0x0000004e5b037223 */ /* 0x000fc40000000011 */
[----:B------:R-:W1:Y:S01]  /*7ec0*/  LDS.64 R16, [R81+0xb08] ;  /* 0x000b080051107984 */ /* 0x000e620000000a00 */
[----:B------:R-:W-:Y:S01]  /*7ed0*/  FFMA R67, R91, R67, R32 ;  /* 0x000000435b437223 */ /* 0x000fe20000000020 */
[--C-:B0-----:R-:W-:Y:S02]  /*7ee0*/  HADD2.F32 R32, -RZ, R4.reuse.H0_H0 ;  /* 0x20000004ff207230 */ /* 0x101fe40000004100 */
[C---:B------:R-:W-:Y:S01]  /*7ef0*/  FFMA R113, R64.reuse, R74, R113 ;  /* 0x0000004a40717223 */ /* 0x040fe20000000071 */
[----:B------:R-:W-:Y:S02]  /*7f00*/  HADD2.F32 R21, -RZ, R21.H1_H1 ;  /* 0x30000015ff157230 */ /* 0x000fe40000004100 */
[----:B------:R-:W-:Y:S01]  /*7f10*/  FFMA R89, R64, R86, R89 ;  /* 0x0000005640597223 */ /* 0x000fe20000000059 */
[----:B------:R-:W-:Y:S02]  /*7f20*/  HADD2.F32 R25, -RZ, R25.H1_H1 ;  /* 0x30000019ff197230 */ /* 0x000fe40000004100 */
[C---:B------:R-:W-:Y:S01]  /*7f30*/  FFMA R115, R50.reuse, R74, R115 ;  /* 0x0000004a32737223 */ /* 0x040fe20000000073 */
[----:B------:R-:W-:Y:S01]  /*7f40*/  FFMA R53, R50, R86, R53 ;  /* 0x0000005632357223 */ /* 0x000fe20000000035 */
[----:B------:R-:W-:-:S02]  /*7f50*/  HADD2.F32 R4, -RZ, R4.H1_H1 ;  /* 0x30000004ff047230 */ /* 0x000fc40000004100 */
[----:B------:R-:W-:Y:S01]  /*7f60*/  FFMA R75, R64, R84, R72 ;  /* 0x00000054404b7223 */ /* 0x000fe20000000048 */
[C---:B------:R-:W-:Y:S01]  /*7f70*/  FFMA R109, R117.reuse, R66, R109 ;  /* 0x00000042756d7223 */ /* 0x040fe2000000006d */
[----:B------:R-:W-:Y:S01]  /*7f80*/  FFMA R39, R117, R18, R39 ;  /* 0x0000001275277223 */ /* 0x000fe20000000027 */
[C---:B------:R-:W-:Y:S01]  /*7f90*/  FFMA R113, R119.reuse, R66, R113 ;  /* 0x0000004277717223 */ /* 0x040fe20000000071 */
[----:B------:R-:W-:Y:S01]  /*7fa0*/  FFMA R89, R119, R18, R89 ;  /* 0x0000001277597223 */ /* 0x000fe20000000059 */
[C---:B------:R-:W-:Y:S01]  /*7fb0*/  FFMA R115, R91.reuse, R66, R115 ;  /* 0x000000425b737223 */ /* 0x040fe20000000073 */
[----:B------:R-:W-:Y:S01]  /*7fc0*/  FFMA R53, R91, R18, R53 ;  /* 0x000000125b357223 */ /* 0x000fe20000000035 */
[--C-:B------:R-:W-:Y:S02]  /*7fd0*/  HADD2.F32 R64, -RZ, R5.reuse.H0_H0 ;  /* 0x20000005ff407230 */ /* 0x100fe40000004100 */
[----:B------:R-:W-:Y:S01]  /*7fe0*/  FFMA R12, R31, R4, R12 ;  /* 0x000000041f0c7223 */ /* 0x000fe2000000000c */
[----:B------:R-:W-:-:S02]  /*7ff0*/  HADD2.F32 R66, -RZ, R5.H1_H1 ;  /* 0x30000005ff427230 */ /* 0x000fc40000004100 */
        /* <DEDUP_REMOVED lines=8> */
[----:B------:R-:W0:Y:S01]  /*8080*/  LDS.64 R4, [R45+0x18] ;  /* 0x000018002d047984 */ /* 0x000e220000000a00 */
        /* <DEDUP_REMOVED lines=9> */
[----:B------:R-:W-:Y:S01]  /*8120*/  FFMA R22, R23, R91, R22 ;  /* 0x0000005b17167223 */ /* 0x000fe20000000016 */
[----:B------:R-:W-:Y:S01]  /*8130*/  FFMA R14, R31, R32, R14 ;  /* 0x000000201f0e7223 */ /* 0x000fe2000000000e */
[----:B-1----:R-:W-:-:S02]  /*8140*/  HADD2.F32 R64, -RZ, R16.H0_H0 ;  /* 0x20000010ff407230 */ /* 0x002fc40000004100 */
        /* <DEDUP_REMOVED lines=16> */
[----:B------:R-:W-:-:S02]  /*8250*/  HADD2.F32 R66, -RZ, R16.H1_H1 ;  /* 0x30000010ff427230 */ /* 0x000fc40000004100 */
[C---:B------:R-:W-:Y:S01]  /*8260*/  FFMA R23, R64.reuse, R68, R11 ;  /* 0x0000004440177223 */ /* 0x040fe2000000000b */
[--C-:B------:R-:W-:Y:S02]  /*8270*/  HADD2.F32 R70, -RZ, R17.reuse.H0_H0 ;  /* 0x20000011ff467230 */ /* 0x100fe40000004100 */
[----:B------:R-:W-:Y:S01]  /*8280*/  FFMA R32, R64, R21, R10 ;  /* 0x0000001540207223 */ /* 0x000fe2000000000a */
[----:B------:R-:W-:Y:S01]  /*8290*/  HADD2.F32 R72, -RZ, R17.H1_H1 ;  /* 0x30000011ff487230 */ /* 0x000fe20000004100 */
[----:B------:R-:W-:Y:S04]  /*82a0*/  LDS.64 R10, [R45+0x98] ;  /* 0x000098002d0a7984 */ /* 0x000fe80000000a00 */
[----:B------:R-:W2:Y:S01]  /*82b0*/  LDS.64 R16, [R81+0xc00] ;  /* 0x000c000051107984 */ /* 0x000ea20000000a00 */
[-C--:B------:R-:W-:Y:S01]  /*82c0*/  FFMA R50, R117, R24.reuse, R65 ;  /* 0x0000001875327223 */ /* 0x080fe20000000041 */
[-C--:B------:R-:W-:Y:S01]  /*82d0*/  FFMA R62, R119, R24.reuse, R75 ;  /* 0x00000018773e7223 */ /* 0x080fe2000000004b */
[----:B------:R-:W-:Y:S01]  /*82e0*/  FFMA R24, R91, R24, R61 ;  /* 0x000000185b187223 */ /* 0x000fe2000000003d */
[----:B------:R-:W-:Y:S01]  /*82f0*/  FFMA R61, R31, R66, R46 ;  /* 0x000000421f3d7223 */ /* 0x000fe2000000002e */
[----:B------:R-:W-:-:S02]  /*8300*/  FFMA R59, R66, R88, R47 ;  /* 0x00000058423b7223 */ /* 0x000fc4000000002f */
[----:B------:R-:W3:Y:S01]  /*8310*/  LDS.64 R46, [R45+0x118] ;  /* 0x000118002d2e7984 */ /* 0x000ee20000000a00 */
[C---:B------:R-:W-:Y:S01]  /*8320*/  FFMA R54, R31.reuse, R64, R54 ;  /* 0x000000401f367223 */ /* 0x040fe20000000036 */
[C---:B------:R-:W-:Y:S01]  /*8330*/  FFMA R63, R31.reuse, R70, R38 ;  /* 0x000000461f3f7223 */ /* 0x040fe20000000026 */
[----:B------:R-:W-:Y:S01]  /*8340*/  FFMA R50, R64, R25, R50 ;  /* 0x0000001940327223 */ /* 0x000fe20000000032 */
[C---:B------:R-:W-:Y:S01]  /*8350*/  FFMA R56, R66.reuse, R21, R56 ;  /* 0x0000001542387223 */ /* 0x040fe20000000038 */
[----:B------:R-:W-:Y:S01]  /*8360*/  FFMA R58, R66, R25, R58 ;  /* 0x00000019423a7223 */ /* 0x000fe2000000003a */
[C---:B------:R-:W-:Y:S01]  /*8370*/  FFMA R60, R70.reuse, R21, R60 ;  /* 0x00000015463c7223 */ /* 0x040fe2000000003c */
        /* <DEDUP_REMOVED lines=10> */
[----:B------:R-:W-:Y:S01]  /*8420*/  FFMA R33, R117, R78, R33 ;  /* 0x0000004e75217223 */ /* 0x000fe20000000021 */
[-C--:B------:R-:W-:Y:S01]  /*8430*/  FFMA R19, R66, R68.reuse, R19 ;  /* 0x0000004442137223 */ /* 0x080fe20000000013 */
[-C--:B------:R-:W-:Y:S01]  /*8440*/  FFMA R57, R70, R68.reuse, R57 ;  /* 0x0000004446397223 */ /* 0x080fe20000000039 */
        /* <DEDUP_REMOVED lines=8> */
[----:B------:R-:W-:Y:S01]  /*84d0*/  FFMA R53, R72, R88, R53 ;  /* 0x0000005848357223 */ /* 0x000fe20000000035 */
[----:B-1----:R-:W-:-:S02]  /*84e0*/  HADD2.F32 R68, -RZ, R26.H0_H0 ;  /* 0x2000001aff447230 */ /* 0x002fc40000004100 */
[C---:B------:R-:W-:Y:S01]  /*84f0*/  FFMA R93, R64.reuse, R52, R93 ;  /* 0x00000034405d7223 */ /* 0x040fe2000000005d */
[C---:B------:R-:W-:Y:S01]  /*8500*/  FFMA R109, R64.reuse, R76, R109 ;  /* 0x0000004c406d7223 */ /* 0x040fe2000000006d */
[C---:B------:R-:W-:Y:S01]  /*8510*/  FFMA R33, R64.reuse, R82, R33 ;  /* 0x0000005240217223 */ /* 0x040fe20000000021 */
[----:B------:R-:W-:Y:S01]  /*8520*/  FFMA R39, R64, R88, R39 ;  /* 0x0000005840277223 */ /* 0x000fe20000000027 */
[----:B------:R-:W-:Y:S02]  /*8530*/  HADD2.F32 R70, -RZ, R26.H1_H1 ;  /* 0x3000001aff467230 */ /* 0x000fe40000004100 */
[----:B------:R-:W-:Y:S02]  /*8540*/  HADD2.F32 R72, -RZ, R27.H1_H1 ;  /* 0x3000001bff487230 */ /* 0x000fe40000004100 */
[----:B--2---:R-:W-:Y:S02]  /*8550*/  HADD2.F32 R64, -RZ, R16.H1_H1 ;  /* 0x30000010ff407230 */ /* 0x004fe40000004100 */
[----:B------:R-:W-:-:S02]  /*8560*/  HADD2.F32 R96, -RZ, R10.H0_H0 ;  /* 0x2000000aff607230 */ /* 0x000fc40000004100 */
[C---:B------:R-:W-:Y:S01]  /*8570*/  FFMA R80, R65.reuse, R68, R54 ;  /* 0x0000004441507223 */ /* 0x040fe20000000036 */
[----:B------:R-:W-:Y:S02]  /*8580*/  HADD2.F32 R26, -RZ, R27.H0_H0 ;  /* 0x2000001bff1a7230 */ /* 0x000fe40000004100 */
[C---:B------:R-:W-:Y:S01]  /*8590*/  FFMA R54, R65.reuse, R70, R61 ;  /* 0x0000004641367223 */ /* 0x040fe2000000003d */
[C---:B------:R-:W-:Y:S01]  /*85a0*/  FFMA R78, R65.reuse, R72, R31 ;  /* 0x00000048414e7223 */ /* 0x040fe2000000001f */
[----:B------:R-:W-:Y:S01]  /*85b0*/  FFMA R74, R65, R64, R12 ;  /* 0x00000040414a7223 */ /* 0x000fe2000000000c */
[----:B------:R-:W-:Y:S02]  /*85c0*/  HADD2.F32 R27, -RZ, R10.H1_H1 ;  /* 0x3000000aff1b7230 */ /* 0x000fe40000004100 */
[----:B------:R-:W-:Y:S01]  /*85d0*/  FFMA R84, R64, R96, R13 ;  /* 0x0000006040547223 */ /* 0x000fe2000000000d */
[--C-:B------:R-:W-:Y:S01]  /*85e0*/  HADD2.F32 R31, -RZ, R11.reuse.H0_H0 ;  /* 0x2000000bff1f7230 */ /* 0x100fe20000004100 */
[----:B------:R-:W-:Y:S01]  /*85f0*/  LDS.64 R12, [R45+0x318] ;  /* 0x000318002d0c7984 */ /* 0x000fe20000000a00 */
[----:B------:R-:W-:-:S03]  /*8600*/  HADD2.F32 R61, -RZ, R11.H1_H1 ;  /* 0x3000000bff3d7230 */ /* 0x000fc60000004100 */
[----:B------:R-:W1:Y:S01]  /*8610*/  LDS.64 R10, [R45+0x298] ;  /* 0x000298002d0a7984 */ /* 0x000e620000000a00 */
[C---:B------:R-:W-:Y:S01]  /*8620*/  FFMA R95, R66.reuse, R52, R95 ;  /* 0x00000034425f7223 */ /* 0x040fe2000000005f */
[C---:B------:R-:W-:Y:S01]  /*8630*/  FFMA R111, R66.reuse, R76, R111 ;  /* 0x0000004c426f7223 */ /* 0x040fe2000000006f */
[----:B------:R-:W-:Y:S01]  /*8640*/  FFMA R69, R66, R82, R69 ;  /* 0x0000005242457223 */ /* 0x000fe20000000045 */
[--C-:B------:R-:W-:Y:S02]  /*8650*/  HADD2.F32 R52, -RZ, R17.reuse.H0_H0 ;  /* 0x20000011ff347230 */ /* 0x100fe40000004100 */
[----:B------:R-:W-:Y:S02]  /*8660*/  HADD2.F32 R66, -RZ, R17.H1_H1 ;  /* 0x30000011ff427230 */ /* 0x000fe40000004100 */
[----:B------:R-:W-:Y:S02]  /*8670*/  HADD2.F32 R38, -RZ, R16.H0_H0 ;  /* 0x20000010ff267230 */ /* 0x000fe40000004100 */
[----:B---3--:R-:W-:-:S02]  /*8680*/  HADD2.F32 R71, -RZ, R46.H0_H0 ;  /* 0x2000002eff477230 */ /* 0x008fc40000004100 */
[----:B------:R-:W-:Y:S01]  /*8690*/  FFMA R76, R65, R26, R63 ;  /* 0x0000001a414c7223 */ /* 0x000fe2000000003f */
[-C--:B------:R-:W-:Y:S01]  /*86a0*/  FFMA R86, R52, R96.reuse, R29 ;  /* 0x0000006034567223 */ /* 0x080fe2000000001d */
[-C--:B------:R-:W-:Y:S01]  /*86b0*/  FFMA R88, R66, R96.reuse, R51 ;  /* 0x0000006042587223 */ /* 0x080fe20000000033 */
[----:B------:R-:W-:Y:S01]  /*86c0*/  FFMA R90, R68, R96, R23 ;  /* 0x00000060445a7223 */ /* 0x000fe20000000017 */
[-C--:B------:R-:W-:Y:S01]  /*86d0*/  FFMA R23, R38, R71.reuse, R6 ;  /* 0x0000004726177223 */ /* 0x080fe20000000006 */
[-C--:B------:R-:W-:Y:S01]  /*86e0*/  FFMA R29, R64, R71.reuse, R20 ;  /* 0x00000047401d7223 */ /* 0x080fe20000000014 */
[-C--:B------:R-:W-:Y:S01]  /*86f0*/  FFMA R51, R52, R71.reuse, R28 ;  /* 0x0000004734337223 */ /* 0x080fe2000000001c */
[----:B------:R-:W-:Y:S01]  /*8700*/  FFMA R63, R68, R71, R32 ;  /* 0x00000047443f7223 */ /* 0x000fe20000000020 */
[----:B------:R-:W2:Y:S01]  /*8710*/  LDS.64 R16, [R45+0x218] ;  /* 0x000218002d107984 */ /* 0x000ea20000000a00 */
[--C-:B0-----:R-:W-:Y:S02]  /*8720*/  HADD2.F32 R6, -RZ, R4.reuse.H0_H0 ;  /* 0x20000004ff067230 */ /* 0x101fe40000004100 */
[----:B------:R-:W-:-:S02]  /*8730*/  HADD2.F32 R20, -RZ, R4.H1_H1 ;  /* 0x30000004ff147230 */ /* 0x000fc40000004100 */
[--C-:B------:R-:W-:Y:S02]  /*8740*/  HADD2.F32 R28, -RZ, R5.reuse.H0_H0 ;  /* 0x20000005ff1c7230 */ /* 0x100fe40000004100 */
[----:B------:R-:W-:Y:S02]  /*8750*/  HADD2.F32 R32, -RZ, R5.H1_H1 ;  /* 0x30000005ff207230 */ /* 0x000fe40000004100 */
[----:B------:R-:W0:Y:S01]  /*8760*/  LDS.64 R4, [R45+0x398] ;  /* 0x000398002d047984 */ /* 0x000e220000000a00 */
[C---:B------:R-:W-:Y:S01]  /*8770*/  FFMA R82, R38.reuse, R96, R7 ;  /* 0x0000006026527223 */ /* 0x040fe20000000007 */
        /* <DEDUP_REMOVED lines=8> */
[----:B------:R-:W3:Y:S01]  /*8800*/  LDS.64 R6, [R81+0xd00] ;  /* 0x000d000051067984 */ /* 0x000ee20000000a00 */
[C---:B------:R-:W-:Y:S01]  /*8810*/  FFMA R14, R65.reuse, R38, R14 ;  /* 0x00000026410e7223 */ /* 0x040fe2000000000e */
[C---:B------:R-:W-:Y:S01]  /*8820*/  FFMA R30, R65.reuse, R52, R30 ;  /* 0x00000034411e7223 */ /* 0x040fe2000000001e */
[----:B------:R-:W-:Y:S01]  /*8830*/  FFMA R36, R65, R66, R36 ;  /* 0x0000004241247223 */ /* 0x000fe20000000024 */
[CC--:B------:R-:W-:Y:S01]  /*8840*/  FFMA R65, R70.reuse, R71.reuse, R56 ;  /* 0x0000004746417223 */ /* 0x0c0fe20000000038 */
[----:B-1----:R-:W-:Y:S02]  /*8850*/  HADD2.F32 R56, -RZ, R10.H0_H0 ;  /* 0x2000000aff387230 */ /* 0x002fe40000004100 */
[----:B------:R-:W-:Y:S02]  /*8860*/  HADD2.F32 R98, -RZ, R12.H0_H0 ;  /* 0x2000000cff627230 */ /* 0x000fe40000004100 */
[-C--:B------:R-:W-:Y:S01]  /*8870*/  FFMA R92, R70, R96.reuse, R19 ;  /* 0x00000060465c7223 */ /* 0x080fe20000000013 */
[-C--:B------:R-:W-:Y:S01]  /*8880*/  FFMA R94, R26, R96.reuse, R57 ;  /* 0x000000601a5e7223 */ /* 0x080fe20000000039 */
[----:B------:R-:W-:Y:S01]  /*8890*/  FFMA R96, R72, R96, R67 ;  /* 0x0000006048607223 */ /* 0x000fe20000000043 */
[----:B------:R-:W-:Y:S01]  /*88a0*/  FFMA R67, R26, R71, R60 ;  /* 0x000000471a437223 */ /* 0x000fe2000000003c */
[C---:B------:R-:W-:Y:S01]  /*88b0*/  FFMA R75, R38.reuse, R56, R9 ;  /* 0x00000038264b7223 */ /* 0x040fe20000000009 */
[----:B------:R-:W-:-:S02]  /*88c0*/  FFMA R60, R38, R98, R8 ;  /* 0x00000062263c7223 */ /* 0x000fc40000000008 */
[----:B------:R-:W1:Y:S01]  /*88d0*/  LDS.64 R8, [R81+0xd08] ;  /* 0x000d080051087984 */ /* 0x000e620000000a00 */
[-C--:B------:R-:W-:Y:S01]  /*88e0*/  FFMA R57, R66, R71.reuse, R42 ;  /* 0x0000004742397223 */ /* 0x080fe2000000002a */
[----:B------:R-:W-:Y:S01]  /*88f0*/  FFMA R121, R68, R98, R50 ;  /* 0x0000006244797223 */ /* 0x000fe20000000032 */
[----:B--2---:R-:W-:Y:S02]  /*8900*/  HADD2.F32 R42, -RZ, R16.H0_H0 ;  /* 0x20000010ff2a7230 */ /* 0x004fe40000004100 */
[C---:B------:R-:W-:Y:S01]  /*8910*/  FFMA R77, R64.reuse, R56, R77 ;  /* 0x00000038404d7223 */ /* 0x040fe2000000004d */
[-C--:B------:R-:W-:Y:S01]  /*8920*/  FFMA R91, R64, R98.reuse, R18 ;  /* 0x00000062405b7223 */ /* 0x080fe20000000012 */
[----:B------:R-:W-:Y:S01]  /*8930*/  FFMA R119, R66, R98, R48 ;  /* 0x0000006242777223 */ /* 0x000fe20000000030 */
[----:B------:R-:W-:Y:S01]  /*8940*/  FFMA R103, R64, R42, R103 ;  /* 0x0000002a40677223 */ /* 0x000fe20000000067 */
[----:B0-----:R-:W-:Y:S02]  /*8950*/  HADD2.F32 R50, -RZ, R4.H0_H0 ;  /* 0x20000004ff327230 */ /* 0x001fe40000004100 */
[----:B------:R-:W-:Y:S01]  /*8960*/  FFMA R71, R72, R71, R40 ;  /* 0x0000004748477223 */ /* 0x000fe20000000028 */
[----:B------:R-:W-:-:S02]  /*8970*/  HADD2.F32 R18, -RZ, R5.H0_H0 ;  /* 0x20000005ff127230 */ /* 0x000fc40000004100 */
[----:B------:R-:W-:Y:S01]  /*8980*/  FFMA R101, R38, R42, R101 ;  /* 0x0000002a26657223 */ /* 0x000fe20000000065 */
[----:B------:R-:W-:Y:S02]  /*8990*/  HADD2.F32 R48, -RZ, R5.H1_H1 ;  /* 0x30000005ff307230 */ /* 0x000fe40000004100 */
[----:B------:R-:W-:Y:S01]  /*89a0*/  FFMA R64, R64, R50, R35 ;  /* 0x0000003240407223 */ /* 0x000fe20000000023 */
[----:B------:R-:W-:Y:S02]  /*89b0*/  HADD2.F32 R46, -RZ, R46.H1_H1 ;  /* 0x3000002eff2e7230 */ /* 0x000fe40000004100 */
[-C--:B------:R-:W-:Y:S01]  /*89c0*/  FFMA R105, R52, R42.reuse, R105 ;  /* 0x0000002a34697223 */ /* 0x080fe20000000069 */
        /* <DEDUP_REMOVED lines=11> */
[C---:B------:R-:W-:Y:S01]  /*8a80*/  FFMA R117, R52.reuse, R98, R34 ;  /* 0x0000006234757223 */ /* 0x040fe20000000022 */
[----:B------:R-:W-:Y:S01]  /*8a90*/  FFMA R5, R52, R50, R49 ;  /* 0x0000003234057223 */ /* 0x000fe20000000031 */
[----:B---3--:R-:W-:-:S02]  /*8aa0*/  HADD2.F32 R35, -RZ, R6.H0_H0 ;  /* 0x20000006ff237230 */ /* 0x008fc40000004100 */
[----:B------:R-:W-:Y:S01]  /*8ab0*/  FFMA R15, R38, R50, R15 ;  /* 0x00000032260f7223 */ /* 0x000fe2000000000f */
[----:B------:R-:W-:Y:S02]  /*8ac0*/  HADD2.F32 R40, -RZ, R16.H1_H1 ;  /* 0x30000010ff287230 */ /* 0x000fe40000004100 */
[----:B------:R-:W-:Y:S02]  /*8ad0*/  HADD2.F32 R42, -RZ, R10.H1_H1 ;  /* 0x3000000aff2a7230 */ /* 0x000fe40000004100 */
[----:B------:R-:W-:Y:S02]  /*8ae0*/  HADD2.F32 R56, -RZ, R12.H1_H1 ;  /* 0x3000000cff387230 */ /* 0x000fe40000004100 */
[----:B------:R-:W-:Y:S02]  /*8af0*/  HADD2.F32 R34, -RZ, R4.H1_H1 ;  /* 0x30000004ff227230 */ /* 0x000fe40000004100 */
[----:B------:R-:W-:Y:S02]  /*8b00*/  HADD2.F32 R49, -RZ, R6.H1_H1 ;  /* 0x30000006ff317230 */ /* 0x000fe40000004100 */
[----:B------:R-:W-:-:S02]  /*8b10*/  HADD2.F32 R4, -RZ, R7.H0_H0 ;  /* 0x20000007ff047230 */ /* 0x000fc40000004100 */
[----:B------:R-:W-:Y:S01]  /*8b20*/  FFMA R6, R35, R46, R23 ;  /* 0x0000002e23067223 */ /* 0x000fe20000000017 */
[----:B------:R-:W-:Y:S02]  /*8b30*/  HADD2.F32 R38, -RZ, R7.H1_H1 ;  /* 0x30000007ff267230 */ /* 0x000fe40000004100 */
[----:B------:R-:W-:Y:S01]  /*8b40*/  FFMA R7, R21, R35, R14 ;  /* 0x0000002315077223 */ /* 0x000fe2000000000e */
        /* <DEDUP_REMOVED lines=23> */
[----:B------:R-:W-:-:S02]  /*8cc0*/  FFMA R51, R4, R34, R5 ;  /* 0x0000002204337223 */ /* 0x000fc40000000005 */
[----:B------:R-:W0:Y:S01]  /*8cd0*/  LDS.64 R4, [R81+0xe00] ;  /* 0x000e000051047984 */ /* 0x000e220000000a00 */
[-C--:B------:R-:W-:Y:S01]  /*8ce0*/  FFMA R37, R66, R50.reuse, R37 ;  /* 0x0000003242257223 */ /* 0x080fe20000000025 */
[-C--:B------:R-:W-:Y:S01]  /*8cf0*/  FFMA R39, R68, R50.reuse, R39 ;  /* 0x0000003244277223 */ /* 0x080fe20000000027 */
[-C--:B------:R-:W-:Y:S01]  /*8d00*/  FFMA R59, R70, R50.reuse, R59 ;  /* 0x00000032463b7223 */ /* 0x080fe2000000003b */
[----:B------:R-:W-:Y:S01]  /*8d10*/  FFMA R53, R72, R50, R53 ;  /* 0x0000003248357223 */ /* 0x000fe20000000035 */
[--C-:B-1----:R-:W-:Y:S02]  /*8d20*/  HADD2.F32 R50, -RZ, R8.reuse.H0_H0 ;  /* 0x20000008ff327230 */ /* 0x102fe40000004100 */
[----:B------:R-:W-:Y:S01]  /*8d30*/  FFMA R123, R70, R98, R58 ;  /* 0x00000062467b7223 */ /* 0x000fe2000000003a */
[----:B------:R-:W-:Y:S02]  /*8d40*/  HADD2.F32 R8, -RZ, R8.H1_H1 ;  /* 0x30000008ff087230 */ /* 0x000fe40000004100 */
[C---:B------:R-:W-:Y:S01]  /*8d50*/  FFMA R36, R21.reuse, R38, R36 ;  /* 0x0000002615247223 */ /* 0x040fe20000000024 */
[CC--:B------:R-:W-:Y:S01]  /*8d60*/  FFMA R88, R38.reuse, R27.reuse, R88 ;  /* 0x0000001b26587223 */ /* 0x0c0fe20000000058 */
        /* <DEDUP_REMOVED lines=26> */
[----:B------:R-:W-:Y:S01]  /*8f10*/  FFMA R46, R57, R46, R71 ;  /* 0x0000002e392e7223 */ /* 0x000fe20000000047 */
[----:B------:R-:W-:-:S02]  /*8f20*/  HADD2.F32 R19, -RZ, R47.H0_H0 ;  /* 0x2000002fff137230 */ /* 0x000fc40000004100 */
[----:B------:R-:W-:Y:S01]  /*8f30*/  FFMA R24, R72, R98, R24 ;  /* 0x0000006248187223 */ /* 0x000fe20000000018 */
[--C-:B0-----:R-:W-:Y:S02]  /*8f40*/  HADD2.F32 R67, -RZ, R4.reuse.H0_H0 ;  /* 0x20000004ff437230 */ /* 0x101fe40000004100 */
[----:B------:R-:W-:Y:S02]  /*8f50*/  HADD2.F32 R71, -RZ, R4.H1_H1 ;  /* 0x30000004ff477230 */ /* 0x000fe40000004100 */
[----:B------:R-:W-:Y:S02]  /*8f60*/  HADD2.F32 R16, -RZ, R17.H0_H0 ;  /* 0x20000011ff107230 */ /* 0x000fe40000004100 */
[----:B------:R-:W-:Y:S02]  /*8f70*/  HADD2.F32 R10, -RZ, R11.H0_H0 ;  /* 0x2000000bff0a7230 */ /* 0x000fe40000004100 */
[----:B------:R-:W-:Y:S02]  /*8f80*/  HADD2.F32 R12, -RZ, R13.H0_H0 ;  /* 0x2000000dff0c7230 */ /* 0x000fe40000004100 */
[----:B------:R-:W-:-:S02]  /*8f90*/  HADD2.F32 R4, -RZ, R5.H0_H0 ;  /* 0x20000005ff047230 */ /* 0x000fc40000004100 */
        /* <DEDUP_REMOVED lines=21> */
[----:B------:R-:W-:Y:S01]  /*90f0*/  FFMA R113, R58, R40, R113 ;  /* 0x000000283a717223 */ /* 0x000fe20000000071 */
[C---:B------:R-:W-:Y:S01]  /*9100*/  FFMA R42, R22.reuse, R71, R35 ;  /* 0x00000047162a7223 */ /* 0x040fe20000000023 */
[----:B------:R-:W-:Y:S01]  /*9110*/  FFMA R20, R22, R67, R7 ;  /* 0x0000004316147223 */ /* 0x000fe20000000007 */
[----:B------:R-:W-:Y:S01]  /*9120*/  FFMA R40, R67, R12, R23 ;  /* 0x0000000c43287223 */ /* 0x000fe20000000017 */
[----:B-1----:R-:W-:Y:S02]  /*9130*/  HADD2.F32 R35, -RZ, R9.H0_H0 ;  /* 0x20000009ff237230 */ /* 0x002fe40000004100 */
[--C-:B------:R-:W-:Y:S02]  /*9140*/  HADD2.F32 R7, -RZ, R8.reuse.H0_H0 ;  /* 0x20000008ff077230 */ /* 0x100fe40000004100 */
[----:B------:R-:W-:-:S02]  /*9150*/  HADD2.F32 R23, -RZ, R8.H1_H1 ;  /* 0x30000008ff177230 */ /* 0x000fc40000004100 */
        /* <DEDUP_REMOVED lines=12> */
[----:B------:R-:W-:-:S02]  /*9220*/  FFMA R112, R22, R9, R21 ;  /* 0x0000000916707223 */ /* 0x000fc40000000015 */
[----:B------:R-:W1:Y:S01]  /*9230*/  LDS.64 R22, [R81+0xf08] ;  /* 0x000f080051167984 */ /* 0x000e620000000a00 */
[C---:B------:R-:W-:Y:S01]  /*9240*/  FFMA R125, R58.reuse, R56, R125 ;  /* 0x000000383a7d7223 */ /* 0x040fe2000000007d */
[----:B------:R-:W-:Y:S01]  /*9250*/  FFMA R89, R58, R34, R89 ;  /* 0x000000223a597223 */ /* 0x000fe20000000059 */
[C---:B------:R-:W-:Y:S01]  /*9260*/  FFMA R24, R67.reuse, R16, R101 ;  /* 0x0000001043187223 */ /* 0x040fe20000000065 */
[----:B------:R-:W-:Y:S01]  /*9270*/  FFMA R34, R67, R10, R75 ;  /* 0x0000000a43227223 */ /* 0x000fe2000000004b */
[C---:B------:R-:W-:Y:S01]  /*9280*/  FFMA R54, R71.reuse, R16, R103 ;  /* 0x0000001047367223 */ /* 0x040fe20000000067 */
        /* <DEDUP_REMOVED lines=19> */
[C---:B------:R-:W-:Y:S01]  /*93c0*/  FFMA R82, R67.reuse, R31, R82 ;  /* 0x0000001f43527223 */ /* 0x040fe20000000052 */
[----:B------:R-:W-:Y:S02]  /*93d0*/  HADD2.F32 R17, -RZ, R17.H1_H1 ;  /* 0x30000011ff117230 */ /* 0x000fe40000004100 */
[C---:B------:R-:W-:Y:S01]  /*93e0*/  FFMA R6, R67.reuse, R19, R6 ;  /* 0x0000001343067223 */ /* 0x040fe20000000006 */
[----:B------:R-:W-:Y:S02]  /*93f0*/  HADD2.F32 R11, -RZ, R11.H1_H1 ;  /* 0x3000000bff0b7230 */ /* 0x000fe40000004100 */
[C---:B------:R-:W-:Y:S01]  /*9400*/  FFMA R79, R67.reuse, R28, R79 ;  /* 0x0000001c434f7223 */ /* 0x040fe2000000004f */
[----:B------:R-:W-:Y:S02]  /*9410*/  HADD2.F32 R13, -RZ, R13.H1_H1 ;  /* 0x3000000dff0d7230 */ /* 0x000fe40000004100 */
[----:B------:R-:W-:Y:S01]  /*9420*/  FFMA R15, R67, R18, R15 ;  /* 0x00000012430f7223 */ /* 0x000fe2000000000f */
[----:B0-----:R-:W-:-:S02]  /*9430*/  HADD2.F32 R3, -RZ, R4.H0_H0 ;  /* 0x20000004ff037230 */ /* 0x001fc40000004100 */
[--C-:B------:R-:W-:Y:S02]  /*9440*/  HADD2.F32 R9, -RZ, R5.reuse.H0_H0 ;  /* 0x20000005ff097230 */ /* 0x100fe40000004100 */
[C---:B------:R-:W-:Y:S01]  /*9450*/  FFMA R88, R57.reuse, R31, R88 ;  /* 0x0000001f39587223 */ /* 0x040fe20000000058 */
[----:B------:R-:W-:Y:S02]  /*9460*/  HADD2.F32 R5, -RZ, R5.H1_H1 ;  /* 0x30000005ff057230 */ /* 0x000fe40000004100 */
[C---:B------:R-:W-:Y:S01]  /*9470*/  FFMA R30, R57.reuse, R19, R30 ;  /* 0x00000013391e7223 */ /* 0x040fe2000000001e */
[C---:B------:R-:W-:Y:S01]  /*9480*/  FFMA R87, R57.reuse, R28, R87 ;  /* 0x0000001c39577223 */ /* 0x040fe20000000057 */
[----:B------:R-:W-:Y:S01]  /*9490*/  FFMA R37, R57, R18, R37 ;  /* 0x0000001239257223 */ /* 0x000fe20000000025 */
        /* <DEDUP_REMOVED lines=13> */
[----:B------:R-:W-:Y:S01]  /*9570*/  FFMA R36, R25, R5, R36 ;  /* 0x0000000519247223 */ /* 0x000fe20000000024 */
        /* <DEDUP_REMOVED lines=9> */
[CC--:B------:R-:W-:Y:S01]  /*9610*/  FFMA R52, R35.reuse, R19.reuse, R52 ;  /* 0x0000001323347223 */ /* 0x0c0fe20000000034 */
[C---:B------:R-:W-:Y:S01]  /*9620*/  FFMA R97, R35.reuse, R28, R97 ;  /* 0x0000001c23617223 */ /* 0x040fe20000000061 */
[-C--:B------:R-:W-:Y:S01]  /*9630*/  FFMA R89, R35, R18.reuse, R89 ;  /* 0x0000001223597223 */ /* 0x080fe20000000059 */
[C---:B------:R-:W-:Y:S01]  /*9640*/  FFMA R14, R71.reuse, R19, R14 ;  /* 0x00000013470e7223 */ /* 0x040fe2000000000e */
[----:B------:R-:W-:Y:S01]  /*9650*/  FFMA R29, R71, R18, R29 ;  /* 0x00000012471d7223 */ /* 0x000fe2000000001d */
[--C-:B-1----:R-:W-:Y:S01]  /*9660*/  HADD2.F32 R21, -RZ, R22.reuse.H0_H0 ;  /* 0x20000016ff157230 */ /* 0x102fe20000004100 */
[----:B------:R-:W1:Y:S01]  /*9670*/  LDS.64 R18, [R81+0x1000] ;  /* 0x0010000051127984 */ /* 0x000e620000000a00 */
[----:B------:R-:W-:-:S02]  /*9680*/  HADD2.F32 R27, -RZ, R22.H1_H1 ;  /* 0x30000016ff1b7230 */ /* 0x000fc40000004100 */
[--C-:B------:R-:W-:Y:S02]  /*9690*/  HADD2.F32 R33, -RZ, R23.reuse.H0_H0 ;  /* 0x20000017ff217230 */ /* 0x100fe40000004100 */
[----:B------:R-:W-:Y:S02]  /*96a0*/  HADD2.F32 R35, -RZ, R23.H1_H1 ;  /* 0x30000017ff237230 */ /* 0x000fe40000004100 */
[----:B------:R-:W2:Y:S01]  /*96b0*/  LDS.64 R22, [R81+0x1008] ;  /* 0x0010080051167984 */ /* 0x000ea20000000a00 */
[C---:B------:R-:W-:Y:S01]  /*96c0*/  FFMA R84, R71.reuse, R31, R84 ;  /* 0x0000001f47547223 */ /* 0x040fe20000000054 */
[----:B------:R-:W-:Y:S02]  /*96d0*/  FFMA R83, R71, R28, R83 ;  /* 0x0000001c47537223 */ /* 0x000fe40000000053 */
[----:B------:R-:W3:Y:S01]  /*96e0*/  LDS.64 R30, [R45+0xa0] ;  /* 0x0000a0002d1e7984 */ /* 0x000ee20000000a00 */
        /* <DEDUP_REMOVED lines=19> */
[----:B------:R-:W-:Y:S01]  /*9820*/  FFMA R78, R25, R27, R78 ;  /* 0x0000001b194e7223 */ /* 0x000fe2000000004e */
[-C--:B------:R-:W-:Y:S01]  /*9830*/  FFMA R90, R21, R61.reuse, R90 ;  /* 0x0000003d155a7223 */ /* 0x080fe2000000005a */
[-C--:B------:R-:W-:Y:S01]  /*9840*/  FFMA R92, R27, R61.reuse, R92 ;  /* 0x0000003d1b5c7223 */ /* 0x080fe2000000005c */
[-C--:B------:R-:W-:Y:S01]  /*9850*/  FFMA R94, R33, R61.reuse, R94 ;  /* 0x0000003d215e7223 */ /* 0x080fe2000000005e */
[----:B------:R-:W-:Y:S01]  /*9860*/  FFMA R96, R35, R61, R96 ;  /* 0x0000003d23607223 */ /* 0x000fe20000000060 */
[-C--:B------:R-:W-:Y:S01]  /*9870*/  FFMA R38, R21, R47.reuse, R38 ;  /* 0x0000002f15267223 */ /* 0x080fe20000000026 */
[----:B------:R-:W-:Y:S01]  /*9880*/  FFMA R50, R27, R47, R50 ;  /* 0x0000002f1b327223 */ /* 0x000fe20000000032 */
[-C--:B------:R-:W-:Y:S01]  /*9890*/  FFMA R93, R21, R32.reuse, R93 ;  /* 0x00000020155d7223 */ /* 0x080fe2000000005d */
[C---:B------:R-:W-:Y:S01]  /*98a0*/  FFMA R95, R27.reuse, R32, R95 ;  /* 0x000000201b5f7223 */ /* 0x040fe2000000005f */
[----:B------:R-:W-:Y:S01]  /*98b0*/  FFMA R98, R27, R17, R98 ;  /* 0x000000111b627223 */ /* 0x000fe20000000062 */
[-C--:B------:R-:W-:Y:S01]  /*98c0*/  FFMA R74, R21, R11.reuse, R74 ;  /* 0x0000000b154a7223 */ /* 0x080fe2000000004a */
[----:B------:R-:W-:Y:S01]  /*98d0*/  FFMA R100, R27, R11, R100 ;  /* 0x0000000b1b647223 */ /* 0x000fe20000000064 */
[-C--:B------:R-:W-:Y:S01]  /*98e0*/  FFMA R76, R21, R13.reuse, R76 ;  /* 0x0000000d154c7223 */ /* 0x080fe2000000004c */
[-C--:B------:R-:W-:Y:S01]  /*98f0*/  FFMA R102, R27, R13.reuse, R102 ;  /* 0x0000000d1b667223 */ /* 0x080fe20000000066 */
[-C--:B------:R-:W-:Y:S01]  /*9900*/  FFMA R110, R33, R13.reuse, R110 ;  /* 0x0000000d216e7223 */ /* 0x080fe2000000006e */
[----:B------:R-:W-:Y:S01]  /*9910*/  FFMA R12, R35, R13, R12 ;  /* 0x0000000d230c7223 */ /* 0x000fe2000000000c */
[-C--:B------:R-:W-:Y:S01]  /*9920*/  FFMA R39, R21, R48.reuse, R39 ;  /* 0x0000003015277223 */ /* 0x080fe20000000027 */
        /* <DEDUP_REMOVED lines=8> */
[C---:B------:R-:W-:Y:S01]  /*99b0*/  FFMA R104, R25.reuse, R33, R104 ;  /* 0x0000002119687223 */ /* 0x040fe20000000068 */
[----:B------:R-:W-:Y:S01]  /*99c0*/  FFMA R112, R25, R35, R112 ;  /* 0x0000002319707223 */ /* 0x000fe20000000070 */
[-C--:B------:R-:W-:Y:S01]  /*99d0*/  FFMA R52, R33, R47.reuse, R52 ;  /* 0x0000002f21347223 */ /* 0x080fe20000000034 */
[----:B------:R-:W-:Y:S01]  /*99e0*/  FFMA R46, R35, R47, R46 ;  /* 0x0000002f232e7223 */ /* 0x000fe2000000002e */
[-C--:B------:R-:W-:Y:S01]  /*99f0*/  FFMA R97, R33, R32.reuse, R97 ;  /* 0x0000002021617223 */ /* 0x080fe20000000061 */
[----:B------:R-:W-:Y:S01]  /*9a00*/  FFMA R99, R35, R32, R99 ;  /* 0x0000002023637223 */ /* 0x000fe20000000063 */
[-C--:B------:R-:W-:Y:S01]  /*9a10*/  FFMA R108, R33, R11.reuse, R108 ;  /* 0x0000000b216c7223 */ /* 0x080fe2000000006c */
[----:B------:R-:W-:Y:S01]  /*9a20*/  FFMA R17, R35, R11, R10 ;  /* 0x0000000b23117223 */ /* 0x000fe2000000000a */
[-C--:B------:R-:W-:Y:S01]  /*9a30*/  FFMA R89, R33, R48.reuse, R89 ;  /* 0x0000003021597223 */ /* 0x080fe20000000059 */
[----:B------:R-:W-:Y:S01]  /*9a40*/  FFMA R53, R35, R48, R53 ;  /* 0x0000003023357223 */ /* 0x000fe20000000035 */
[--C-:B-1----:R-:W-:Y:S01]  /*9a50*/  HADD2.F32 R25, -RZ, R18.reuse.H0_H0 ;  /* 0x20000012ff197230 */ /* 0x102fe20000004100 */
[----:B------:R-:W1:Y:S01]  /*9a60*/  LDS.64 R10, [R45+0x220] ;  /* 0x000220002d0a7984 */ /* 0x000e620000000a00 */
[----:B------:R-:W-:-:S02]  /*9a70*/  HADD2.F32 R33, -RZ, R18.H1_H1 ;  /* 0x30000012ff217230 */ /* 0x000fc40000004100 */
[--C-:B------:R-:W-:Y:S02]  /*9a80*/  HADD2.F32 R35, -RZ, R19.reuse.H0_H0 ;  /* 0x20000013ff237230 */ /* 0x100fe40000004100 */
[----:B------:R-:W-:Y:S02]  /*9a90*/  HADD2.F32 R41, -RZ, R19.H1_H1 ;  /* 0x30000013ff297230 */ /* 0x000fe40000004100 */
[--C-:B--2---:R-:W-:Y:S01]  /*9aa0*/  HADD2.F32 R47, -RZ, R22.reuse.H0_H0 ;  /* 0x20000016ff2f7230 */ /* 0x104fe20000004100 */
[----:B------:R-:W2:Y:S01]  /*9ab0*/  LDS.64 R18, [R45+0x2a0] ;  /* 0x0002a0002d127984 */ /* 0x000ea20000000a00 */
[----:B------:R-:W-:Y:S02]  /*9ac0*/  HADD2.F32 R55, -RZ, R22.H1_H1 ;  /* 0x30000016ff377230 */ /* 0x000fe40000004100 */
[--C-:B------:R-:W-:Y:S02]  /*9ad0*/  HADD2.F32 R49, -RZ, R23.reuse.H0_H0 ;  /* 0x20000017ff317230 */ /* 0x100fe40000004100 */
[----:B------:R-:W-:-:S02]  /*9ae0*/  HADD2.F32 R57, -RZ, R23.H1_H1 ;  /* 0x30000017ff397230 */ /* 0x000fc40000004100 */
[----:B------:R-:W5:Y:S01]  /*9af0*/  LDS.64 R22, [R45+0x320] ;  /* 0x000320002d167984 */ /* 0x000f620000000a00 */
[----:B---3--:R-:W-:Y:S02]  /*9b00*/  HADD2.F32 R75, -RZ, R30.H0_H0 ;  /* 0x2000001eff4b7230 */ /* 0x008fe40000004100 */
        /* <DEDUP_REMOVED lines=9> */
[----:B----4-:R-:W-:-:S02]  /*9ba0*/  HADD2.F32 R82, -RZ, R8.H0_H0 ;  /* 0x20000008ff527230 */ /* 0x010fc40000004100 */
[----:B------:R-:W-:Y:S02]  /*9bb0*/  HADD2.F32 R48, -RZ, R8.H1_H1 ;  /* 0x30000008ff307230 */ /* 0x000fe40000004100 */
[--C-:B0-----:R-:W-:Y:S02]  /*9bc0*/  HADD2.F32 R8, -RZ, R4.reuse.H0_H0 ;  /* 0x20000004ff087230 */ /* 0x101fe40000004100 */
[-C--:B------:R-:W-:Y:S01]  /*9bd0*/  FFMA R91, R25, R82.reuse, R6 ;  /* 0x00000052195b7223 */ /* 0x080fe20000000006 */
[-C--:B------:R-:W-:Y:S01]  /*9be0*/  FFMA R101, R33, R82.reuse, R14 ;  /* 0x0000005221657223 */ /* 0x080fe2000000000e */
[----:B------:R-:W-:Y:S01]  /*9bf0*/  FFMA R103, R35, R82, R26 ;  /* 0x0000005223677223 */ /* 0x000fe2000000001a */
[----:B------:R-:W-:Y:S02]  /*9c00*/  HADD2.F32 R14, -RZ, R4.H1_H1 ;  /* 0x30000004ff0e7230 */ /* 0x000fe40000004100 */
[--C-:B------:R-:W-:Y:S02]  /*9c10*/  HADD2.F32 R6, -RZ, R5.reuse.H0_H0 ;  /* 0x20000005ff067230 */ /* 0x100fe40000004100 */
[----:B------:R-:W-:-:S02]  /*9c20*/  HADD2.F32 R26, -RZ, R5.H1_H1 ;  /* 0x30000005ff1a7230 */ /* 0x000fc40000004100 */
[----:B------:R-:W0:Y:S01]  /*9c30*/  LDS.64 R4, [R45+0x3a0] ;  /* 0x0003a0002d047984 */ /* 0x000e220000000a00 */
[--C-:B------:R-:W-:Y:S02]  /*9c40*/  HADD2.F32 R32, -RZ, R9.reuse.H0_H0 ;  /* 0x20000009ff207230 */ /* 0x100fe40000004100 */
        /* <DEDUP_REMOVED lines=10> */
[-C--:B------:R-:W-:Y:S01]  /*9cf0*/  FFMA R105, R47, R82.reuse, R38 ;  /* 0x000000522f697223 */ /* 0x080fe20000000026 */
[-C--:B------:R-:W-:Y:S01]  /*9d00*/  FFMA R107, R55, R82.reuse, R50 ;  /* 0x00000052376b7223 */ /* 0x080fe20000000032 */
[-C--:B------:R-:W-:Y:S01]  /*9d10*/  FFMA R109, R49, R82.reuse, R52 ;  /* 0x00000052316d7223 */ /* 0x080fe20000000034 */
[----:B------:R-:W-:Y:S01]  /*9d20*/  FFMA R111, R57, R82, R46 ;  /* 0x00000052396f7223 */ /* 0x000fe2000000002e */
[--C-:B-1----:R-:W-:Y:S02]  /*9d30*/  HADD2.F32 R52, -RZ, R10.reuse.H0_H0 ;  /* 0x2000000aff347230 */ /* 0x102fe40000004100 */
[----:B------:R-:W-:Y:S02]  /*9d40*/  HADD2.F32 R46, -RZ, R10.H1_H1 ;  /* 0x3000000aff2e7230 */ /* 0x000fe40000004100 */
[--C-:B------:R-:W-:Y:S02]  /*9d50*/  HADD2.F32 R38, -RZ, R11.reuse.H0_H0 ;  /* 0x2000000bff267230 */ /* 0x100fe40000004100 */
[----:B------:R-:W-:-:S02]  /*9d60*/  HADD2.F32 R50, -RZ, R11.H1_H1 ;  /* 0x3000000bff327230 */ /* 0x000fc40000004100 */
[----:B--2---:R-:W-:Y:S02]  /*9d70*/  HADD2.F32 R10, -RZ, R18.H0_H0 ;  /* 0x20000012ff0a7230 */ /* 0x004fe40000004100 */
[----:B-----5:R-:W-:Y:S02]  /*9d80*/  HADD2.F32 R11, -RZ, R22.H0_H0 ;  /* 0x20000016ff0b7230 */ /* 0x020fe40000004100 */
        /* <DEDUP_REMOVED lines=18> */
[C---:B------:R-:W-:Y:S01]  /*9eb0*/  FFMA R119, R41.reuse, R52, R68 ;  /* 0x0000003429777223 */ /* 0x040fe20000000044 */
[----:B0-----:R-:W-:Y:S02]  /*9ec0*/  HADD2.F32 R68, -RZ, R4.H0_H0 ;  /* 0x20000004ff447230 */ /* 0x001fe40000004100 */
[-C--:B------:R-:W-:Y:S01]  /*9ed0*/  FFMA R67, R41, R75.reuse, R88 ;  /* 0x0000004b29437223 */ /* 0x080fe20000000058 */
[----:B------:R-:W-:Y:S01]  /*9ee0*/  FFMA R73, R49, R75, R94 ;  /* 0x0000004b31497223 */ /* 0x000fe2000000005e */
[----:B------:R-:W-:Y:S01]  /*9ef0*/  FFMA R3, R41, R82, R3 ;  /* 0x0000005229037223 */ /* 0x000fe20000000003 */
[-C--:B------:R-:W-:Y:S01]  /*9f00*/  FFMA R113, R25, R52.reuse, R24 ;  /* 0x0000003419717223 */ /* 0x080fe20000000018 */
[-C--:B------:R-:W-:Y:S01]  /*9f10*/  FFMA R115, R33, R52.reuse, R54 ;  /* 0x0000003421737223 */ /* 0x080fe20000000036 */
[-C--:B------:R-:W-:Y:S01]  /*9f20*/  FFMA R7, R47, R52.reuse, R7 ;  /* 0x000000342f077223 */ /* 0x080fe20000000007 */
[-C--:B------:R-:W-:Y:S01]  /*9f30*/  FFMA R121, R55, R52.reuse, R98 ;  /* 0x0000003437797223 */ /* 0x080fe20000000062 */
[-C--:B------:R-:W-:Y:S01]  /*9f40*/  FFMA R123, R49, R52.reuse, R106 ;  /* 0x00000034317b7223 */ /* 0x080fe2000000006a */
[----:B------:R-:W-:Y:S01]  /*9f50*/  FFMA R125, R57, R52, R16 ;  /* 0x00000034397d7223 */ /* 0x000fe20000000010 */
[-C--:B------:R-:W-:Y:S01]  /*9f60*/  FFMA R37, R41, R68.reuse, R37 ;  /* 0x0000004429257223 */ /* 0x080fe20000000025 */
[----:B------:R-:W-:Y:S01]  /*9f70*/  FFMA R89, R49, R68, R89 ;  /* 0x0000004431597223 */ /* 0x000fe20000000059 */
[----:B------:R-:W-:-:S02]  /*9f80*/  HADD2.F32 R30, -RZ, R30.H1_H1 ;  /* 0x3000001eff1e7230 */ /* 0x000fc40000004100 */
[-C--:B------:R-:W-:Y:S01]  /*9f90*/  FFMA R63, R33, R75.reuse, R84 ;  /* 0x0000004b213f7223 */ /* 0x080fe20000000054 */
[----:B------:R-:W-:Y:S02]  /*9fa0*/  HADD2.F32 R18, -RZ, R18.H1_H1 ;  /* 0x30000012ff127230 */ /* 0x000fe40000004100 */
[----:B------:R-:W-:Y:S01]  /*9fb0*/  FFMA R65, R35, R75, R86 ;  /* 0x0000004b23417223 */ /* 0x000fe20000000056 */
[----:B------:R-:W-:Y:S02]  /*9fc0*/  HADD2.F32 R22, -RZ, R22.H1_H1 ;  /* 0x30000016ff167230 */ /* 0x000fe40000004100 */
[----:B------:R-:W-:Y:S02]  /*9fd0*/  HADD2.F32 R52, -RZ, R4.H1_H1 ;  /* 0x30000004ff347230 */ /* 0x000fe40000004100 */
[----:B------:R-:W-:Y:S01]  /*9fe0*/  FFMA R4, R33, R68, R29 ;  /* 0x0000004421047223 */ /* 0x000fe2000000001d */
[--C-:B------:R-:W-:Y:S02]  /*9ff0*/  HADD2.F32 R40, -RZ, R5.reuse.H0_H0 ;  /* 0x20000005ff287230 */ /* 0x100fe40000004100 */
[----:B------:R-:W-:-:S02]  /*a000*/  HADD2.F32 R54, -RZ, R5.H1_H1 ;  /* 0x30000005ff367230 */ /* 0x000fc40000004100 */
[-C--:B------:R-:W-:Y:S01]  /*a010*/  FFMA R5, R35, R68.reuse, R51 ;  /* 0x0000004423057223 */ /* 0x080fe20000000033 */
[----:B---3--:R-:W-:Y:S02]  /*a020*/  HADD2.F32 R41, -RZ, R8.H1_H1 ;  /* 0x30000008ff297230 */ /* 0x008fe40000004100 */
[----:B------:R-:W-:Y:S02]  /*a030*/  HADD2.F32 R49, -RZ, R9.H0_H0 ;  /* 0x20000009ff317230 */ /* 0x000fe40000004100 */
        /* <DEDUP_REMOVED lines=17> */
[----:B------:R-:W-:-:S02]  /*a150*/  FFMA R49, R49, R52, R5 ;  /* 0x0000003431317223 */ /* 0x000fc40000000005 */
[----:B------:R-:W0:Y:S01]  /*a160*/  LDS.64 R4, [R81+0x1200] ;  /* 0x0012000051047984 */ /* 0x000e220000000a00 */
[----:B------:R-:W-:Y:S02]  /*a170*/  HADD2.F32 R9, -RZ, R9.H1_H1 ;  /* 0x30000009ff097230 */ /* 0x000fe40000004100 */
[CC--:B------:R-:W-:Y:S01]  /*a180*/  FFMA R71, R55.reuse, R75.reuse, R92 ;  /* 0x0000004b37477223 */ /* 0x0c0fe2000000005c */
[-C--:B------:R-:W-:Y:S01]  /*a190*/  FFMA R59, R55, R68.reuse, R59 ;  /* 0x00000044373b7223 */ /* 0x080fe2000000003b */
[C---:B------:R-:W-:Y:S01]  /*a1a0*/  FFMA R75, R57.reuse, R75, R96 ;  /* 0x0000004b394b7223 */ /* 0x040fe20000000060 */
[----:B------:R-:W-:Y:S01]  /*a1b0*/  FFMA R53, R57, R68, R53 ;  /* 0x0000004439357223 */ /* 0x000fe20000000035 */
[--C-:B-1----:R-:W-:Y:S02]  /*a1c0*/  HADD2.F32 R55, -RZ, R11.reuse.H0_H0 ;  /* 0x2000000bff377230 */ /* 0x102fe40000004100 */
[----:B------:R-:W-:Y:S01]  /*a1d0*/  FFMA R36, R21, R9, R36 ;  /* 0x0000000915247223 */ /* 0x000fe20000000024 */
[----:B------:R-:W-:-:S02]  /*a1e0*/  HADD2.F32 R56, -RZ, R11.H1_H1 ;  /* 0x3000000bff387230 */ /* 0x000fc40000004100 */
[C---:B------:R-:W-:Y:S01]  /*a1f0*/  FFMA R67, R9.reuse, R30, R67 ;  /* 0x0000001e09437223 */ /* 0x040fe20000000043 */
[----:B------:R-:W-:Y:S02]  /*a200*/  HADD2.F32 R29, -RZ, R8.H0_H0 ;  /* 0x20000008ff1d7230 */ /* 0x000fe40000004100 */
[C---:B------:R-:W-:Y:S01]  /*a210*/  FFMA R3, R9.reuse, R48, R3 ;  /* 0x0000003009037223 */ /* 0x040fe20000000003 */
[C---:B------:R-:W-:Y:S01]  /*a220*/  FFMA R87, R9.reuse, R14, R87 ;  /* 0x0000000e09577223 */ /* 0x040fe20000000057 */
[C---:B------:R-:W-:Y:S01]  /*a230*/  FFMA R119, R9.reuse, R46, R119 ;  /* 0x0000002e09777223 */ /* 0x040fe20000000077 */
[C---:B------:R-:W-:Y:S01]  /*a240*/  FFMA R11, R9.reuse, R18, R70 ;  /* 0x00000012090b7223 */ /* 0x040fe20000000046 */
[C---:B------:R-:W-:Y:S01]  /*a250*/  FFMA R57, R9.reuse, R22, R72 ;  /* 0x0000001609397223 */ /* 0x040fe20000000048 */
[----:B------:R-:W-:Y:S02]  /*a260*/  FFMA R37, R9, R52, R37 ;  /* 0x0000003409257223 */ /* 0x000fe40000000025 */
[----:B------:R-:W1:Y:S01]  /*a270*/  LDS.64 R8, [R81+0x1208] ;  /* 0x0012080051087984 */ /* 0x000e620000000a00 */
[----:B------:R-:W-:Y:S01]  /*a280*/  FFMA R82, R25, R68, R15 ;  /* 0x0000004419527223 */ /* 0x000fe2000000000f */
[----:B------:R-:W-:Y:S01]  /*a290*/  FFMA R15, R29, R18, R34 ;  /* 0x000000121d0f7223 */ /* 0x000fe20000000022 */
[----:B------:R-:W-:-:S02]  /*a2a0*/  HADD2.F32 R34, -RZ, R10.H0_H0 ;  /* 0x2000000aff227230 */ /* 0x000fc40000004100 */
[----:B------:R-:W-:Y:S02]  /*a2b0*/  HADD2.F32 R10, -RZ, R10.H1_H1 ;  /* 0x3000000aff0a7230 */ /* 0x000fe40000004100 */
[-C--:B------:R-:W-:Y:S01]  /*a2c0*/  FFMA R61, R29, R30.reuse, R61 ;  /* 0x0000001e1d3d7223 */ /* 0x080fe2000000003d */
[-C--:B------:R-:W-:Y:S01]  /*a2d0*/  FFMA R73, R55, R30.reuse, R73 ;  /* 0x0000001e37497223 */ /* 0x080fe20000000049 */
[-C--:B------:R-:W-:Y:S01]  /*a2e0*/  FFMA R69, R34, R30.reuse, R69 ;  /* 0x0000001e22457223 */ /* 0x080fe20000000045 */
[-C--:B------:R-:W-:Y:S01]  /*a2f0*/  FFMA R75, R56, R30.reuse, R75 ;  /* 0x0000001e384b7223 */ /* 0x080fe2000000004b */
[----:B------:R-:W-:Y:S01]  /*a300*/  FFMA R71, R10, R30, R71 ;  /* 0x0000001e0a477223 */ /* 0x000fe20000000047 */
[----:B------:R-:W-:Y:S02]  /*a310*/  HADD2.F32 R28, -RZ, R31.H0_H0 ;  /* 0x2000001fff1c7230 */ /* 0x000fe40000004100 */
[----:B------:R-:W-:Y:S01]  /*a320*/  FFMA R20, R21, R29, R20 ;  /* 0x0000001d15147223 */ /* 0x000fe20000000014 */
[----:B------:R-:W-:-:S02]  /*a330*/  HADD2.F32 R16, -RZ, R19.H0_H0 ;  /* 0x20000013ff107230 */ /* 0x000fc40000004100 */
[C---:B------:R-:W-:Y:S01]  /*a340*/  FFMA R91, R29.reuse, R48, R91 ;  /* 0x000000301d5b7223 */ /* 0x040fe2000000005b */
[----:B------:R-:W-:Y:S02]  /*a350*/  HADD2.F32 R24, -RZ, R23.H0_H0 ;  /* 0x20000017ff187230 */ /* 0x000fe40000004100 */
[C---:B------:R-:W-:Y:S01]  /*a360*/  FFMA R79, R29.reuse, R14, R79 ;  /* 0x0000000e1d4f7223 */ /* 0x040fe2000000004f */
[C---:B------:R-:W-:Y:S01]  /*a370*/  FFMA R113, R29.reuse, R46, R113 ;  /* 0x0000002e1d717223 */ /* 0x040fe20000000071 */
[C---:B------:R-:W-:Y:S01]  /*a380*/  FFMA R25, R29.reuse, R22, R62 ;  /* 0x000000161d197223 */ /* 0x040fe2000000003e */
[----:B------:R-:W-:Y:S01]  /*a390*/  FFMA R29, R29, R52, R82 ;  /* 0x000000341d1d7223 */ /* 0x000fe20000000052 */
[--C-:B0-----:R-:W-:Y:S02]  /*a3a0*/  HADD2.F32 R30, -RZ, R4.reuse.H0_H0 ;  /* 0x20000004ff1e7230 */ /* 0x101fe40000004100 */
[----:B------:R-:W-:Y:S02]  /*a3b0*/  HADD2.F32 R4, -RZ, R4.H1_H1 ;  /* 0x30000004ff047230 */ /* 0x000fe40000004100 */
[C---:B------:R-:W-:Y:S01]  /*a3c0*/  FFMA R80, R21.reuse, R34, R80 ;  /* 0x0000002215507223 */ /* 0x040fe20000000050 */
[C---:B------:R-:W-:Y:S01]  /*a3d0*/  FFMA R78, R21.reuse, R10, R78 ;  /* 0x0000000a154e7223 */ /* 0x040fe2000000004e */
[C---:B------:R-:W-:Y:S01]  /*a3e0*/  FFMA R104, R21.reuse, R55, R104 ;  /* 0x0000003715687223 */ /* 0x040fe20000000068 */
[----:B------:R-:W-:Y:S01]  /*a3f0*/  FFMA R112, R21, R56, R112 ;  /* 0x0000003815707223 */ /* 0x000fe20000000070 */
[----:B------:R-:W-:Y:S01]  /*a400*/  FFMA R107, R10, R48, R107 ;  /* 0x000000300a6b7223 */ /* 0x000fe2000000006b */
[-C--:B------:R-:W-:Y:S01]  /*a410*/  FFMA R93, R34, R14.reuse, R93 ;  /* 0x0000000e225d7223 */ /* 0x080fe2000000005d */
[-C--:B------:R-:W-:Y:S01]  /*a420*/  FFMA R95, R10, R14.reuse, R95 ;  /* 0x0000000e0a5f7223 */ /* 0x080fe2000000005f */
[CC--:B------:R-:W-:Y:S01]  /*a430*/  FFMA R97, R55.reuse, R14.reuse, R97 ;  /* 0x0000000e37617223 */ /* 0x0c0fe20000000061 */
[----:B------:R-:W-:Y:S01]  /*a440*/  FFMA R99, R56, R14, R99 ;  /* 0x0000000e38637223 */ /* 0x000fe20000000063 */
[----:B------:R-:W-:Y:S01]  /*a450*/  FFMA R121, R10, R46, R121 ;  /* 0x0000002e0a797223 */ /* 0x000fe20000000079 */
[-C--:B------:R-:W-:Y:S01]  /*a460*/  FFMA R21, R34, R18.reuse, R74 ;  /* 0x0000001222157223 */ /* 0x080fe2000000004a */
[-C--:B------:R-:W-:Y:S01]  /*a470*/  FFMA R100, R10, R18.reuse, R100 ;  /* 0x000000120a647223 */ /* 0x080fe20000000064 */
[CC--:B------:R-:W-:Y:S01]  /*a480*/  FFMA R108, R55.reuse, R18.reuse, R108 ;  /* 0x00000012376c7223 */ /* 0x0c0fe2000000006c */
[----:B------:R-:W-:Y:S01]  /*a490*/  FFMA R17, R56, R18, R17 ;  /* 0x0000001238117223 */ /* 0x000fe20000000011 */
[-C--:B------:R-:W-:Y:S01]  /*a4a0*/  FFMA R76, R34, R22.reuse, R76 ;  /* 0x00000016224c7223 */ /* 0x080fe2000000004c */
[-C--:B------:R-:W-:Y:S01]  /*a4b0*/  FFMA R102, R10, R22.reuse, R102 ;  /* 0x000000160a667223 */ /* 0x080fe20000000066 */
[CC--:B------:R-:W-:Y:S01]  /*a4c0*/  FFMA R110, R55.reuse, R22.reuse, R110 ;  /* 0x00000016376e7223 */ /* 0x0c0fe2000000006e */
[----:B------:R-:W-:Y:S01]  /*a4d0*/  FFMA R12, R56, R22, R12 ;  /* 0x00000016380c7223 */ /* 0x000fe2000000000c */
[----:B------:R-:W-:Y:S01]  /*a4e0*/  FFMA R59, R10, R52, R59 ;  /* 0x000000340a3b7223 */ /* 0x000fe2000000003b */
[-C--:B------:R-:W-:Y:S01]  /*a4f0*/  FFMA R105, R34, R48.reuse, R105 ;  /* 0x0000003022697223 */ /* 0x080fe20000000069 */
[CC--:B------:R-:W-:Y:S01]  /*a500*/  FFMA R109, R55.reuse, R48.reuse, R109 ;  /* 0x00000030376d7223 */ /* 0x0c0fe2000000006d */
[----:B------:R-:W-:Y:S01]  /*a510*/  FFMA R111, R56, R48, R111 ;  /* 0x00000030386f7223 */ /* 0x000fe2000000006f */
[-C--:B------:R-:W-:Y:S01]  /*a520*/  FFMA R7, R34, R46.reuse, R7 ;  /* 0x0000002e22077223 */ /* 0x080fe20000000007 */
[-C--:B------:R-:W-:Y:S01]  /*a530*/  FFMA R123, R55, R46.reuse, R123 ;  /* 0x0000002e377b7223 */ /* 0x080fe2000000007b */
        /* <DEDUP_REMOVED lines=35> */
[C---:B------:R-:W-:Y:S01]  /*a770*/  FFMA R70, R82.reuse, R32, R3 ;  /* 0x0000002052467223 */ /* 0x040fe20000000003 */
[-C--:B------:R-:W-:Y:S01]  /*a780*/  FFMA R87, R82, R6.reuse, R87 ;  /* 0x0000000652577223 */ /* 0x080fe20000000057 */
[-C--:B------:R-:W-:Y:S01]  /*a790*/  FFMA R93, R64, R6.reuse, R93 ;  /* 0x00000006405d7223 */ /* 0x080fe2000000005d */
[-C--:B------:R-:W-:Y:S01]  /*a7a0*/  FFMA R95, R15, R6.reuse, R95 ;  /* 0x000000060f5f7223 */ /* 0x080fe2000000005f */
[-C--:B------:R-:W-:Y:S01]  /*a7b0*/  FFMA R97, R8, R6.reuse, R97 ;  /* 0x0000000608617223 */ /* 0x080fe20000000061 */
[----:B------:R-:W-:Y:S01]  /*a7c0*/  FFMA R99, R66, R6, R99 ;  /* 0x0000000642637223 */ /* 0x000fe20000000063 */
[----:B------:R-:W-:-:S02]  /*a7d0*/  FFMA R3, R64, R38, R7 ;  /* 0x0000002640037223 */ /* 0x000fc40000000007 */
[----:B------:R-:W1:Y:S01]  /*a7e0*/  LDS.64 R6, [R81+0x1308] ;  /* 0x0013080051067984 */ /* 0x000e620000000a00 */
[C---:B------:R-:W-:Y:S01]  /*a7f0*/  FFMA R36, R13.reuse, R82, R36 ;  /* 0x000000520d247223 */ /* 0x040fe20000000024 */
[C---:B------:R-:W-:Y:S01]  /*a800*/  FFMA R80, R13.reuse, R64, R80 ;  /* 0x000000400d507223 */ /* 0x040fe20000000050 */
[C---:B------:R-:W-:Y:S01]  /*a810*/  FFMA R78, R13.reuse, R15, R78 ;  /* 0x0000000f0d4e7223 */ /* 0x040fe2000000004e */
[C---:B------:R-:W-:Y:S01]  /*a820*/  FFMA R104, R13.reuse, R8, R104 ;  /* 0x000000080d687223 */ /* 0x040fe20000000068 */
[----:B------:R-:W-:Y:S01]  /*a830*/  FFMA R112, R13, R66, R112 ;  /* 0x000000420d707223 */ /* 0x000fe20000000070 */
[----:B------:R-:W-:Y:S02]  /*a840*/  HADD2.F32 R31, -RZ, R31.H1_H1 ;  /* 0x3000001fff1f7230 */ /* 0x000fe40000004100 */
[C---:B------:R-:W-:Y:S01]  /*a850*/  FFMA R68, R82.reuse, R28, R67 ;  /* 0x0000001c52447223 */ /* 0x040fe20000000043 */
[----:B------:R-:W-:Y:S02]  /*a860*/  HADD2.F32 R19, -RZ, R19.H1_H1 ;  /* 0x30000013ff137230 */ /* 0x000fe40000004100 */
[----:B------:R-:W-:Y:S01]  /*a870*/  FFMA R119, R82, R38, R119 ;  /* 0x0000002652777223 */ /* 0x000fe20000000077 */
[----:B------:R-:W-:-:S02]  /*a880*/  HADD2.F32 R23, -RZ, R23.H1_H1 ;  /* 0x30000017ff177230 */ /* 0x000fc40000004100 */
[C---:B------:R-:W-:Y:S01]  /*a890*/  FFMA R72, R82.reuse, R16, R11 ;  /* 0x0000001052487223 */ /* 0x040fe2000000000b */
[C---:B------:R-:W-:Y:S01]  /*a8a0*/  FFMA R74, R82.reuse, R24, R57 ;  /* 0x00000018524a7223 */ /* 0x040fe20000000039 */
[--C-:B0-----:R-:W-:Y:S02]  /*a8b0*/  HADD2.F32 R13, -RZ, R5.reuse.H0_H0 ;  /* 0x20000005ff0d7230 */ /* 0x101fe40000004100 */
[----:B------:R-:W-:Y:S01]  /*a8c0*/  FFMA R37, R82, R40, R37 ;  /* 0x0000002852257223 */ /* 0x000fe20000000025 */
[----:B------:R-:W-:Y:S02]  /*a8d0*/  HADD2.F32 R5, -RZ, R5.H1_H1 ;  /* 0x30000005ff057230 */ /* 0x000fe40000004100 */
[--C-:B------:R-:W-:Y:S02]  /*a8e0*/  HADD2.F32 R9, -RZ, R4.reuse.H0_H0 ;  /* 0x20000004ff097230 */ /* 0x100fe40000004100 */
        /* <DEDUP_REMOVED lines=10> */
[CC--:B------:R-:W-:Y:S01]  /*a990*/  FFMA R121, R15.reuse, R38.reuse, R121 ;  /* 0x000000260f797223 */ /* 0x0c0fe20000000079 */
[-C--:B------:R-:W-:Y:S01]  /*a9a0*/  FFMA R123, R8, R38.reuse, R123 ;  /* 0x00000026087b7223 */ /* 0x080fe2000000007b */
[----:B------:R-:W-:Y:S01]  /*a9b0*/  FFMA R125, R66, R38, R125 ;  /* 0x00000026427d7223 */ /* 0x000fe2000000007d */
[-C--:B------:R-:W-:Y:S01]  /*a9c0*/  FFMA R38, R64, R16.reuse, R21 ;  /* 0x0000001040267223 */ /* 0x080fe20000000015 */
[CC--:B------:R-:W-:Y:S01]  /*a9d0*/  FFMA R100, R15.reuse, R16.reuse, R100 ;  /* 0x000000100f647223 */ /* 0x0c0fe20000000064 */
[----:B------:R-:W-:Y:S01]  /*a9e0*/  FFMA R108, R8, R16, R108 ;  /* 0x00000010086c7223 */ /* 0x000fe2000000006c */
[C---:B------:R-:W-:Y:S01]  /*a9f0*/  FFMA R84, R15.reuse, R28, R71 ;  /* 0x0000001c0f547223 */ /* 0x040fe20000000047 */
        /* <DEDUP_REMOVED lines=29> */
[----:B------:R-:W2:Y:S01]  /*abd0*/  LDS.64 R8, [R81+0x1408] ;  /* 0x0014080051087984 */ /* 0x000ea20000000a00 */
[-C--:B------:R-:W-:Y:S01]  /*abe0*/  FFMA R76, R64, R24.reuse, R76 ;  /* 0x00000018404c7223 */ /* 0x080fe2000000004c */
[----:B------:R-:W-:Y:S01]  /*abf0*/  FFMA R12, R66, R24, R12 ;  /* 0x00000018420c7223 */ /* 0x000fe2000000000c */
[-C--:B------:R-:W-:Y:S01]  /*ac00*/  FFMA R62, R13, R23.reuse, R62 ;  /* 0x000000170d3e7223 */ /* 0x080fe2000000003e */
        /* <DEDUP_REMOVED lines=12> */
[----:B------:R-:W-:Y:S01]  /*acd0*/  FFMA R88, R64, R32, R105 ;  /* 0x0000002040587223 */ /* 0x000fe20000000069 */
[----:B------:R-:W3:Y:S01]  /*ace0*/  LDS.64 R12, [R45+0x128] ;  /* 0x000128002d0c7984 */ /* 0x000ee20000000a00 */
[C---:B------:R-:W-:Y:S01]  /*acf0*/  FFMA R28, R66.reuse, R28, R75 ;  /* 0x0000001c421c7223 */ /* 0x040fe2000000004b */
[----:B------:R-:W-:Y:S01]  /*ad00*/  FFMA R32, R66, R32, R111 ;  /* 0x0000002042207223 */ /* 0x000fe2000000006f */
[-C--:B------:R-:W-:Y:S01]  /*ad10*/  FFMA R39, R64, R40.reuse, R39 ;  /* 0x0000002840277223 */ /* 0x080fe20000000027 */
[----:B------:R-:W-:Y:S01]  /*ad20*/  FFMA R53, R66, R40, R53 ;  /* 0x0000002842357223 */ /* 0x000fe20000000035 */
[----:B------:R-:W4:Y:S01]  /*ad30*/  LDS.64 R24, [R45+0xa8] ;  /* 0x0000a8002d187984 */ /* 0x000f220000000a00 */
[C---:B------:R-:W-:Y:S01]  /*ad40*/  FFMA R80, R27.reuse, R11, R80 ;  /* 0x0000000b1b507223 */ /* 0x040fe20000000050 */
[C---:B------:R-:W-:Y:S01]  /*ad50*/  FFMA R78, R27.reuse, R15, R78 ;  /* 0x0000000f1b4e7223 */ /* 0x040fe2000000004e */
[----:B------:R-:W-:Y:S01]  /*ad60*/  FFMA R112, R27, R21, R112 ;  /* 0x000000151b707223 */ /* 0x000fe20000000070 */
        /* <DEDUP_REMOVED lines=16> */
[-C--:B------:R-:W-:Y:S01]  /*ae70*/  FFMA R39, R11, R54.reuse, R39 ;  /* 0x000000360b277223 */ /* 0x080fe20000000027 */
[-C--:B------:R-:W-:Y:S01]  /*ae80*/  FFMA R59, R15, R54.reuse, R59 ;  /* 0x000000360f3b7223 */ /* 0x080fe2000000003b */
[----:B------:R-:W-:Y:S01]  /*ae90*/  FFMA R53, R21, R54, R53 ;  /* 0x0000003615357223 */ /* 0x000fe20000000035 */
[----:B0-----:R-:W-:-:S02]  /*aea0*/  HADD2.F32 R21, -RZ, R4.H0_H0 ;  /* 0x20000004ff157230 */ /* 0x001fc40000004100 */
[----:B------:R-:W-:Y:S02]  /*aeb0*/  HADD2.F32 R15, -RZ, R4.H1_H1 ;  /* 0x30000004ff0f7230 */ /* 0x000fe40000004100 */
[--C-:B------:R-:W-:Y:S02]  /*aec0*/  HADD2.F32 R11, -RZ, R5.reuse.H0_H0 ;  /* 0x20000005ff0b7230 */ /* 0x100fe40000004100 */
[----:B------:R-:W-:Y:S02]  /*aed0*/  HADD2.F32 R19, -RZ, R5.H1_H1 ;  /* 0x30000005ff137230 */ /* 0x000fe40000004100 */
[----:B------:R-:W0:Y:S01]  /*aee0*/  LDS.64 R4, [R45+0x1a8] ;  /* 0x0001a8002d047984 */ /* 0x000e220000000a00 */
[----:B------:R-:W-:Y:S01]  /*aef0*/  FFMA R104, R27, R17, R104 ;  /* 0x000000111b687223 */ /* 0x000fe20000000068 */
        /* <DEDUP_REMOVED lines=10> */
[--C-:B--2---:R-:W-:Y:S02]  /*afa0*/  HADD2.F32 R35, -RZ, R8.reuse.H0_H0 ;  /* 0x20000008ff237230 */ /* 0x104fe40000004100 */
[----:B------:R-:W-:Y:S02]  /*afb0*/  HADD2.F32 R51, -RZ, R8.H1_H1 ;  /* 0x30000008ff337230 */ /* 0x000fe40000004100 */
[----:B------:R-:W-:-:S02]  /*afc0*/  HADD2.F32 R47, -RZ, R9.H0_H0 ;  /* 0x20000009ff2f7230 */ /* 0x000fc40000004100 */
        /* <DEDUP_REMOVED lines=9> */
[----:B------:R-:W2:Y:S04]  /*b060*/  LDS.64 R8, [R45+0x2a8] ;  /* 0x0002a8002d087984 */ /* 0x000ea80000000a00 */
[----:B------:R-:W5:Y:S01]  /*b070*/  LDS.64 R20, [R45+0x328] ;  /* 0x000328002d147984 */ /* 0x000f620000000a00 */
[----:B---3--:R-:W-:-:S02]  /*b080*/  HADD2.F32 R107, -RZ, R12.H0_H0 ;  /* 0x2000000cff6b7230 */ /* 0x008fc40000004100 */
[----:B----4-:R-:W-:-:S03]  /*b090*/  HADD2.F32 R71, -RZ, R24.H0_H0 ;  /* 0x20000018ff477230 */ /* 0x010fc60000004100 */
        /* <DEDUP_REMOVED lines=16> */
[C---:B------:R-:W-:Y:S01]  /*b1a0*/  FFMA R71, R26.reuse, R71, R28 ;  /* 0x000000471a477223 */ /* 0x040fe2000000001c */
[----:B------:R-:W-:Y:S02]  /*b1b0*/  HADD2.F32 R28, -RZ, R4.H1_H1 ;  /* 0x30000004ff1c7230 */ /* 0x000fe40000004100 */
[--C-:B------:R-:W-:Y:S02]  /*b1c0*/  HADD2.F32 R14, -RZ, R5.reuse.H0_H0 ;  /* 0x20000005ff0e7230 */ /* 0x100fe40000004100 */
[----:B------:R-:W-:Y:S02]  /*b1d0*/  HADD2.F32 R30, -RZ, R5.H1_H1 ;  /* 0x30000005ff1e7230 */ /* 0x000fe40000004100 */
[----:B------:R-:W0:Y:S01]  /*b1e0*/  LDS.64 R4, [R45+0x3a8] ;  /* 0x0003a8002d047984 */ /* 0x000e220000000a00 */
        /* <DEDUP_REMOVED lines=21> */
[----:B--2---:R-:W-:-:S02]  /*b340*/  HADD2.F32 R66, -RZ, R8.H0_H0 ;  /* 0x20000008ff427230 */ /* 0x004fc40000004100 */
[----:B------:R-:W-:Y:S02]  /*b350*/  HADD2.F32 R54, -RZ, R8.H1_H1 ;  /* 0x30000008ff367230 */ /* 0x000fe40000004100 */
[----:B-----5:R-:W-:Y:S02]  /*b360*/  HADD2.F32 R8, -RZ, R20.H0_H0 ;  /* 0x20000014ff087230 */ /* 0x020fe40000004100 */
        /* <DEDUP_REMOVED lines=10> */
[----:B------:R-:W2:Y:S01]  /*b410*/  LDS.64 R8, [R81+0x1508] ;  /* 0x0015080051087984 */ /* 0x000ea20000000a00 */
[--C-:B0-----:R-:W-:Y:S02]  /*b420*/  HADD2.F32 R70, -RZ, R4.reuse.H0_H0 ;  /* 0x20000004ff467230 */ /* 0x101fe40000004100 */
[-C--:B------:R-:W-:Y:S01]  /*b430*/  FFMA R111, R27, R66.reuse, R46 ;  /* 0x000000421b6f7223 */ /* 0x080fe2000000002e */
[----:B------:R-:W-:Y:S02]  /*b440*/  HADD2.F32 R46, -RZ, R4.H1_H1 ;  /* 0x30000004ff2e7230 */ /* 0x000fe40000004100 */
[C---:B------:R-:W-:Y:S01]  /*b450*/  FFMA R109, R17.reuse, R66, R18 ;  /* 0x00000042116d7223 */ /* 0x040fe20000000012 */
[----:B------:R-:W-:Y:S02]  /*b460*/  HADD2.F32 R50, -RZ, R24.H1_H1 ;  /* 0x30000018ff327230 */ /* 0x000fe40000004100 */
[----:B------:R-:W-:Y:S01]  /*b470*/  FFMA R17, R17, R70, R29 ;  /* 0x0000004611117223 */ /* 0x000fe2000000001d */
[----:B------:R-:W-:-:S02]  /*b480*/  HADD2.F32 R12, -RZ, R12.H1_H1 ;  /* 0x3000000cff0c7230 */ /* 0x000fc40000004100 */
[----:B------:R-:W-:Y:S02]  /*b490*/  HADD2.F32 R20, -RZ, R20.H1_H1 ;  /* 0x30000014ff147230 */ /* 0x000fe40000004100 */
[----:B-1----:R-:W-:Y:S02]  /*b4a0*/  HADD2.F32 R4, -RZ, R6.H0_H0 ;  /* 0x20000006ff047230 */ /* 0x002fe40000004100 */
        /* <DEDUP_REMOVED lines=18> */
[----:B------:R-:W-:Y:S01]  /*b5d0*/  FFMA R39, R35, R70, R39 ;  /* 0x0000004623277223 */ /* 0x000fe20000000027 */
[----:B------:R-:W-:-:S02]  /*b5e0*/  HADD2.F32 R6, -RZ, R6.H1_H1 ;  /* 0x30000006ff067230 */ /* 0x000fc40000004100 */
[--C-:B------:R-:W-:Y:S02]  /*b5f0*/  HADD2.F32 R35, -RZ, R7.reuse.H0_H0 ;  /* 0x20000007ff237230 */ /* 0x100fe40000004100 */
[-C--:B------:R-:W-:Y:S01]  /*b600*/  FFMA R49, R31, R70.reuse, R49 ;  /* 0x000000461f317223 */ /* 0x080fe20000000031 */
[----:B------:R-:W-:Y:S02]  /*b610*/  HADD2.F32 R7, -RZ, R7.H1_H1 ;  /* 0x30000007ff077230 */ /* 0x000fe40000004100 */
[----:B------:R-:W-:Y:S01]  /*b620*/  FFMA R37, R33, R70, R37 ;  /* 0x0000004621257223 */ /* 0x000fe20000000025 */
        /* <DEDUP_REMOVED lines=12> */
[C---:B------:R-:W-:Y:S01]  /*b6f0*/  FFMA R42, R15.reuse, R6, R42 ;  /* 0x000000060f2a7223 */ /* 0x040fe2000000002a */
[----:B------:R-:W-:Y:S02]  /*b700*/  HADD2.F32 R48, -RZ, R9.H1_H1 ;  /* 0x30000009ff307230 */ /* 0x000fe40000004100 */
        /* <DEDUP_REMOVED lines=13> */
[----:B------:R-:W1:Y:S01]  /*b7e0*/  LDS.64 R6, [R81+0x1608] ;  /* 0x0016080051067984 */ /* 0x000e620000000a00 */
[----:B------:R-:W-:Y:S01]  /*b7f0*/  FFMA R53, R26, R70, R53 ;  /* 0x000000461a357223 */ /* 0x000fe20000000035 */
[--C-:B------:R-:W-:Y:S02]  /*b800*/  HADD2.F32 R26, -RZ, R8.reuse.H0_H0 ;  /* 0x20000008ff1a7230 */ /* 0x100fe40000004100 */
[----:B------:R-:W-:Y:S02]  /*b810*/  HADD2.F32 R8, -RZ, R8.H1_H1 ;  /* 0x30000008ff087230 */ /* 0x000fe40000004100 */
        /* <DEDUP_REMOVED lines=13> */
[----:B------:R-:W-:Y:S02]  /*b8f0*/  HADD2.F32 R10, -RZ, R13.H0_H0 ;  /* 0x2000000dff0a7230 */ /* 0x000fe40000004100 */
[----:B------:R-:W-:Y:S02]  /*b900*/  HADD2.F32 R18, -RZ, R21.H0_H0 ;  /* 0x20000015ff127230 */ /* 0x000fe40000004100 */
[--C-:B0-----:R-:W-:Y:S02]  /*b910*/  HADD2.F32 R26, -RZ, R4.reuse.H0_H0 ;  /* 0x20000004ff1a7230 */ /* 0x101fe40000004100 */
[----:B------:R-:W-:Y:S02]  /*b920*/  HADD2.F32 R4, -RZ, R4.H1_H1 ;  /* 0x30000004ff047230 */ /* 0x000fe40000004100 */
[C---:B------:R-:W-:Y:S01]  /*b930*/  FFMA R67, R8.reuse, R50, R67 ;  /* 0x0000003208437223 */ /* 0x040fe20000000043 */
[-C--:B------:R-:W-:Y:S01]  /*b940*/  FFMA R103, R8, R12.reuse, R103 ;  /* 0x0000000c08677223 */ /* 0x080fe20000000067 */
[CC--:B------:R-:W-:Y:S01]  /*b950*/  FFMA R105, R47.reuse, R12.reuse, R105 ;  /* 0x0000000c2f697223 */ /* 0x0c0fe20000000069 */
[----:B------:R-:W-:Y:S01]  /*b960*/  FFMA R107, R48, R12, R107 ;  /* 0x0000000c306b7223 */ /* 0x000fe2000000006b */
[C---:B------:R-:W-:Y:S01]  /*b970*/  FFMA R95, R8.reuse, R28, R95 ;  /* 0x0000001c085f7223 */ /* 0x040fe2000000005f */
[C---:B------:R-:W-:Y:S01]  /*b980*/  FFMA R121, R8.reuse, R34, R121 ;  /* 0x0000002208797223 */ /* 0x040fe20000000079 */
[C---:B------:R-:W-:Y:S01]  /*b990*/  FFMA R51, R8.reuse, R54, R100 ;  /* 0x0000003608337223 */ /* 0x040fe20000000064 */
[-C--:B------:R-:W-:Y:S01]  /*b9a0*/  FFMA R102, R8, R20.reuse, R102 ;  /* 0x0000001408667223 */ /* 0x080fe20000000066 */
[CC--:B------:R-:W-:Y:S01]  /*b9b0*/  FFMA R110, R47.reuse, R20.reuse, R110 ;  /* 0x000000142f6e7223 */ /* 0x0c0fe2000000006e */
[----:B------:R-:W-:Y:S01]  /*b9c0*/  FFMA R23, R48, R20, R23 ;  /* 0x0000001430177223 */ /* 0x000fe20000000017 */
[----:B------:R-:W-:Y:S01]  /*b9d0*/  FFMA R59, R8, R46, R59 ;  /* 0x0000002e083b7223 */ /* 0x000fe2000000003b */
[CC--:B------:R-:W-:Y:S01]  /*b9e0*/  FFMA R69, R47.reuse, R50.reuse, R69 ;  /* 0x000000322f457223 */ /* 0x0c0fe20000000045 */
[C---:B------:R-:W-:Y:S01]  /*b9f0*/  FFMA R71, R48.reuse, R50, R71 ;  /* 0x0000003230477223 */ /* 0x040fe20000000047 */
[CC--:B------:R-:W-:Y:S01]  /*ba00*/  FFMA R97, R47.reuse, R28.reuse, R97 ;  /* 0x0000001c2f617223 */ /* 0x0c0fe20000000061 */
[C---:B------:R-:W-:Y:S01]  /*ba10*/  FFMA R99, R48.reuse, R28, R99 ;  /* 0x0000001c30637223 */ /* 0x040fe20000000063 */
        /* <DEDUP_REMOVED lines=38> */
[----:B------:R-:W-:Y:S01]  /*bc80*/  FFMA R68, R72, R10, R91 ;  /* 0x0000000a48447223 */ /* 0x000fe2000000005b */
[C---:B------:R-:W-:Y:S01]  /*bc90*/  FFMA R80, R11.reuse, R50, R80 ;  /* 0x000000320b507223 */ /* 0x040fe20000000050 */
[C---:B------:R-:W-:Y:S01]  /*bca0*/  FFMA R78, R11.reuse, R54, R78 ;  /* 0x000000360b4e7223 */ /* 0x040fe2000000004e */
[C---:B------:R-:W-:Y:S01]  /*bcb0*/  FFMA R104, R11.reuse, R6, R104 ;  /* 0x000000060b687223 */ /* 0x040fe20000000068 */
[----:B------:R-:W-:Y:S01]  /*bcc0*/  FFMA R112, R11, R58, R112 ;  /* 0x0000003a0b707223 */ /* 0x000fe20000000070 */
[-C--:B------:R-:W-:Y:S01]  /*bcd0*/  FFMA R84, R50, R10.reuse, R101 ;  /* 0x0000000a32547223 */ /* 0x080fe20000000065 */
[-C--:B------:R-:W-:Y:S01]  /*bce0*/  FFMA R86, R54, R10.reuse, R103 ;  /* 0x0000000a36567223 */ /* 0x080fe20000000067 */
[-C--:B------:R-:W-:Y:S01]  /*bcf0*/  FFMA R88, R6, R10.reuse, R105 ;  /* 0x0000000a06587223 */ /* 0x080fe20000000069 */
[----:B------:R-:W-:-:S02]  /*bd00*/  FFMA R90, R58, R10, R107 ;  /* 0x0000000a3a5a7223 */ /* 0x000fc4000000006b */
[----:B------:R-:W1:Y:S01]  /*bd10*/  LDS.64 R10, [R81+0x1708] ;  /* 0x00170800510a7984 */ /* 0x000e620000000a00 */
[----:B------:R-:W-:Y:S02]  /*bd20*/  HADD2.F32 R25, -RZ, R25.H1_H1 ;  /* 0x30000019ff197230 */ /* 0x000fe40000004100 */
[C---:B------:R-:W-:Y:S01]  /*bd30*/  FFMA R62, R72.reuse, R24, R63 ;  /* 0x00000018483e7223 */ /* 0x040fe2000000003f */
[----:B------:R-:W-:Y:S02]  /*bd40*/  HADD2.F32 R13, -RZ, R13.H1_H1 ;  /* 0x3000000dff0d7230 */ /* 0x000fe40000004100 */
[C---:B------:R-:W-:Y:S01]  /*bd50*/  FFMA R87, R72.reuse, R14, R87 ;  /* 0x0000000e48577223 */ /* 0x040fe20000000057 */
[----:B------:R-:W-:Y:S02]  /*bd60*/  HADD2.F32 R21, -RZ, R21.H1_H1 ;  /* 0x30000015ff157230 */ /* 0x000fe40000004100 */
[C---:B------:R-:W-:Y:S01]  /*bd70*/  FFMA R119, R72.reuse, R32, R119 ;  /* 0x0000002048777223 */ /* 0x040fe20000000077 */
[----:B------:R-:W-:Y:S01]  /*bd80*/  FFMA R9, R72, R56, R9 ;  /* 0x0000003848097223 */ /* 0x000fe20000000009 */
[----:B0-----:R-:W-:-:S02]  /*bd90*/  HADD2.F32 R41, -RZ, R5.H0_H0 ;  /* 0x20000005ff297230 */ /* 0x001fc40000004100 */
[C---:B------:R-:W-:Y:S01]  /*bda0*/  FFMA R70, R72.reuse, R18, R49 ;  /* 0x0000001248467223 */ /* 0x040fe20000000031 */
[----:B------:R-:W-:Y:S02]  /*bdb0*/  HADD2.F32 R5, -RZ, R5.H1_H1 ;  /* 0x30000005ff057230 */ /* 0x000fe40000004100 */
[----:B------:R-:W-:Y:S01]  /*bdc0*/  FFMA R37, R72, R22, R37 ;  /* 0x0000001648257223 */ /* 0x000fe20000000025 */
[-C--:B------:R-:W-:Y:S01]  /*bdd0*/  FFMA R76, R50, R18.reuse, R76 ;  /* 0x00000012324c7223 */ /* 0x080fe2000000004c */
[-C--:B------:R-:W-:Y:S01]  /*bde0*/  FFMA R102, R54, R18.reuse, R102 ;  /* 0x0000001236667223 */ /* 0x080fe20000000066 */
[-C--:B------:R-:W-:Y:S01]  /*bdf0*/  FFMA R110, R6, R18.reuse, R110 ;  /* 0x00000012066e7223 */ /* 0x080fe2000000006e */
        /* <DEDUP_REMOVED lines=13> */
[-C--:B------:R-:W-:Y:S01]  /*bed0*/  FFMA R121, R54, R32.reuse, R121 ;  /* 0x0000002036797223 */ /* 0x080fe20000000079 */
[-C--:B------:R-:W-:Y:S01]  /*bee0*/  FFMA R123, R6, R32.reuse, R123 ;  /* 0x00000020067b7223 */ /* 0x080fe2000000007b */
        /* <DEDUP_REMOVED lines=25> */
[----:B------:R-:W-:Y:S01]  /*c080*/  FFMA R82, R6, R24, R69 ;  /* 0x0000001806527223 */ /* 0x000fe20000000045 */
[-C--:B------:R-:W-:Y:S01]  /*c090*/  FFMA R39, R50, R22.reuse, R39 ;  /* 0x0000001632277223 */ /* 0x080fe20000000027 */
[-C--:B------:R-:W-:Y:S01]  /*c0a0*/  FFMA R59, R54, R22.reuse, R59 ;  /* 0x00000016363b7223 */ /* 0x080fe2000000003b */
[-C--:B------:R-:W-:Y:S01]  /*c0b0*/  FFMA R89, R6, R22.reuse, R89 ;  /* 0x0000001606597223 */ /* 0x080fe20000000059 */
        /* <DEDUP_REMOVED lines=11> */
[----:B------:R-:W2:Y:S01]  /*c170*/  LDS.64 R22, [R81+0x1808] ;  /* 0x0018080051167984 */ /* 0x000ea20000000a00 */
[C---:B------:R-:W-:Y:S01]  /*c180*/  FFMA R97, R6.reuse, R14, R97 ;  /* 0x0000000e06617223 */ /* 0x040fe20000000061 */
        /* <DEDUP_REMOVED lines=12> */
[C---:B------:R-:W-:Y:S01]  /*c250*/  FFMA R13, R16.reuse, R64, R15 ;  /* 0x00000040100d7223 */ /* 0x040fe2000000000f */
[----:B------:R-:W3:Y:S04]  /*c260*/  LDS.64 R24, [R45+0xb0] ;  /* 0x0000b0002d187984 */ /* 0x000ee80000000a00 */
[----:B------:R-:W4:Y:S01]  /*c270*/  LDS.64 R14, [R45+0x130] ;  /* 0x000130002d0e7984 */ /* 0x000f220000000a00 */
[C---:B------:R-:W-:Y:S01]  /*c280*/  FFMA R80, R19.reuse, R16, R80 ;  /* 0x0000001013507223 */ /* 0x040fe20000000050 */
[C---:B------:R-:W-:Y:S01]  /*c290*/  FFMA R78, R19.reuse, R29, R78 ;  /* 0x0000001d134e7223 */ /* 0x040fe2000000004e */
[C---:B------:R-:W-:Y:S01]  /*c2a0*/  FFMA R104, R19.reuse, R32, R104 ;  /* 0x0000002013687223 */ /* 0x040fe20000000068 */
[----:B------:R-:W-:Y:S01]  /*c2b0*/  FFMA R112, R19, R41, R112 ;  /* 0x0000002913707223 */ /* 0x000fe20000000070 */
[C---:B------:R-:W-:Y:S01]  /*c2c0*/  FFMA R93, R16.reuse, R30, R93 ;  /* 0x0000001e105d7223 */ /* 0x040fe2000000005d */
[C---:B------:R-:W-:Y:S01]  /*c2d0*/  FFMA R3, R16.reuse, R52, R3 ;  /* 0x0000003410037223 */ /* 0x040fe20000000003 */
[-C--:B------:R-:W-:Y:S01]  /*c2e0*/  FFMA R76, R16, R21.reuse, R76 ;  /* 0x00000015104c7223 */ /* 0x080fe2000000004c */
[-C--:B------:R-:W-:Y:S01]  /*c2f0*/  FFMA R102, R29, R21.reuse, R102 ;  /* 0x000000151d667223 */ /* 0x080fe20000000066 */
[-C--:B------:R-:W-:Y:S01]  /*c300*/  FFMA R110, R32, R21.reuse, R110 ;  /* 0x00000015206e7223 */ /* 0x080fe2000000006e */
[----:B------:R-:W-:Y:S01]  /*c310*/  FFMA R18, R41, R21, R18 ;  /* 0x0000001529127223 */ /* 0x000fe20000000012 */
[----:B------:R-:W-:Y:S01]  /*c320*/  FFMA R39, R16, R66, R39 ;  /* 0x0000004210277223 */ /* 0x000fe20000000027 */
[----:B0-----:R-:W-:-:S02]  /*c330*/  HADD2.F32 R55, -RZ, R4.H0_H0 ;  /* 0x20000004ff377230 */ /* 0x001fc40000004100 */
[----:B------:R-:W-:Y:S01]  /*c340*/  FFMA R51, R54, R56, R51 ;  /* 0x0000003836337223 */ /* 0x000fe20000000033 */
[----:B------:R-:W-:Y:S02]  /*c350*/  HADD2.F32 R19, -RZ, R4.H1_H1 ;  /* 0x30000004ff137230 */ /* 0x000fe40000004100 */
[--C-:B------:R-:W-:Y:S02]  /*c360*/  HADD2.F32 R16, -RZ, R5.reuse.H0_H0 ;  /* 0x20000005ff107230 */ /* 0x100fe40000004100 */
[----:B------:R-:W-:Y:S02]  /*c370*/  HADD2.F32 R21, -RZ, R5.H1_H1 ;  /* 0x30000005ff157230 */ /* 0x000fe40000004100 */
[----:B------:R-:W0:Y:S01]  /*c380*/  LDS.64 R4, [R45+0x1b0] ;  /* 0x0001b0002d047984 */ /* 0x000e220000000a00 */
[-C--:B------:R-:W-:Y:S01]  /*c390*/  FFMA R95, R29, R30.reuse, R95 ;  /* 0x0000001e1d5f7223 */ /* 0x080fe2000000005f */
[CC--:B------:R-:W-:Y:S01]  /*c3a0*/  FFMA R97, R32.reuse, R30.reuse, R97 ;  /* 0x0000001e20617223 */ /* 0x0c0fe20000000061 */
[----:B------:R-:W-:Y:S01]  /*c3b0*/  FFMA R99, R41, R30, R99 ;  /* 0x0000001e29637223 */ /* 0x000fe20000000063 */
[CC--:B------:R-:W-:Y:S01]  /*c3c0*/  FFMA R121, R29.reuse, R52.reuse, R121 ;  /* 0x000000341d797223 */ /* 0x0c0fe20000000079 */
[C---:B------:R-:W-:Y:S01]  /*c3d0*/  FFMA R123, R32.reuse, R52, R123 ;  /* 0x00000034207b7223 */ /* 0x040fe2000000007b */
[CC--:B------:R-:W-:Y:S01]  /*c3e0*/  FFMA R51, R29.reuse, R64.reuse, R51 ;  /* 0x000000401d337223 */ /* 0x0c0fe20000000033 */
[C---:B------:R-:W-:Y:S01]  /*c3f0*/  FFMA R7, R32.reuse, R64, R7 ;  /* 0x0000004020077223 */ /* 0x040fe20000000007 */
[-C--:B------:R-:W-:Y:S01]  /*c400*/  FFMA R59, R29, R66.reuse, R59 ;  /* 0x000000421d3b7223 */ /* 0x080fe2000000003b */
        /* <DEDUP_REMOVED lines=8> */
[----:B------:R-:W-:Y:S01]  /*c490*/  FFMA R53, R41, R66, R53 ;  /* 0x0000004229357223 */ /* 0x000fe20000000035 */
[----:B--2---:R-:W-:-:S02]  /*c4a0*/  HADD2.F32 R41, -RZ, R22.H0_H0 ;  /* 0x20000016ff297230 */ /* 0x004fc40000004100 */
[----:B------:R-:W-:Y:S02]  /*c4b0*/  HADD2.F32 R50, -RZ, R22.H1_H1 ;  /* 0x30000016ff327230 */ /* 0x000fe40000004100 */
[--C-:B------:R-:W-:Y:S02]  /*c4c0*/  HADD2.F32 R49, -RZ, R23.reuse.H0_H0 ;  /* 0x20000017ff317230 */ /* 0x100fe40000004100 */
        /* <DEDUP_REMOVED lines=9> */
[----:B---3--:R-:W-:-:S02]  /*c560*/  HADD2.F32 R23, -RZ, R24.H0_H0 ;  /* 0x20000018ff177230 */ /* 0x008fc40000004100 */
[----:B------:R-:W-:Y:S02]  /*c570*/  HADD2.F32 R55, -RZ, R24.H1_H1 ;  /* 0x30000018ff377230 */ /* 0x000fe40000004100 */
[--C-:B------:R-:W-:Y:S02]  /*c580*/  HADD2.F32 R54, -RZ, R25.reuse.H0_H0 ;  /* 0x20000019ff367230 */ /* 0x100fe40000004100 */
[----:B------:R-:W-:Y:S02]  /*c590*/  HADD2.F32 R56, -RZ, R25.H1_H1 ;  /* 0x30000019ff387230 */ /* 0x000fe40000004100 */
[----:B----4-:R-:W-:Y:S01]  /*c5a0*/  HADD2.F32 R61, -RZ, R14.H0_H0 ;  /* 0x2000000eff3d7230 */ /* 0x010fe20000004100 */
[----:B------:R-:W2:Y:S01]  /*c5b0*/  LDS.64 R24, [R45+0x330] ;  /* 0x000330002d187984 */ /* 0x000ea20000000a00 */
[-C--:B------:R-:W-:Y:S01]  /*c5c0*/  FFMA R8, R30, R23.reuse, R8 ;  /* 0x000000171e087223 */ /* 0x080fe20000000008 */
[CC--:B------:R-:W-:Y:S01]  /*c5d0*/  FFMA R26, R29.reuse, R23.reuse, R26 ;  /* 0x000000171d1a7223 */ /* 0x0c0fe2000000001a */
        /* <DEDUP_REMOVED lines=19> */
[----:B------:R-:W3:Y:S01]  /*c710*/  LDS.64 R4, [R45+0x3b0] ;  /* 0x0003b0002d047984 */ /* 0x000ee20000000a00 */
[--C-:B-1----:R-:W-:Y:S02]  /*c720*/  HADD2.F32 R71, -RZ, R10.reuse.H0_H0 ;  /* 0x2000000aff477230 */ /* 0x102fe40000004100 */
[----:B------:R-:W-:Y:S02]  /*c730*/  HADD2.F32 R67, -RZ, R10.H1_H1 ;  /* 0x3000000aff437230 */ /* 0x000fe40000004100 */
[--C-:B------:R-:W-:Y:S02]  /*c740*/  HADD2.F32 R65, -RZ, R11.reuse.H0_H0 ;  /* 0x2000000bff417230 */ /* 0x100fe40000004100 */
[----:B------:R-:W-:-:S02]  /*c750*/  HADD2.F32 R69, -RZ, R11.H1_H1 ;  /* 0x3000000bff457230 */ /* 0x000fc40000004100 */
[----:B------:R-:W1:Y:S01]  /*c760*/  LDS.64 R10, [R81+0x1900] ;  /* 0x00190000510a7984 */ /* 0x000e620000000a00 */
[-C--:B------:R-:W-:Y:S01]  /*c770*/  FFMA R96, R41, R106.reuse, R93 ;  /* 0x0000006a29607223 */ /* 0x080fe2000000005d */
[-C--:B------:R-:W-:Y:S01]  /*c780*/  FFMA R64, R30, R106.reuse, R79 ;  /* 0x0000006a1e407223 */ /* 0x080fe2000000004f */
[----:B--2---:R-:W-:Y:S02]  /*c790*/  HADD2.F32 R93, -RZ, R24.H0_H0 ;  /* 0x20000018ff5d7230 */ /* 0x004fe40000004100 */
[----:B------:R-:W-:-:S03]  /*c7a0*/  FFMA R66, R29, R106, R83 ;  /* 0x0000006a1d427223 */ /* 0x000fc60000000053 */
[C---:B------:R-:W-:Y:S01]  /*c7b0*/  FFMA R79, R32.reuse, R93, R48 ;  /* 0x0000005d204f7223 */ /* 0x040fe20000000030 */
        /* <DEDUP_REMOVED lines=9> */
[----:B0-----:R-:W-:-:S02]  /*c850*/  HADD2.F32 R75, -RZ, R22.H0_H0 ;  /* 0x20000016ff4b7230 */ /* 0x001fc40000004100 */
[-C--:B------:R-:W-:Y:S01]  /*c860*/  FFMA R124, R49, R71.reuse, R123 ;  /* 0x00000047317c7223 */ /* 0x080fe2000000007b */
[----:B------:R-:W-:Y:S01]  /*c870*/  FFMA R125, R52, R71, R125 ;  /* 0x00000047347d7223 */ /* 0x000fe2000000007d */
[-C--:B------:R-:W-:Y:S01]  /*c880*/  FFMA R95, R30, R93.reuse, R20 ;  /* 0x0000005d1e5f7223 */ /* 0x080fe20000000014 */
[----:B---3--:R-:W-:Y:S02]  /*c890*/  HADD2.F32 R48, -RZ, R4.H0_H0 ;  /* 0x20000004ff307230 */ /* 0x008fe40000004100 */
[-C--:B------:R-:W-:Y:S01]  /*c8a0*/  FFMA R77, R29, R93.reuse, R34 ;  /* 0x0000005d1d4d7223 */ /* 0x080fe20000000022 */
[-C--:B------:R-:W-:Y:S01]  /*c8b0*/  FFMA R83, R47, R93.reuse, R70 ;  /* 0x0000005d2f537223 */ /* 0x080fe20000000046 */
[-C--:B------:R-:W-:Y:S01]  /*c8c0*/  FFMA R85, R41, R93.reuse, R76 ;  /* 0x0000005d29557223 */ /* 0x080fe2000000004c */
[-C--:B------:R-:W-:Y:S01]  /*c8d0*/  FFMA R87, R50, R93.reuse, R102 ;  /* 0x0000005d32577223 */ /* 0x080fe20000000066 */
[----:B------:R-:W-:Y:S01]  /*c8e0*/  FFMA R91, R49, R93, R110 ;  /* 0x0000005d315b7223 */ /* 0x000fe2000000006e */
[----:B------:R-:W-:-:S02]  /*c8f0*/  HADD2.F32 R3, -RZ, R22.H1_H1 ;  /* 0x30000016ff037230 */ /* 0x000fc40000004100 */
[C---:B------:R-:W-:Y:S01]  /*c900*/  FFMA R13, R41.reuse, R75, R13 ;  /* 0x0000004b290d7223 */ /* 0x040fe2000000000d */
[--C-:B------:R-:W-:Y:S02]  /*c910*/  HADD2.F32 R71, -RZ, R23.reuse.H0_H0 ;  /* 0x20000017ff477230 */ /* 0x100fe40000004100 */
[----:B------:R-:W-:Y:S01]  /*c920*/  FFMA R93, R52, R93, R18 ;  /* 0x0000005d345d7223 */ /* 0x000fe20000000012 */
[----:B------:R-:W-:Y:S02]  /*c930*/  HADD2.F32 R73, -RZ, R23.H1_H1 ;  /* 0x30000017ff497230 */ /* 0x000fe40000004100 */
[----:B------:R-:W-:Y:S01]  /*c940*/  FFMA R39, R41, R48, R39 ;  /* 0x0000003029277223 */ /* 0x000fe20000000027 */
[----:B------:R-:W-:Y:S01]  /*c950*/  HADD2.F32 R24, -RZ, R24.H1_H1 ;  /* 0x30000018ff187230 */ /* 0x000fe20000004100 */
[----:B------:R-:W0:Y:S01]  /*c960*/  LDS.64 R22, [R81+0x1908] ;  /* 0x0019080051167984 */ /* 0x000e220000000a00 */
[----:B------:R-:W-:Y:S02]  /*c970*/  HADD2.F32 R20, -RZ, R4.H1_H1 ;  /* 0x30000004ff147230 */ /* 0x000fe40000004100 */
[----:B------:R-:W-:Y:S01]  /*c980*/  FFMA R33, R32, R75, R33 ;  /* 0x0000004b20217223 */ /* 0x000fe20000000021 */
[----:B------:R-:W-:-:S02]  /*c990*/  HADD2.F32 R18, -RZ, R5.H0_H0 ;  /* 0x20000005ff127230 */ /* 0x000fc40000004100 */
[----:B------:R-:W-:Y:S02]  /*c9a0*/  HADD2.F32 R34, -RZ, R5.H1_H1 ;  /* 0x30000005ff227230 */ /* 0x000fe40000004100 */
[----:B------:R-:W-:Y:S01]  /*c9b0*/  FFMA R5, R32, R48, R35 ;  /* 0x0000003020057223 */ /* 0x000fe20000000023 */
[----:B-1----:R-:W-:Y:S02]  /*c9c0*/  HADD2.F32 R41, -RZ, R10.H0_H0 ;  /* 0x2000000aff297230 */ /* 0x002fe40000004100 */
[-C--:B------:R-:W-:Y:S01]  /*c9d0*/  FFMA R100, R49, R106.reuse, R97 ;  /* 0x0000006a31647223 */ /* 0x080fe20000000061 */
[----:B------:R-:W-:Y:S02]  /*c9e0*/  HADD2.F32 R57, -RZ, R14.H1_H1 ;  /* 0x3000000eff397230 */ /* 0x000fe40000004100 */
[----:B------:R-:W-:Y:S01]  /*c9f0*/  FFMA R109, R30, R75, R109 ;  /* 0x0000004b1e6d7223 */ /* 0x000fe2000000006d */
[----:B------:R-:W-:Y:S02]  /*ca00*/  HADD2.F32 R4, -RZ, R10.H1_H1 ;  /* 0x3000000aff047230 */ /* 0x000fe40000004100 */
[----:B------:R-:W-:Y:S01]  /*ca10*/  FFMA R106, R52, R106, R99 ;  /* 0x0000006a346a7223 */ /* 0x000fe20000000063 */
[----:B------:R-:W-:-:S02]  /*ca20*/  HADD2.F32 R32, -RZ, R11.H0_H0 ;  /* 0x2000000bff207230 */ /* 0x000fc40000004100 */
[-C--:B------:R-:W-:Y:S01]  /*ca30*/  FFMA R97, R30, R48.reuse, R17 ;  /* 0x000000301e617223 */ /* 0x080fe20000000011 */
[CC--:B------:R-:W-:Y:S01]  /*ca40*/  FFMA R111, R29.reuse, R75.reuse, R111 ;  /* 0x0000004b1d6f7223 */ /* 0x0c0fe2000000006f */
[-C--:B------:R-:W-:Y:S01]  /*ca50*/  FFMA R99, R29, R48.reuse, R31 ;  /* 0x000000301d637223 */ /* 0x080fe2000000001f */
        /* <DEDUP_REMOVED lines=17> */
[C---:B------:R-:W-:Y:S01]  /*cb70*/  FFMA R97, R4.reuse, R61, R66 ;  /* 0x0000003d04617223 */ /* 0x040fe20000000042 */
[C---:B------:R-:W-:Y:S01]  /*cb80*/  FFMA R114, R4.reuse, R67, R114 ;  /* 0x0000004304727223 */ /* 0x040fe20000000072 */
[C---:B------:R-:W-:Y:S01]  /*cb90*/  FFMA R12, R4.reuse, R3, R111 ;  /* 0x00000003040c7223 */ /* 0x040fe2000000006f */
[-C--:B------:R-:W-:Y:S01]  /*cba0*/  FFMA R77, R4, R20.reuse, R99 ;  /* 0x00000014044d7223 */ /* 0x080fe20000000063 */
[----:B------:R-:W-:-:S02]  /*cbb0*/  FFMA R33, R32, R20, R5 ;  /* 0x0000001420217223 */ /* 0x000fc40000000005 */
[----:B------:R-:W1:Y:S01]  /*cbc0*/  LDS.64 R4, [R81+0x1a00] ;  /* 0x001a000051047984 */ /* 0x000e620000000a00 */
[----:B------:R-:W-:Y:S01]  /*cbd0*/  FFMA R99, R19, R32, R60 ;  /* 0x0000002013637223 */ /* 0x000fe2000000003c */
[C---:B------:R-:W-:Y:S01]  /*cbe0*/  FFMA R101, R32.reuse, R55, R38 ;  /* 0x0000003720657223 */ /* 0x040fe20000000026 */
[C---:B------:R-:W-:Y:S01]  /*cbf0*/  FFMA R103, R32.reuse, R57, R46 ;  /* 0x0000003920677223 */ /* 0x040fe2000000002e */
[C---:B------:R-:W-:Y:S01]  /*cc00*/  FFMA R105, R32.reuse, R61, R92 ;  /* 0x0000003d20697223 */ /* 0x040fe2000000005c */
[C---:B------:R-:W-:Y:S01]  /*cc10*/  FFMA R116, R32.reuse, R67, R116 ;  /* 0x0000004320747223 */ /* 0x040fe20000000074 */
[----:B------:R-:W-:Y:S01]  /*cc20*/  FFMA R30, R32, R24, R79 ;  /* 0x00000018201e7223 */ /* 0x000fe2000000004f */
[--C-:B0-----:R-:W-:Y:S02]  /*cc30*/  HADD2.F32 R32, -RZ, R22.reuse.H0_H0 ;  /* 0x20000016ff207230 */ /* 0x101fe40000004100 */
[----:B------:R-:W-:Y:S02]  /*cc40*/  HADD2.F32 R79, -RZ, R22.H1_H1 ;  /* 0x30000016ff4f7230 */ /* 0x000fe40000004100 */
[----:B------:R-:W-:-:S02]  /*cc50*/  HADD2.F32 R107, -RZ, R23.H0_H0 ;  /* 0x20000017ff6b7230 */ /* 0x000fc40000004100 */
[----:B------:R-:W-:Y:S02]  /*cc60*/  HADD2.F32 R38, -RZ, R23.H1_H1 ;  /* 0x30000017ff267230 */ /* 0x000fe40000004100 */
[----:B------:R-:W0:Y:S01]  /*cc70*/  LDS.64 R22, [R81+0x1a08] ;  /* 0x001a080051167984 */ /* 0x000e220000000a00 */
[----:B------:R-:W-:Y:S02]  /*cc80*/  HADD2.F32 R11, -RZ, R11.H1_H1 ;  /* 0x3000000bff0b7230 */ /* 0x000fe40000004100 */
[-C--:B------:R-:W-:Y:S01]  /*cc90*/  FFMA R51, R50, R75.reuse, R51 ;  /* 0x0000004b32337223 */ /* 0x080fe20000000033 */
[----:B------:R-:W-:Y:S01]  /*cca0*/  FFMA R27, R52, R75, R27 ;  /* 0x0000004b341b7223 */ /* 0x000fe2000000001b */
[----:B------:R-:W-:Y:S02]  /*ccb0*/  HADD2.F32 R14, -RZ, R15.H0_H0 ;  /* 0x2000000fff0e7230 */ /* 0x000fe40000004100 */
[----:B------:R-:W-:Y:S01]  /*ccc0*/  FFMA R59, R50, R48, R59 ;  /* 0x00000030323b7223 */ /* 0x000fe2000000003b */
[----:B------:R-:W-:-:S02]  /*ccd0*/  HADD2.F32 R75, -RZ, R25.H0_H0 ;  /* 0x20000019ff4b7230 */ /* 0x000fc40000004100 */
        /* <DEDUP_REMOVED lines=12> */
[C---:B------:R-:W-:Y:S01]  /*cda0*/  FFMA R9, R19.reuse, R32, R80 ;  /* 0x0000002013097223 */ /* 0x040fe20000000050 */
[C---:B------:R-:W-:Y:S01]  /*cdb0*/  FFMA R11, R19.reuse, R79, R78 ;  /* 0x0000004f130b7223 */ /* 0x040fe2000000004e */
[----:B------:R-:W-:Y:S01]  /*cdc0*/  FFMA R83, R19, R107, R104 ;  /* 0x0000006b13537223 */ /* 0x000fe20000000068 */
[----:B------:R-:W-:Y:S01]  /*cdd0*/  FFMA R55, R38, R55, R6 ;  /* 0x0000003726377223 */ /* 0x000fe20000000006 */
[----:B-1----:R-:W-:-:S02]  /*cde0*/  HADD2.F32 R64, -RZ, R4.H0_H0 ;  /* 0x20000004ff407230 */ /* 0x002fc40000004100 */
[----:B------:R-:W-:Y:S02]  /*cdf0*/  HADD2.F32 R4, -RZ, R4.H1_H1 ;  /* 0x30000004ff047230 */ /* 0x000fe40000004100 */
[CC--:B------:R-:W-:Y:S01]  /*ce00*/  FFMA R123, R32.reuse, R57.reuse, R84 ;  /* 0x00000039207b7223 */ /* 0x0c0fe20000000054 */
[-C--:B------:R-:W-:Y:S01]  /*ce10*/  FFMA R86, R79, R57.reuse, R86 ;  /* 0x000000394f567223 */ /* 0x080fe20000000056 */
[----:B------:R-:W-:Y:S01]  /*ce20*/  FFMA R88, R107, R57, R88 ;  /* 0x000000396b587223 */ /* 0x000fe20000000058 */
[CC--:B------:R-:W-:Y:S01]  /*ce30*/  FFMA R96, R32.reuse, R61.reuse, R96 ;  /* 0x0000003d20607223 */ /* 0x0c0fe20000000060 */
[-C--:B------:R-:W-:Y:S01]  /*ce40*/  FFMA R98, R79, R61.reuse, R98 ;  /* 0x0000003d4f627223 */ /* 0x080fe20000000062 */
[----:B------:R-:W-:Y:S01]  /*ce50*/  FFMA R100, R107, R61, R100 ;  /* 0x0000003d6b647223 */ /* 0x000fe20000000064 */
[-C--:B------:R-:W-:Y:S01]  /*ce60*/  FFMA R52, R32, R24.reuse, R85 ;  /* 0x0000001820347223 */ /* 0x080fe20000000055 */
[-C--:B------:R-:W-:Y:S01]  /*ce70*/  FFMA R60, R79, R24.reuse, R87 ;  /* 0x000000184f3c7223 */ /* 0x080fe20000000057 */
[----:B------:R-:W-:Y:S01]  /*ce80*/  FFMA R62, R107, R24, R91 ;  /* 0x000000186b3e7223 */ /* 0x000fe2000000005b */
[----:B------:R-:W-:Y:S01]  /*ce90*/  FFMA R19, R19, R38, R112 ;  /* 0x0000002613137223 */ /* 0x000fe20000000070 */
[C---:B------:R-:W-:Y:S01]  /*cea0*/  FFMA R57, R38.reuse, R57, R90 ;  /* 0x0000003926397223 */ /* 0x040fe2000000005a */
[----:B------:R-:W-:Y:S01]  /*ceb0*/  FFMA R61, R38, R61, R106 ;  /* 0x0000003d263d7223 */ /* 0x000fe2000000006a */
[-C--:B------:R-:W-:Y:S01]  /*cec0*/  FFMA R120, R32, R67.reuse, R120 ;  /* 0x0000004320787223 */ /* 0x080fe20000000078 */
[----:B------:R-:W-:Y:S01]  /*ced0*/  FFMA R6, R38, R67, R125 ;  /* 0x0000004326067223 */ /* 0x000fe2000000007d */
[-C--:B------:R-:W-:Y:S01]  /*cee0*/  FFMA R42, R32, R3.reuse, R13 ;  /* 0x00000003202a7223 */ /* 0x080fe2000000000d */
[C---:B------:R-:W-:Y:S01]  /*cef0*/  FFMA R50, R38.reuse, R3, R27 ;  /* 0x0000000326327223 */ /* 0x040fe2000000001b */
        /* <DEDUP_REMOVED lines=25> */
[----:B0-----:R-:W-:-:S05]  /*d090*/  HADD2.F32 R13, -RZ, R22.H1_H1 ;  /* 0x30000016ff0d7230 */ /* 0x001fca0000004100 */
[----:B------:R-:W-:Y:S02]  /*d0a0*/  FFMA R92, R13, R71, R46 ;  /* 0x000000470d5c7223 */ /* 0x000fe4000000002e */
[----:B------:R-:W0:Y:S01]  /*d0b0*/  LDS.64 R46, [R81+0x1b08] ;  /* 0x001b0800512e7984 */ /* 0x000e220000000a00 */
[----:B------:R-:W-:Y:S01]  /*d0c0*/  FFMA R48, R107, R3, R7 ;  /* 0x000000036b307223 */ /* 0x000fe20000000007 */
[----:B------:R-:W-:Y:S02]  /*d0d0*/  HADD2.F32 R3, -RZ, R22.H0_H0 ;  /* 0x20000016ff037230 */ /* 0x000fe40000004100 */
[--C-:B------:R-:W-:Y:S02]  /*d0e0*/  HADD2.F32 R7, -RZ, R23.reuse.H0_H0 ;  /* 0x20000017ff077230 */ /* 0x100fe40000004100 */
[----:B------:R-:W-:Y:S02]  /*d0f0*/  HADD2.F32 R22, -RZ, R23.H1_H1 ;  /* 0x30000017ff167230 */ /* 0x000fe40000004100 */
[----:B------:R-:W-:Y:S01]  /*d100*/  FFMA R70, R16, R76, R99 ;  /* 0x0000004c10467223 */ /* 0x000fe20000000063 */
[----:B------:R-:W-:-:S02]  /*d110*/  HADD2.F32 R15, -RZ, R15.H1_H1 ;  /* 0x3000000fff0f7230 */ /* 0x000fc40000004100 */
[C---:B------:R-:W-:Y:S01]  /*d120*/  FFMA R101, R76.reuse, R54, R101 ;  /* 0x000000364c657223 */ /* 0x040fe20000000065 */
        /* <DEDUP_REMOVED lines=18> */
[----:B------:R-:W-:Y:S01]  /*d250*/  FFMA R55, R22, R54, R55 ;  /* 0x0000003616377223 */ /* 0x000fe20000000037 */
[----:B-1----:R-:W-:-:S02]  /*d260*/  HADD2.F32 R94, -RZ, R4.H0_H0 ;  /* 0x20000004ff5e7230 */ /* 0x002fc40000004100 */
[----:B------:R-:W-:Y:S02]  /*d270*/  HADD2.F32 R4, -RZ, R4.H1_H1 ;  /* 0x30000004ff047230 */ /* 0x000fe40000004100 */
[C---:B------:R-:W-:Y:S01]  /*d280*/  FFMA R82, R16.reuse, R3, R9 ;  /* 0x0000000310527223 */ /* 0x040fe20000000009 */
[C---:B------:R-:W-:Y:S01]  /*d290*/  FFMA R84, R16.reuse, R13, R11 ;  /* 0x0000000d10547223 */ /* 0x040fe2000000000b */
[C---:B------:R-:W-:Y:S01]  /*d2a0*/  FFMA R90, R16.reuse, R7, R83 ;  /* 0x00000007105a7223 */ /* 0x040fe20000000053 */
[-C--:B------:R-:W-:Y:S01]  /*d2b0*/  FFMA R54, R3, R14.reuse, R123 ;  /* 0x0000000e03367223 */ /* 0x080fe2000000007b */
[-C--:B------:R-:W-:Y:S01]  /*d2c0*/  FFMA R86, R13, R14.reuse, R86 ;  /* 0x0000000e0d567223 */ /* 0x080fe20000000056 */
[----:B------:R-:W-:Y:S01]  /*d2d0*/  FFMA R88, R7, R14, R88 ;  /* 0x0000000e07587223 */ /* 0x000fe20000000058 */
[-C--:B------:R-:W-:Y:S01]  /*d2e0*/  FFMA R96, R3, R58.reuse, R96 ;  /* 0x0000003a03607223 */ /* 0x080fe20000000060 */
[-C--:B------:R-:W-:Y:S01]  /*d2f0*/  FFMA R98, R13, R58.reuse, R98 ;  /* 0x0000003a0d627223 */ /* 0x080fe20000000062 */
[----:B------:R-:W-:Y:S01]  /*d300*/  FFMA R100, R7, R58, R100 ;  /* 0x0000003a07647223 */ /* 0x000fe20000000064 */
[----:B------:R-:W-:Y:S01]  /*d310*/  FFMA R16, R16, R22, R19 ;  /* 0x0000001610107223 */ /* 0x000fe20000000013 */
[C---:B------:R-:W-:Y:S01]  /*d320*/  FFMA R14, R22.reuse, R14, R57 ;  /* 0x0000000e160e7223 */ /* 0x040fe20000000039 */
[C---:B------:R-:W-:Y:S01]  /*d330*/  FFMA R58, R22.reuse, R58, R61 ;  /* 0x0000003a163a7223 */ /* 0x040fe2000000003d */
[CC--:B------:R-:W-:Y:S01]  /*d340*/  FFMA R120, R3.reuse, R65.reuse, R120 ;  /* 0x0000004103787223 */ /* 0x0c0fe20000000078 */
[C---:B------:R-:W-:Y:S01]  /*d350*/  FFMA R6, R22.reuse, R65, R6 ;  /* 0x0000004116067223 */ /* 0x040fe20000000006 */
[CC--:B------:R-:W-:Y:S01]  /*d360*/  FFMA R42, R3.reuse, R71.reuse, R42 ;  /* 0x00000047032a7223 */ /* 0x0c0fe2000000002a */
[C---:B------:R-:W-:Y:S01]  /*d370*/  FFMA R50, R22.reuse, R71, R50 ;  /* 0x0000004716327223 */ /* 0x040fe20000000032 */
[CC--:B------:R-:W-:Y:S01]  /*d380*/  FFMA R52, R3.reuse, R75.reuse, R52 ;  /* 0x0000004b03347223 */ /* 0x0c0fe20000000034 */
[C---:B------:R-:W-:Y:S01]  /*d390*/  FFMA R24, R22.reuse, R75, R24 ;  /* 0x0000004b16187223 */ /* 0x040fe20000000018 */
[-C--:B------:R-:W-:Y:S01]  /*d3a0*/  FFMA R39, R3, R18.reuse, R39 ;  /* 0x0000001203277223 */ /* 0x080fe20000000027 */
[-C--:B------:R-:W-:Y:S01]  /*d3b0*/  FFMA R59, R13, R18.reuse, R59 ;  /* 0x000000120d3b7223 */ /* 0x080fe2000000003b */
[-C--:B------:R-:W-:Y:S01]  /*d3c0*/  FFMA R89, R7, R18.reuse, R89 ;  /* 0x0000001207597223 */ /* 0x080fe20000000059 */
        /* <DEDUP_REMOVED lines=14> */
[----:B0-----:R-:W-:-:S02]  /*d4b0*/  HADD2.F32 R9, -RZ, R46.H0_H0 ;  /* 0x2000002eff097230 */ /* 0x001fc40000004100 */
[----:B------:R-:W-:Y:S01]  /*d4c0*/  FFMA R122, R13, R65, R122 ;  /* 0x000000410d7a7223 */ /* 0x000fe2000000007a */
[----:B------:R-:W-:Y:S01]  /*d4d0*/  HADD2.F32 R11, -RZ, R46.H1_H1 ;  /* 0x3000002eff0b7230 */ /* 0x000fe20000004100 */
[----:B------:R-:W0:Y:S01]  /*d4e0*/  LDS.64 R12, [R81+0x1c00] ;  /* 0x001c0000510c7984 */ /* 0x000e220000000a00 */
        /* <DEDUP_REMOVED lines=18> */
[----:B------:R-:W2:Y:S01]  /*d610*/  LDS.64 R16, [R81+0x1c08] ;  /* 0x001c080051107984 */ /* 0x000ea20000000a00 */
[----:B------:R-:W-:-:S03]  /*d620*/  FFMA R108, R94, R69, R108 ;  /* 0x000000455e6c7223 */ /* 0x000fc6000000006c */
[----:B------:R-:W3:Y:S01]  /*d630*/  LDS.64 R18, [R45+0xb8] ;  /* 0x0000b8002d127984 */ /* 0x000ee20000000a00 */
[CC--:B------:R-:W-:Y:S01]  /*d640*/  FFMA R118, R22.reuse, R69.reuse, R118 ;  /* 0x0000004516767223 */ /* 0x0c0fe20000000076 */
[-C--:B------:R-:W-:Y:S01]  /*d650*/  FFMA R120, R9, R69.reuse, R120 ;  /* 0x0000004509787223 */ /* 0x080fe20000000078 */
[-C--:B------:R-:W-:Y:S01]  /*d660*/  FFMA R122, R11, R69.reuse, R122 ;  /* 0x000000450b7a7223 */ /* 0x080fe2000000007a */
[----:B------:R-:W-:Y:S01]  /*d670*/  FFMA R124, R23, R69, R124 ;  /* 0x00000045177c7223 */ /* 0x000fe2000000007c */
[C---:B------:R-:W-:Y:S01]  /*d680*/  FFMA R48, R7.reuse, R71, R48 ;  /* 0x0000004707307223 */ /* 0x040fe20000000030 */
[----:B------:R-:W-:Y:S01]  /*d690*/  FFMA R62, R7, R75, R62 ;  /* 0x0000004b073e7223 */ /* 0x000fe2000000003e */
[----:B------:R-:W-:Y:S02]  /*d6a0*/  FFMA R69, R47, R69, R6 ;  /* 0x000000452f457223 */ /* 0x000fe40000000006 */
[----:B------:R-:W4:Y:S01]  /*d6b0*/  LDS.64 R6, [R45+0x138] ;  /* 0x000138002d067984 */ /* 0x000f220000000a00 */
        /* <DEDUP_REMOVED lines=24> */
[----:B------:R-:W-:Y:S01]  /*d840*/  FFMA R10, R94, R25, R10 ;  /* 0x000000195e0a7223 */ /* 0x000fe2000000000a */
[C---:B------:R-:W-:Y:S01]  /*d850*/  FFMA R121, R23.reuse, R56, R121 ;  /* 0x0000003817797223 */ /* 0x040fe20000000079 */
[-C--:B------:R-:W-:Y:S01]  /*d860*/  FFMA R88, R23, R15.reuse, R88 ;  /* 0x0000000f17587223 */ /* 0x080fe20000000058 */
[----:B------:R-:W-:Y:S01]  /*d870*/  FFMA R14, R47, R15, R14 ;  /* 0x0000000f2f0e7223 */ /* 0x000fe2000000000e */
[C---:B------:R-:W-:Y:S01]  /*d880*/  FFMA R100, R23.reuse, R63, R100 ;  /* 0x0000003f17647223 */ /* 0x040fe20000000064 */
[C---:B------:R-:W-:Y:S01]  /*d890*/  FFMA R48, R23.reuse, R73, R48 ;  /* 0x0000004917307223 */ /* 0x040fe20000000030 */
[-C--:B------:R-:W-:Y:S01]  /*d8a0*/  FFMA R62, R23, R25.reuse, R62 ;  /* 0x00000019173e7223 */ /* 0x080fe2000000003e */
[----:B------:R-:W-:Y:S01]  /*d8b0*/  FFMA R24, R47, R25, R24 ;  /* 0x000000192f187223 */ /* 0x000fe20000000018 */
[----:B------:R-:W-:Y:S01]  /*d8c0*/  FFMA R89, R23, R34, R89 ;  /* 0x0000002217597223 */ /* 0x000fe20000000059 */
[----:B0-----:R-:W-:-:S02]  /*d8d0*/  HADD2.F32 R15, -RZ, R12.H0_H0 ;  /* 0x2000000cff0f7230 */ /* 0x001fc40000004100 */
[----:B------:R-:W-:Y:S02]  /*d8e0*/  HADD2.F32 R23, -RZ, R12.H1_H1 ;  /* 0x3000000cff177230 */ /* 0x000fe40000004100 */
[--C-:B------:R-:W-:Y:S02]  /*d8f0*/  HADD2.F32 R25, -RZ, R13.reuse.H0_H0 ;  /* 0x2000000dff197230 */ /* 0x100fe40000004100 */
[----:B------:R-:W-:Y:S02]  /*d900*/  HADD2.F32 R31, -RZ, R13.H1_H1 ;  /* 0x3000000dff1f7230 */ /* 0x000fe40000004100 */
[----:B------:R-:W0:Y:S01]  /*d910*/  LDS.64 R12, [R45+0x238] ;  /* 0x000238002d0c7984 */ /* 0x000e220000000a00 */
[C---:B------:R-:W-:Y:S01]  /*d920*/  FFMA R55, R47.reuse, R56, R55 ;  /* 0x000000382f377223 */ /* 0x040fe20000000037 */
[C---:B------:R-:W-:Y:S01]  /*d930*/  FFMA R58, R47.reuse, R63, R58 ;  /* 0x0000003f2f3a7223 */ /* 0x040fe2000000003a */
[C---:B------:R-:W-:Y:S01]  /*d940*/  FFMA R50, R47.reuse, R73, R50 ;  /* 0x000000492f327223 */ /* 0x040fe20000000032 */
[-C--:B------:R-:W-:Y:S01]  /*d950*/  FFMA R53, R47, R34.reuse, R53 ;  /* 0x000000222f357223 */ /* 0x080fe20000000035 */
[----:B------:R-:W-:Y:S01]  /*d960*/  FFMA R41, R94, R34, R41 ;  /* 0x000000225e297223 */ /* 0x000fe20000000029 */
[----:B--2---:R-:W-:-:S02]  /*d970*/  HADD2.F32 R27, -RZ, R16.H0_H0 ;  /* 0x20000010ff1b7230 */ /* 0x004fc40000004100 */
[----:B------:R-:W-:Y:S02]  /*d980*/  HADD2.F32 R47, -RZ, R16.H1_H1 ;  /* 0x30000010ff2f7230 */ /* 0x000fe40000004100 */
[C---:B------:R-:W-:Y:S01]  /*d990*/  FFMA R29, R94.reuse, R56, R29 ;  /* 0x000000385e1d7223 */ /* 0x040fe2000000001d */
[--C-:B------:R-:W-:Y:S02]  /*d9a0*/  HADD2.F32 R35, -RZ, R17.reuse.H0_H0 ;  /* 0x20000011ff237230 */ /* 0x100fe40000004100 */
[----:B------:R-:W-:Y:S02]  /*d9b0*/  HADD2.F32 R34, -RZ, R17.H1_H1 ;  /* 0x30000011ff227230 */ /* 0x000fe40000004100 */
[----:B---3--:R-:W-:Y:S02]  /*d9c0*/  HADD2.F32 R16, -RZ, R18.H0_H0 ;  /* 0x20000012ff107230 */ /* 0x008fe40000004100 */
[C---:B------:R-:W-:Y:S01]  /*d9d0*/  FFMA R38, R94.reuse, R63, R38 ;  /* 0x0000003f5e267223 */ /* 0x040fe20000000026 */
[----:B------:R-:W-:Y:S01]  /*d9e0*/  FFMA R8, R94, R73, R8 ;  /* 0x000000495e087223 */ /* 0x000fe20000000008 */
[----:B----4-:R-:W-:-:S02]  /*d9f0*/  HADD2.F32 R61, -RZ, R6.H0_H0 ;  /* 0x20000006ff3d7230 */ /* 0x010fc40000004100 */
        /* <DEDUP_REMOVED lines=17> */
[----:B------:R-:W-:-:S02]  /*db10*/  HADD2.F32 R51, -RZ, R18.H1_H1 ;  /* 0x30000012ff337230 */ /* 0x000fc40000004100 */
[--C-:B------:R-:W-:Y:S02]  /*db20*/  HADD2.F32 R21, -RZ, R19.reuse.H0_H0 ;  /* 0x20000013ff157230 */ /* 0x100fe40000004100 */
[----:B------:R-:W-:Y:S02]  /*db30*/  HADD2.F32 R56, -RZ, R19.H1_H1 ;  /* 0x30000013ff387230 */ /* 0x000fe40000004100 */
[----:B------:R-:W3:Y:S01]  /*db40*/  LDS.64 R18, [R45+0x338] ;  /* 0x000338002d127984 */ /* 0x000ee20000000a00 */
[--C-:B------:R-:W-:Y:S02]  /*db50*/  HADD2.F32 R29, -RZ, R7.reuse.H0_H0 ;  /* 0x20000007ff1d7230 */ /* 0x100fe40000004100 */
[----:B------:R-:W-:Y:S02]  /*db60*/  HADD2.F32 R57, -RZ, R7.H1_H1 ;  /* 0x30000007ff397230 */ /* 0x000fe40000004100 */
[----:B------:R-:W-:Y:S01]  /*db70*/  FFMA R32, R15, R61, R32 ;  /* 0x0000003d0f207223 */ /* 0x000fe20000000020 */
[----:B-1----:R-:W-:-:S02]  /*db80*/  HADD2.F32 R7, -RZ, R4.H0_H0 ;  /* 0x20000004ff077230 */ /* 0x002fc40000004100 */
[-C--:B------:R-:W-:Y:S01]  /*db90*/  FFMA R66, R23, R61.reuse, R66 ;  /* 0x0000003d17427223 */ /* 0x080fe20000000042 */
[-C--:B------:R-:W-:Y:S01]  /*dba0*/  FFMA R72, R25, R61.reuse, R72 ;  /* 0x0000003d19487223 */ /* 0x080fe20000000048 */
[-C--:B------:R-:W-:Y:S01]  /*dbb0*/  FFMA R78, R31, R61.reuse, R78 ;  /* 0x0000003d1f4e7223 */ /* 0x080fe2000000004e */
[-C--:B------:R-:W-:Y:S01]  /*dbc0*/  FFMA R54, R27, R61.reuse, R54 ;  /* 0x0000003d1b367223 */ /* 0x080fe20000000036 */
[-C--:B------:R-:W-:Y:S01]  /*dbd0*/  FFMA R86, R47, R61.reuse, R86 ;  /* 0x0000003d2f567223 */ /* 0x080fe20000000056 */
[-C--:B------:R-:W-:Y:S01]  /*dbe0*/  FFMA R88, R35, R61.reuse, R88 ;  /* 0x0000003d23587223 */ /* 0x080fe20000000058 */
[----:B------:R-:W-:Y:S01]  /*dbf0*/  FFMA R14, R34, R61, R14 ;  /* 0x0000003d220e7223 */ /* 0x000fe2000000000e */
[----:B------:R-:W-:Y:S02]  /*dc00*/  HADD2.F32 R63, -RZ, R4.H1_H1 ;  /* 0x30000004ff3f7230 */ /* 0x000fe40000004100 */
[--C-:B------:R-:W-:Y:S02]  /*dc10*/  HADD2.F32 R61, -RZ, R5.reuse.H0_H0 ;  /* 0x20000005ff3d7230 */ /* 0x100fe40000004100 */
[----:B------:R-:W-:-:S02]  /*dc20*/  HADD2.F32 R65, -RZ, R5.H1_H1 ;  /* 0x30000005ff417230 */ /* 0x000fc40000004100 */
[----:B------:R-:W1:Y:S01]  /*dc30*/  LDS.64 R4, [R45+0x3b8] ;  /* 0x0003b8002d047984 */ /* 0x000e620000000a00 */
        /* <DEDUP_REMOVED lines=9> */
[----:B------:R-:W4:Y:S01]  /*dcd0*/  LDS.64 R6, [R81+0x1d00] ;  /* 0x001d000051067984 */ /* 0x000f220000000a00 */
[--C-:B0-----:R-:W-:Y:S02]  /*dce0*/  HADD2.F32 R75, -RZ, R12.reuse.H0_H0 ;  /* 0x2000000cff4b7230 */ /* 0x101fe40000004100 */
[----:B------:R-:W-:Y:S02]  /*dcf0*/  HADD2.F32 R71, -RZ, R12.H1_H1 ;  /* 0x3000000cff477230 */ /* 0x000fe40000004100 */
[--C-:B------:R-:W-:Y:S02]  /*dd00*/  HADD2.F32 R67, -RZ, R13.reuse.H0_H0 ;  /* 0x2000000dff437230 */ /* 0x100fe40000004100 */
[----:B------:R-:W-:Y:S02]  /*dd10*/  HADD2.F32 R73, -RZ, R13.H1_H1 ;  /* 0x3000000dff497230 */ /* 0x000fe40000004100 */
[----:B------:R-:W0:Y:S01]  /*dd20*/  LDS.64 R12, [R81+0x1d08] ;  /* 0x001d0800510c7984 */ /* 0x000e220000000a00 */
[----:B--2---:R-:W-:-:S02]  /*dd30*/  HADD2.F32 R95, -RZ, R16.H0_H0 ;  /* 0x20000010ff5f7230 */ /* 0x004fc40000004100 */
[----:B---3--:R-:W-:-:S03]  /*dd40*/  HADD2.F32 R109, -RZ, R18.H0_H0 ;  /* 0x20000012ff6d7230 */ /* 0x008fc60000004100 */
[----:B------:R-:W-:Y:S02]  /*dd50*/  FFMA R83, R25, R95, R28 ;  /* 0x0000005f19537223 */ /* 0x000fe4000000001c */
[-C--:B------:R-:W-:Y:S01]  /*dd60*/  FFMA R111, R15, R109.reuse, R10 ;  /* 0x0000006d0f6f7223 */ /* 0x080fe2000000000a */
[-C--:B------:R-:W-:Y:S01]  /*dd70*/  FFMA R97, R23, R109.reuse, R26 ;  /* 0x0000006d17617223 */ /* 0x080fe2000000001a */
[-C--:B------:R-:W-:Y:S01]  /*dd80*/  FFMA R99, R25, R109.reuse, R30 ;  /* 0x0000006d19637223 */ /* 0x080fe2000000001e */
[-C--:B------:R-:W-:Y:S01]  /*dd90*/  FFMA R101, R31, R109.reuse, R40 ;  /* 0x0000006d1f657223 */ /* 0x080fe20000000028 */
[-C--:B------:R-:W-:Y:S01]  /*dda0*/  FFMA R103, R27, R109.reuse, R52 ;  /* 0x0000006d1b677223 */ /* 0x080fe20000000034 */
[-C--:B------:R-:W-:Y:S01]  /*ddb0*/  FFMA R105, R47, R109.reuse, R60 ;  /* 0x0000006d2f697223 */ /* 0x080fe2000000003c */
[-C--:B------:R-:W-:Y:S01]  /*ddc0*/  FFMA R107, R35, R109.reuse, R62 ;  /* 0x0000006d236b7223 */ /* 0x080fe2000000003e */
[----:B------:R-:W-:Y:S02]  /*ddd0*/  HADD2.F32 R16, -RZ, R16.H1_H1 ;  /* 0x30000010ff107230 */ /* 0x000fe40000004100 */
[----:B------:R-:W-:Y:S01]  /*dde0*/  FFMA R109, R34, R109, R24 ;  /* 0x0000006d226d7223 */ /* 0x000fe20000000018 */
[----:B-1----:R-:W-:-:S02]  /*ddf0*/  HADD2.F32 R28, -RZ, R4.H0_H0 ;  /* 0x20000004ff1c7230 */ /* 0x002fc40000004100 */
[--C-:B------:R-:W-:Y:S02]  /*de00*/  HADD2.F32 R10, -RZ, R5.reuse.H0_H0 ;  /* 0x20000005ff0a7230 */ /* 0x100fe40000004100 */
[----:B------:R-:W-:Y:S02]  /*de10*/  HADD2.F32 R26, -RZ, R5.H1_H1 ;  /* 0x30000005ff1a7230 */ /* 0x000fe40000004100 */
[C---:B------:R-:W-:Y:S01]  /*de20*/  FFMA R3, R23.reuse, R95, R3 ;  /* 0x0000005f17037223 */ /* 0x040fe20000000003 */
[----:B------:R-:W-:Y:S02]  /*de30*/  HADD2.F32 R18, -RZ, R18.H1_H1 ;  /* 0x30000012ff127230 */ /* 0x000fe40000004100 */
[C---:B------:R-:W-:Y:S01]  /*de40*/  FFMA R114, R23.reuse, R75, R114 ;  /* 0x0000004b17727223 */ /* 0x040fe20000000072 */
[----:B------:R-:W-:Y:S02]  /*de50*/  HADD2.F32 R24, -RZ, R4.H1_H1 ;  /* 0x30000004ff187230 */ /* 0x000fe40000004100 */
[----:B------:R-:W-:Y:S01]  /*de60*/  FFMA R77, R23, R28, R77 ;  /* 0x0000001c174d7223 */ /* 0x000fe2000000004d */
[----:B----4-:R-:W-:-:S02]  /*de70*/  HADD2.F32 R5, -RZ, R6.H1_H1 ;  /* 0x30000006ff057230 */ /* 0x010fc40000004100 */
        /* <DEDUP_REMOVED lines=15> */
[----:B------:R-:W-:-:S02]  /*df70*/  FFMA R3, R5, R24, R77 ;  /* 0x0000001805037223 */ /* 0x000fc4000000004d */
[----:B------:R-:W1:Y:S01]  /*df80*/  LDS.64 R4, [R81+0x1e00] ;  /* 0x001e000051047984 */ /* 0x000e620000000a00 */
[C---:B------:R-:W-:Y:S01]  /*df90*/  FFMA R120, R27.reuse, R75, R120 ;  /* 0x0000004b1b787223 */ /* 0x040fe20000000078 */
[-C--:B------:R-:W-:Y:S01]  /*dfa0*/  FFMA R87, R27, R95.reuse, R42 ;  /* 0x0000005f1b577223 */ /* 0x080fe2000000002a */
[----:B------:R-:W-:Y:S02]  /*dfb0*/  HADD2.F32 R27, -RZ, R7.H0_H0 ;  /* 0x20000007ff1b7230 */ /* 0x000fe40000004100 */
[-C--:B------:R-:W-:Y:S01]  /*dfc0*/  FFMA R79, R15, R95.reuse, R8 ;  /* 0x0000005f0f4f7223 */ /* 0x080fe20000000008 */
[-C--:B------:R-:W-:Y:S01]  /*dfd0*/  FFMA R85, R31, R95.reuse, R36 ;  /* 0x0000005f1f557223 */ /* 0x080fe20000000024 */
[-C--:B------:R-:W-:Y:S01]  /*dfe0*/  FFMA R91, R47, R95.reuse, R92 ;  /* 0x0000005f2f5b7223 */ /* 0x080fe2000000005c */
[----:B------:R-:W-:Y:S01]  /*dff0*/  FFMA R93, R35, R95, R48 ;  /* 0x0000005f235d7223 */ /* 0x000fe20000000030 */
        /* <DEDUP_REMOVED lines=35> */
[----:B------:R-:W-:-:S02]  /*e230*/  HADD2.F32 R23, -RZ, R6.H0_H0 ;  /* 0x20000006ff177230 */ /* 0x000fc40000004100 */
[----:B------:R-:W-:Y:S01]  /*e240*/  FFMA R108, R15, R75, R108 ;  /* 0x0000004b0f6c7223 */ /* 0x000fe2000000006c */
[--C-:B-1----:R-:W-:Y:S02]  /*e250*/  HADD2.F32 R27, -RZ, R4.reuse.H0_H0 ;  /* 0x20000004ff1b7230 */ /* 0x102fe40000004100 */
[----:B------:R-:W-:Y:S02]  /*e260*/  HADD2.F32 R31, -RZ, R4.H1_H1 ;  /* 0x30000004ff1f7230 */ /* 0x000fe40000004100 */
[--C-:B------:R-:W-:Y:S02]  /*e270*/  HADD2.F32 R35, -RZ, R5.reuse.H0_H0 ;  /* 0x20000005ff237230 */ /* 0x100fe40000004100 */
[----:B------:R-:W-:Y:S02]  /*e280*/  HADD2.F32 R55, -RZ, R5.H1_H1 ;  /* 0x30000005ff377230 */ /* 0x000fe40000004100 */
[----:B------:R-:W1:Y:S01]  /*e290*/  LDS.64 R4, [R81+0x1f00] ;  /* 0x001f000051047984 */ /* 0x000e620000000a00 */
[----:B------:R-:W-:-:S02]  /*e2a0*/  HADD2.F32 R7, -RZ, R7.H1_H1 ;  /* 0x30000007ff077230 */ /* 0x000fc40000004100 */
[----:B------:R-:W-:Y:S01]  /*e2b0*/  FFMA R20, R11, R23, R20 ;  /* 0x000000170b147223 */ /* 0x000fe20000000014 */
[----:B------:R-:W-:Y:S02]  /*e2c0*/  HADD2.F32 R75, -RZ, R17.H0_H0 ;  /* 0x20000011ff4b7230 */ /* 0x000fe40000004100 */
[C---:B------:R-:W-:Y:S01]  /*e2d0*/  FFMA R94, R23.reuse, R51, R94 ;  /* 0x00000033175e7223 */ /* 0x040fe2000000005e */
[----:B------:R-:W-:Y:S02]  /*e2e0*/  HADD2.F32 R8, -RZ, R19.H0_H0 ;  /* 0x20000013ff087230 */ /* 0x000fe40000004100 */
        /* <DEDUP_REMOVED lines=45> */
[C---:B------:R-:W-:Y:S01]  /*e5c0*/  FFMA R42, R34.reuse, R51, R121 ;  /* 0x00000033222a7223 */ /* 0x040fe20000000079 */
[-C--:B------:R-:W-:Y:S01]  /*e5d0*/  FFMA R88, R34, R49.reuse, R88 ;  /* 0x0000003122587223 */ /* 0x080fe20000000058 */
[----:B------:R-:W-:Y:S01]  /*e5e0*/  FFMA R14, R36, R49, R14 ;  /* 0x00000031240e7223 */ /* 0x000fe2000000000e */
[-C--:B------:R-:W-:Y:S01]  /*e5f0*/  FFMA R62, R34, R16.reuse, R93 ;  /* 0x00000010223e7223 */ /* 0x080fe2000000005d */
[----:B------:R-:W-:Y:S02]  /*e600*/  HADD2.F32 R47, -RZ, R12.H1_H1 ;  /* 0x3000000cff2f7230 */ /* 0x000fe40000004100 */
        /* <DEDUP_REMOVED lines=22> */
[--C-:B------:R-:W-:Y:S02]  /*e770*/  HADD2.F32 R41, -RZ, R13.reuse.H0_H0 ;  /* 0x2000000dff297230 */ /* 0x100fe40000004100 */
[----:B------:R-:W-:Y:S02]  /*e780*/  HADD2.F32 R13, -RZ, R13.H1_H1 ;  /* 0x3000000dff0d7230 */ /* 0x000fe40000004100 */
[-C--:B------:R-:W-:Y:S01]  /*e790*/  FFMA R77, R47, R21.reuse, R112 ;  /* 0x000000152f4d7223 */ /* 0x080fe20000000070 */
[-C--:B------:R-:W-:Y:S02]  /*e7a0*/  FFMA R79, R41, R21.reuse, R42 ;  /* 0x00000015294f7223 */ /* 0x080fe4000000002a */
[----:B------:R-:W-:Y:S01]  /*e7b0*/  FFMA R21, R13, R21, R48 ;  /* 0x000000150d157223 */ /* 0x000fe20000000030 */
[----:B-1----:R-:W-:Y:S02]  /*e7c0*/  HADD2.F32 R48, -RZ, R4.H0_H0 ;  /* 0x20000004ff307230 */ /* 0x002fe40000004100 */
[----:B------:R-:W-:-:S02]  /*e7d0*/  HADD2.F32 R17, -RZ, R17.H1_H1 ;  /* 0x30000011ff117230 */ /* 0x000fc40000004100 */
[----:B------:R-:W-:Y:S02]  /*e7e0*/  HADD2.F32 R19, -RZ, R19.H1_H1 ;  /* 0x30000013ff137230 */ /* 0x000fe40000004100 */
        /* <DEDUP_REMOVED lines=13> */
[C---:B------:R-:W-:Y:S01]  /*e8c0*/  FFMA R69, R9.reuse, R41, R90 ;  /* 0x0000002909457223 */ /* 0x040fe2000000005a */
[----:B------:R-:W-:Y:S01]  /*e8d0*/  FFMA R9, R9, R13, R46 ;  /* 0x0000000d09097223 */ /* 0x000fe2000000002e */
[C---:B------:R-:W-:Y:S01]  /*e8e0*/  FFMA R88, R41.reuse, R29, R88 ;  /* 0x0000001d29587223 */ /* 0x040fe20000000058 */
[C---:B------:R-:W-:Y:S01]  /*e8f0*/  FFMA R100, R41.reuse, R61, R100 ;  /* 0x0000003d29647223 */ /* 0x040fe20000000064 */
[C---:B------:R-:W-:Y:S01]  /*e900*/  FFMA R124, R41.reuse, R67, R124 ;  /* 0x00000043297c7223 */ /* 0x040fe2000000007c */
[----:B------:R-:W-:Y:S01]  /*e910*/  FFMA R62, R41, R75, R62 ;  /* 0x0000004b293e7223 */ /* 0x000fe2000000003e */
        /* <DEDUP_REMOVED lines=10> */
[----:B------:R-:W2:Y:S01]  /*e9c0*/  LDS.64 R12, [R81+0x2000] ;  /* 0x00200000510c7984 */ /* 0x000ea20000000a00 */
[C---:B------:R-:W-:Y:S01]  /*e9d0*/  FFMA R86, R47.reuse, R29, R86 ;  /* 0x0000001d2f567223 */ /* 0x040fe20000000056 */
[C---:B------:R-:W-:Y:S01]  /*e9e0*/  FFMA R59, R47.reuse, R10, R59 ;  /* 0x0000000a2f3b7223 */ /* 0x040fe2000000003b */
[C---:B------:R-:W-:Y:S01]  /*e9f0*/  FFMA R98, R47.reuse, R61, R98 ;  /* 0x0000003d2f627223 */ /* 0x040fe20000000062 */
[C---:B------:R-:W-:Y:S01]  /*ea00*/  FFMA R122, R47.reuse, R67, R122 ;  /* 0x000000432f7a7223 */ /* 0x040fe2000000007a */
[----:B------:R-:W-:Y:S01]  /*ea10*/  FFMA R60, R47, R75, R60 ;  /* 0x0000004b2f3c7223 */ /* 0x000fe2000000003c */
[C---:B------:R-:W-:Y:S01]  /*ea20*/  FFMA R10, R64.reuse, R19, R24 ;  /* 0x00000013400a7223 */ /* 0x040fe20000000018 */
[----:B------:R-:W-:Y:S01]  /*ea30*/  FFMA R29, R64, R26, R25 ;  /* 0x0000001a401d7223 */ /* 0x000fe20000000019 */
[--C-:B0-----:R-:W-:Y:S01]  /*ea40*/  HADD2.F32 R47, -RZ, R34.reuse.H0_H0 ;  /* 0x20000022ff2f7230 */ /* 0x101fe20000004100 */
[----:B------:R-:W0:Y:S01]  /*ea50*/  LDS.64 R24, [R81+0x2008] ;  /* 0x0020080051187984 */ /* 0x000e220000000a00 */
[----:B------:R-:W-:-:S02]  /*ea60*/  HADD2.F32 R61, -RZ, R34.H1_H1 ;  /* 0x30000022ff3d7230 */ /* 0x000fc40000004100 */
[--C-:B------:R-:W-:Y:S02]  /*ea70*/  HADD2.F32 R67, -RZ, R35.reuse.H0_H0 ;  /* 0x20000023ff437230 */ /* 0x100fe40000004100 */
[----:B------:R-:W-:Y:S02]  /*ea80*/  HADD2.F32 R75, -RZ, R35.H1_H1 ;  /* 0x30000023ff4b7230 */ /* 0x000fe40000004100 */
[----:B------:R-:W3:Y:S01]  /*ea90*/  LDS.64 R34, [R45+0xc0] ;  /* 0x0000c0002d227984 */ /* 0x000ee20000000a00 */
        /* <DEDUP_REMOVED lines=15> */
[C---:B------:R-:W-:Y:S01]  /*eb90*/  FFMA R11, R48.reuse, R56, R11 ;  /* 0x00000038300b7223 */ /* 0x040fe2000000000b */
[C---:B------:R-:W-:Y:S01]  /*eba0*/  FFMA R18, R48.reuse, R19, R18 ;  /* 0x0000001330127223 */ /* 0x040fe20000000012 */
        /* <DEDUP_REMOVED lines=8> */
[C---:B------:R-:W-:Y:S01]  /*ec30*/  FFMA R54, R47.reuse, R57, R54 ;  /* 0x000000392f367223 */ /* 0x040fe20000000036 */
[C---:B------:R-:W-:Y:S01]  /*ec40*/  FFMA R96, R47.reuse, R65, R96 ;  /* 0x000000412f607223 */ /* 0x040fe20000000060 */
[C---:B------:R-:W-:Y:S01]  /*ec50*/  FFMA R120, R47.reuse, R73, R120 ;  /* 0x000000492f787223 */ /* 0x040fe20000000078 */
[-C--:B------:R-:W-:Y:S01]  /*ec60*/  FFMA R36, R47, R19.reuse, R36 ;  /* 0x000000132f247223 */ /* 0x080fe20000000024 */
[-C--:B------:R-:W-:Y:S01]  /*ec70*/  FFMA R42, R61, R19.reuse, R42 ;  /* 0x000000133d2a7223 */ /* 0x080fe2000000002a */
[-C--:B------:R-:W-:Y:S01]  /*ec80*/  FFMA R46, R67, R19.reuse, R46 ;  /* 0x00000013432e7223 */ /* 0x080fe2000000002e */
[----:B------:R-:W-:Y:S01]  /*ec90*/  FFMA R8, R75, R19, R8 ;  /* 0x000000134b087223 */ /* 0x000fe20000000008 */
        /* <DEDUP_REMOVED lines=12> */
[C---:B------:R-:W-:Y:S01]  /*ed60*/  FFMA R72, R64.reuse, R57, R72 ;  /* 0x0000003940487223 */ /* 0x040fe20000000048 */
[----:B------:R-:W-:Y:S01]  /*ed70*/  FFMA R74, R64, R65, R74 ;  /* 0x00000041404a7223 */ /* 0x000fe2000000004a */
        /* <DEDUP_REMOVED lines=8> */
[----:B------:R-:W-:Y:S01]  /*ee00*/  FFMA R122, R61, R73, R122 ;  /* 0x000000493d7a7223 */ /* 0x000fe2000000007a */
[----:B--2---:R-:W-:-:S02]  /*ee10*/  HADD2.F32 R57, -RZ, R12.H0_H0 ;  /* 0x2000000cff397230 */ /* 0x004fc40000004100 */
[----:B------:R-:W-:Y:S02]  /*ee20*/  HADD2.F32 R61, -RZ, R12.H1_H1 ;  /* 0x3000000cff3d7230 */ /* 0x000fe40000004100 */
[--C-:B------:R-:W-:Y:S02]  /*ee30*/  HADD2.F32 R65, -RZ, R13.reuse.H0_H0 ;  /* 0x2000000dff417230 */ /* 0x100fe40000004100 */
[----:B------:R-:W-:Y:S02]  /*ee40*/  HADD2.F32 R48, -RZ, R13.H1_H1 ;  /* 0x3000000dff307230 */ /* 0x000fe40000004100 */
[----:B------:R-:W2:Y:S01]  /*ee50*/  LDS.64 R12, [R45+0x240] ;  /* 0x000240002d0c7984 */ /* 0x000ea20000000a00 */
[-C--:B------:R-:W-:Y:S01]  /*ee60*/  FFMA R124, R67, R73.reuse, R124 ;  /* 0x00000049437c7223 */ /* 0x080fe2000000007c */
[-C--:B------:R-:W-:Y:S01]  /*ee70*/  FFMA R50, R75, R73.reuse, R50 ;  /* 0x000000494b327223 */ /* 0x080fe20000000032 */
[-C--:B------:R-:W-:Y:S01]  /*ee80*/  FFMA R116, R64, R73.reuse, R116 ;  /* 0x0000004940747223 */ /* 0x080fe20000000074 */
[----:B------:R-:W-:Y:S01]  /*ee90*/  FFMA R118, R70, R73, R118 ;  /* 0x0000004946767223 */ /* 0x000fe20000000076 */
[----:B0-----:R-:W-:-:S02]  /*eea0*/  HADD2.F32 R67, -RZ, R24.H0_H0 ;  /* 0x20000018ff437230 */ /* 0x001fc40000004100 */
[----:B------:R-:W-:Y:S02]  /*eeb0*/  HADD2.F32 R75, -RZ, R24.H1_H1 ;  /* 0x30000018ff4b7230 */ /* 0x000fe40000004100 */
[--C-:B------:R-:W-:Y:S02]  /*eec0*/  HADD2.F32 R73, -RZ, R25.reuse.H0_H0 ;  /* 0x20000019ff497230 */ /* 0x100fe40000004100 */
[----:B------:R-:W-:Y:S02]  /*eed0*/  HADD2.F32 R83, -RZ, R25.H1_H1 ;  /* 0x30000019ff537230 */ /* 0x000fe40000004100 */
[--C-:B---3--:R-:W-:Y:S02]  /*eee0*/  HADD2.F32 R24, -RZ, R34.reuse.H0_H0 ;  /* 0x20000022ff187230 */ /* 0x108fe40000004100 */
        /* <DEDUP_REMOVED lines=16> */
[----:B------:R-:W-:Y:S01]  /*eff0*/  HADD2.F32 R64, -RZ, R34.H1_H1 ;  /* 0x30000022ff407230 */ /* 0x000fe20000004100 */
[----:B------:R-:W0:Y:S01]  /*f000*/  LDS.64 R24, [R45+0x2c0] ;  /* 0x0002c0002d187984 */ /* 0x000e220000000a00 */
[----:B------:R-:W-:-:S02]  /*f010*/  HADD2.F32 R56, -RZ, R35.H0_H0 ;  /* 0x20000023ff387230 */ /* 0x000fc40000004100 */
[----:B------:R-:W-:Y:S02]  /*f020*/  HADD2.F32 R70, -RZ, R35.H1_H1 ;  /* 0x30000023ff467230 */ /* 0x000fe40000004100 */
[----:B------:R-:W3:Y:S01]  /*f030*/  LDS.64 R34, [R45+0x340] ;  /* 0x000340002d227984 */ /* 0x000ee20000000a00 */
[----:B----4-:R-:W-:Y:S02]  /*f040*/  HADD2.F32 R101, -RZ, R16.H0_H0 ;  /* 0x20000010ff657230 */ /* 0x010fe40000004100 */
[----:B-1----:R-:W-:-:S03]  /*f050*/  HADD2.F32 R117, -RZ, R4.H0_H0 ;  /* 0x20000004ff757230 */ /* 0x002fc60000004100 */
        /* <DEDUP_REMOVED lines=9> */
[----:B------:R-:W-:-:S02]  /*f0f0*/  HADD2.F32 R14, -RZ, R5.H0_H0 ;  /* 0x20000005ff0e7230 */ /* 0x000fc40000004100 */
        /* <DEDUP_REMOVED lines=24> */
[----:B------:R-:W-:Y:S02]  /*f280*/  HADD2.F32 R68, -RZ, R24.H1_H1 ;  /* 0x30000018ff447230 */ /* 0x000fe40000004100 */
[----:B---3--:R-:W-:Y:S02]  /*f290*/  HADD2.F32 R24, -RZ, R34.H0_H0 ;  /* 0x20000022ff187230 */ /* 0x008fe40000004100 */
        /* <DEDUP_REMOVED lines=10> */
[----:B------:R-:W0:Y:S01]  /*f340*/  LDS.64 R24, [R81+0x2108] ;  /* 0x0021080051187984 */ /* 0x000e220000000a00 */
[----:B-1----:R-:W-:Y:S02]  /*f350*/  HADD2.F32 R86, -RZ, R4.H0_H0 ;  /* 0x20000004ff567230 */ /* 0x002fe40000004100 */
[C---:B------:R-:W-:Y:S01]  /*f360*/  FFMA R6, R57.reuse, R78, R6 ;  /* 0x0000004e39067223 */ /* 0x040fe20000000006 */
[--C-:B------:R-:W-:Y:S02]  /*f370*/  HADD2.F32 R18, -RZ, R5.reuse.H0_H0 ;  /* 0x20000005ff127230 */ /* 0x100fe40000004100 */
[----:B------:R-:W-:Y:S02]  /*f380*/  HADD2.F32 R82, -RZ, R5.H1_H1 ;  /* 0x30000005ff527230 */ /* 0x000fe40000004100 */
[-C--:B------:R-:W-:Y:S01]  /*f390*/  FFMA R5, R57, R86.reuse, R23 ;  /* 0x0000005639057223 */ /* 0x080fe20000000017 */
[----:B------:R-:W-:Y:S01]  /*f3a0*/  FFMA R57, R61, R86, R3 ;  /* 0x000000563d397223 */ /* 0x000fe20000000003 */
[----:B------:R-:W-:-:S02]  /*f3b0*/  HADD2.F32 R76, -RZ, R16.H1_H1 ;  /* 0x30000010ff4c7230 */ /* 0x000fc40000004100 */
[-C--:B------:R-:W-:Y:S01]  /*f3c0*/  FFMA R28, R61, R78.reuse, R28 ;  /* 0x0000004e3d1c7223 */ /* 0x080fe2000000001c */
[----:B------:R-:W-:Y:S02]  /*f3d0*/  HADD2.F32 R34, -RZ, R34.H1_H1 ;  /* 0x30000022ff227230 */ /* 0x000fe40000004100 */
[----:B--2---:R-:W-:Y:S02]  /*f3e0*/  HADD2.F32 R3, -RZ, R12.H0_H0 ;  /* 0x2000000cff037230 */ /* 0x004fe40000004100 */
[C---:B------:R-:W-:Y:S01]  /*f3f0*/  FFMA R30, R65.reuse, R78, R30 ;  /* 0x0000004e411e7223 */ /* 0x040fe2000000001e */
[----:B------:R-:W-:Y:S02]  /*f400*/  HADD2.F32 R80, -RZ, R4.H1_H1 ;  /* 0x30000004ff507230 */ /* 0x000fe40000004100 */
        /* <DEDUP_REMOVED lines=12> */
[----:B------:R-:W1:Y:S01]  /*f4d0*/  LDS.64 R4, [R81+0x2200] ;  /* 0x0022000051047984 */ /* 0x000e620000000a00 */
[----:B------:R-:W-:-:S02]  /*f4e0*/  HADD2.F32 R67, -RZ, R13.H0_H0 ;  /* 0x2000000dff437230 */ /* 0x000fc40000004100 */
        /* <DEDUP_REMOVED lines=27> */
[----:B------:R-:W-:Y:S02]  /*f6a0*/  HADD2.F32 R13, -RZ, R13.H1_H1 ;  /* 0x3000000dff0d7230 */ /* 0x000fe40000004100 */
[C---:B------:R-:W-:Y:S01]  /*f6b0*/  FFMA R40, R48.reuse, R78, R40 ;  /* 0x0000004e30287223 */ /* 0x040fe20000000028 */
[----:B------:R-:W-:Y:S01]  /*f6c0*/  FFMA R37, R48, R86, R37 ;  /* 0x0000005630257223 */ /* 0x000fe20000000025 */
[----:B------:R-:W-:-:S02]  /*f6d0*/  HADD2.F32 R16, -RZ, R17.H0_H0 ;  /* 0x20000011ff107230 */ /* 0x000fc40000004100 */
[----:B------:R-:W-:Y:S02]  /*f6e0*/  HADD2.F32 R78, -RZ, R35.H0_H0 ;  /* 0x20000023ff4e7230 */ /* 0x000fe40000004100 */
[--C-:B-1----:R-:W-:Y:S02]  /*f6f0*/  HADD2.F32 R48, -RZ, R4.reuse.H0_H0 ;  /* 0x20000004ff307230 */ /* 0x102fe40000004100 */
[-C--:B------:R-:W-:Y:S01]  /*f700*/  FFMA R51, R13, R64.reuse, R51 ;  /* 0x000000400d337223 */ /* 0x080fe20000000033 */
[----:B------:R-:W-:Y:S02]  /*f710*/  HADD2.F32 R4, -RZ, R4.H1_H1 ;  /* 0x30000004ff047230 */ /* 0x000fe40000004100 */
[-C--:B------:R-:W-:Y:S01]  /*f720*/  FFMA R71, R67, R64.reuse, R71 ;  /* 0x0000004043477223 */ /* 0x080fe20000000047 */
[-C--:B------:R-:W-:Y:S01]  /*f730*/  FFMA R77, R73, R64.reuse, R77 ;  /* 0x00000040494d7223 */ /* 0x080fe2000000004d */
[-C--:B------:R-:W-:Y:S01]  /*f740*/  FFMA R79, R75, R64.reuse, R79 ;  /* 0x000000404b4f7223 */ /* 0x080fe2000000004f */
[----:B------:R-:W-:Y:S01]  /*f750*/  FFMA R21, R83, R64, R21 ;  /* 0x0000004053157223 */ /* 0x000fe20000000015 */
[----:B------:R-:W-:Y:S01]  /*f760*/  FFMA R10, R26, R13, R49 ;  /* 0x0000000d1a0a7223 */ /* 0x000fe20000000031 */
[----:B------:R-:W-:-:S02]  /*f770*/  HADD2.F32 R64, -RZ, R5.H0_H0 ;  /* 0x20000005ff407230 */ /* 0x000fc40000004100 */
[C---:B------:R-:W-:Y:S01]  /*f780*/  FFMA R109, R13.reuse, R32, R109 ;  /* 0x000000200d6d7223 */ /* 0x040fe2000000006d */
[C---:B------:R-:W-:Y:S01]  /*f790*/  FFMA R49, R13.reuse, R68, R40 ;  /* 0x000000440d317223 */ /* 0x040fe20000000028 */
[----:B------:R-:W-:Y:S01]  /*f7a0*/  FFMA R41, R13, R34, R41 ;  /* 0x000000220d297223 */ /* 0x000fe20000000029 */
        /* <DEDUP_REMOVED lines=11> */
[----:B------:R-:W-:Y:S01]  /*f860*/  FFMA R40, R26, R75, R69 ;  /* 0x0000004b1a287223 */ /* 0x000fe20000000045 */
        /* <DEDUP_REMOVED lines=28> */
[----:B------:R-:W-:Y:S01]  /*fa30*/  FFMA R69, R67, R68, R52 ;  /* 0x0000004443457223 */ /* 0x000fe20000000034 */
        /* <DEDUP_REMOVED lines=10> */
[--C-:B------:R-:W-:Y:S02]  /*fae0*/  HADD2.F32 R23, -RZ, R25.reuse.H0_H0 ;  /* 0x20000019ff177230 */ /* 0x100fe40000004100 */
[----:B------:R-:W-:Y:S02]  /*faf0*/  HADD2.F32 R24, -RZ, R24.H1_H1 ;  /* 0x30000018ff187230 */ /* 0x000fe40000004100 */
[----:B------:R-:W-:Y:S02]  /*fb00*/  HADD2.F32 R25, -RZ, R25.H1_H1 ;  /* 0x30000019ff197230 */ /* 0x000fe40000004100 */
[-C--:B------:R-:W-:Y:S01]  /*fb10*/  FFMA R95, R67, R76.reuse, R95 ;  /* 0x0000004c435f7223 */ /* 0x080fe2000000005f */
[-C--:B------:R-:W-:Y:S01]  /*fb20*/  FFMA R97, R73, R76.reuse, R97 ;  /* 0x0000004c49617223 */ /* 0x080fe20000000061 */
[-C--:B------:R-:W-:Y:S01]  /*fb30*/  FFMA R99, R75, R76.reuse, R99 ;  /* 0x0000004c4b637223 */ /* 0x080fe20000000063 */
[----:B------:R-:W-:Y:S01]  /*fb40*/  FFMA R101, R83, R76, R101 ;  /* 0x0000004c53657223 */ /* 0x000fe20000000065 */
        /* <DEDUP_REMOVED lines=10> */
[----:B------:R-:W-:-:S02]  /*fbf0*/  FFMA R78, R25, R78, R8 ;  /* 0x0000004e194e7223 */ /* 0x000fc40000000008 */
[----:B------:R-:W0:Y:S01]  /*fc00*/  LDS.64 R8, [R81+0x2308] ;  /* 0x0023080051087984 */ /* 0x000e220000000a00 */
[-C--:B------:R-:W-:Y:S01]  /*fc10*/  FFMA R109, R80, R14.reuse, R109 ;  /* 0x0000000e506d7223 */ /* 0x080fe2000000006d */
[-C--:B------:R-:W-:Y:S01]  /*fc20*/  FFMA R111, R64, R14.reuse, R111 ;  /* 0x0000000e406f7223 */ /* 0x080fe2000000006f */
[-C--:B------:R-:W-:Y:S01]  /*fc30*/  FFMA R113, R24, R14.reuse, R113 ;  /* 0x0000000e18717223 */ /* 0x080fe20000000071 */
[-C--:B------:R-:W-:Y:S01]  /*fc40*/  FFMA R115, R23, R14.reuse, R115 ;  /* 0x0000000e17737223 */ /* 0x080fe20000000073 */
[----:B------:R-:W-:Y:S01]  /*fc50*/  FFMA R117, R25, R14, R117 ;  /* 0x0000000e19757223 */ /* 0x000fe20000000075 */
[----:B------:R-:W-:Y:S02]  /*fc60*/  HADD2.F32 R17, -RZ, R17.H1_H1 ;  /* 0x30000011ff117230 */ /* 0x000fe40000004100 */
[----:B------:R-:W-:Y:S01]  /*fc70*/  FFMA R22, R83, R68, R22 ;  /* 0x0000004453167223 */ /* 0x000fe20000000016 */
[----:B-1----:R-:W-:Y:S02]  /*fc80*/  HADD2.F32 R14, -RZ, R4.H0_H0 ;  /* 0x20000004ff0e7230 */ /* 0x002fe40000004100 */
[----:B------:R-:W-:-:S02]  /*fc90*/  HADD2.F32 R35, -RZ, R35.H1_H1 ;  /* 0x30000023ff237230 */ /* 0x000fc40000004100 */
[----:B------:R-:W-:Y:S02]  /*fca0*/  HADD2.F32 R4, -RZ, R4.H1_H1 ;  /* 0x30000004ff047230 */ /* 0x000fe40000004100 */
[-C--:B------:R-:W-:Y:S01]  /*fcb0*/  FFMA R60, R73, R68.reuse, R60 ;  /* 0x00000044493c7223 */ /* 0x080fe2000000003c */
[----:B------:R-:W-:Y:S01]  /*fcc0*/  FFMA R62, R75, R68, R62 ;  /* 0x000000444b3e7223 */ /* 0x000fe2000000003e */
[----:B------:R-:W-:Y:S01]  /*fcd0*/  FFMA R37, R80, R18, R37 ;  /* 0x0000001250257223 */ /* 0x000fe20000000025 */
[----:B------:R-:W-:Y:S01]  /*fce0*/  FFMA R65, R25, R72, R22 ;  /* 0x0000004819417223 */ /* 0x000fe20000000016 */
        /* <DEDUP_REMOVED lines=15> */
[----:B------:R-:W1:Y:S01]  /*fde0*/  LDS.64 R4, [R45+0x48] ;  /* 0x000048002d047984 */ /* 0x000e620000000a00 */
[-C--:B------:R-:W-:Y:S01]  /*fdf0*/  FFMA R71, R64, R56.reuse, R71 ;  /* 0x0000003840477223 */ /* 0x080fe20000000047 */
[-C--:B------:R-:W-:Y:S01]  /*fe00*/  FFMA R77, R24, R56.reuse, R77 ;  /* 0x00000038184d7223 */ /* 0x080fe2000000004d */
[-C--:B------:R-:W-:Y:S01]  /*fe10*/  FFMA R79, R23, R56.reuse, R79 ;  /* 0x00000038174f7223 */ /* 0x080fe2000000004f */
[----:B------:R-:W-:Y:S01]  /*fe20*/  FFMA R21, R25, R56, R21 ;  /* 0x0000003819157223 */ /* 0x000fe20000000015 */
        /* <DEDUP_REMOVED lines=25> */
[----:B------:R-:W2:Y:S01]  /*ffc0*/  LDS.64 R22, [R81+0x2408] ;  /* 0x0024080051167984 */ /* 0x000ea20000000a00 */
[----:B------:R-:W-:-:S03]  /*ffd0*/  FFMA R16, R25, R16, R101 ;  /* 0x0000001019107223 */ /* 0x000fc60000000065 */
[----:B------:R-:W3:Y:S01]  /*ffe0*/  LDS.64 R24, [R45+0xc8] ;  /* 0x0000c8002d187984 */ /* 0x000ee20000000a00 */
        /* <DEDUP_REMOVED lines=74> */
[-C--:B------:R-:W-:Y:S01]  /*10490*/  FFMA R27, R54, R73.reuse, R27 ;  /* 0x00000049361b7223 */ /* 0x080fe2000000001b */
[-C--:B------:R-:W-:Y:S01]  /*104a0*/  FFMA R33, R60, R73.reuse, R33 ;  /* 0x000000493c217223 */ /* 0x080fe20000000021 */
[-C--:B------:R-:W-:Y:S01]  /*104b0*/  FFMA R51, R64, R73.reuse, R51 ;  /* 0x0000004940337223 */ /* 0x080fe20000000033 */
[-C--:B------:R-:W-:Y:S01]  /*104c0*/  FFMA R71, R62, R73.reuse, R71 ;  /* 0x000000493e477223 */ /* 0x080fe20000000047 */
[-C--:B------:R-:W-:Y:S01]  /*104d0*/  FFMA R77, R66, R73.reuse, R77 ;  /* 0x00000049424d7223 */ /* 0x080fe2000000004d */
[-C--:B------:R-:W-:Y:S01]  /*104e0*/  FFMA R79, R22, R73.reuse, R79 ;  /* 0x00000049164f7223 */ /* 0x080fe2000000004f */
[----:B------:R-:W-:Y:S01]  /*104f0*/  FFMA R73, R70, R73, R21 ;  /* 0x0000004946497223 */ /* 0x000fe20000000015 */
[----:B----4-:R-:W-:Y:S01]  /*10500*/  HADD2.F32 R83, -RZ, R18.H0_H0 ;  /* 0x20000012ff537230 */ /* 0x010fe20000004100 */
[----:B------:R-:W3:Y:S01]  /*10510*/  LDS.64 R20, [R45+0x348] ;  /* 0x000348002d147984 */ /* 0x000ee20000000a00 */
[----:B-1----:R-:W-:-:S02]  /*10520*/  HADD2.F32 R100, -RZ, R4.H0_H0 ;  /* 0x20000004ff647230 */ /* 0x002fc40000004100 */
[----:B------:R-:W-:Y:S02]  /*10530*/  HADD2.F32 R82, -RZ, R5.H0_H0 ;  /* 0x20000005ff527230 */ /* 0x000fe40000004100 */
        /* <DEDUP_REMOVED lines=8> */
[----:B------:R-:W-:-:S02]  /*105c0*/  HADD2.F32 R83, -RZ, R4.H1_H1 ;  /* 0x30000004ff537230 */ /* 0x000fc40000004100 */
[----:B------:R-:W-:Y:S02]  /*105d0*/  HADD2.F32 R85, -RZ, R5.H1_H1 ;  /* 0x30000005ff557230 */ /* 0x000fe40000004100 */
[----:B------:R-:W1:Y:S01]  /*105e0*/  LDS.64 R4, [R45+0x3c8] ;  /* 0x0003c8002d047984 */ /* 0x000e620000000a00 */
[--C-:B0-----:R-:W-:Y:S02]  /*105f0*/  HADD2.F32 R95, -RZ, R8.reuse.H0_H0 ;  /* 0x20000008ff5f7230 */ /* 0x101fe40000004100 */
        /* <DEDUP_REMOVED lines=17> */
[----:B---3--:R-:W-:Y:S02]  /*10710*/  HADD2.F32 R99, -RZ, R20.H0_H0 ;  /* 0x20000014ff637230 */ /* 0x008fe40000004100 */
[----:B------:R-:W-:-:S03]  /*10720*/  FFMA R118, R54, R95, R15 ;  /* 0x0000005f36767223 */ /* 0x000fc6000000000f */
[----:B------:R-:W-:Y:S01]  /*10730*/  FFMA R97, R22, R99, R46 ;  /* 0x0000006316617223 */ /* 0x000fe2000000002e */
[----:B------:R-:W-:Y:S01]  /*10740*/  FFMA R124, R62, R95, R69 ;  /* 0x0000005f3e7c7223 */ /* 0x000fe20000000045 */
[----:B------:R-:W-:Y:S01]  /*10750*/  FFMA R15, R54, R99, R50 ;  /* 0x00000063360f7223 */ /* 0x000fe20000000032 */
[----:B------:R-:W-:Y:S02]  /*10760*/  HADD2.F32 R24, -RZ, R24.H1_H1 ;  /* 0x30000018ff187230 */ /* 0x000fe40000004100 */
[C---:B------:R-:W-:Y:S01]  /*10770*/  FFMA R86, R38.reuse, R100, R103 ;  /* 0x0000006426567223 */ /* 0x040fe20000000067 */
[----:B-1----:R-:W-:Y:S02]  /*10780*/  HADD2.F32 R46, -RZ, R4.H0_H0 ;  /* 0x20000004ff2e7230 */ /* 0x002fe40000004100 */
[-C--:B------:R-:W-:Y:S01]  /*10790*/  FFMA R116, R38, R95.reuse, R7 ;  /* 0x0000005f26747223 */ /* 0x080fe20000000007 */
[-C--:B------:R-:W-:Y:S01]  /*107a0*/  FFMA R120, R60, R95.reuse, R31 ;  /* 0x0000005f3c787223 */ /* 0x080fe2000000001f */
[-C--:B------:R-:W-:Y:S01]  /*107b0*/  FFMA R122, R64, R95.reuse, R49 ;  /* 0x0000005f407a7223 */ /* 0x080fe20000000031 */
[-C--:B------:R-:W-:Y:S01]  /*107c0*/  FFMA R29, R66, R95.reuse, R29 ;  /* 0x0000005f421d7223 */ /* 0x080fe2000000001d */
[-C--:B------:R-:W-:Y:S01]  /*107d0*/  FFMA R41, R22, R95.reuse, R41 ;  /* 0x0000005f16297223 */ /* 0x080fe20000000029 */
[----:B------:R-:W-:Y:S01]  /*107e0*/  FFMA R65, R70, R95, R65 ;  /* 0x0000005f46417223 */ /* 0x000fe20000000041 */
[----:B------:R-:W-:-:S02]  /*107f0*/  HADD2.F32 R20, -RZ, R20.H1_H1 ;  /* 0x30000014ff147230 */ /* 0x000fc40000004100 */
[-C--:B------:R-:W-:Y:S01]  /*10800*/  FFMA R69, R62, R99.reuse, R36 ;  /* 0x000000633e457223 */ /* 0x080fe20000000024 */
[----:B0-----:R-:W-:Y:S02]  /*10810*/  HADD2.F32 R50, -RZ, R8.H1_H1 ;  /* 0x30000008ff327230 */ /* 0x001fe40000004100 */
[----:B------:R-:W-:Y:S01]  /*10820*/  FFMA R88, R54, R100, R105 ;  /* 0x0000006436587223 */ /* 0x000fe20000000069 */
[----:B------:R-:W-:Y:S02]  /*10830*/  HADD2.F32 R75, -RZ, R18.H1_H1 ;  /* 0x30000012ff4b7230 */ /* 0x000fe40000004100 */
[-C--:B------:R-:W-:Y:S01]  /*10840*/  FFMA R101, R38, R99.reuse, R34 ;  /* 0x0000006326657223 */ /* 0x080fe20000000022 */
[----:B------:R-:W-:Y:S01]  /*10850*/  FFMA R95, R66, R99, R42 ;  /* 0x00000063425f7223 */ /* 0x000fe2000000002a */
[----:B------:R-:W-:Y:S02]  /*10860*/  HADD2.F32 R36, -RZ, R4.H1_H1 ;  /* 0x30000004ff247230 */ /* 0x000fe40000004100 */
[----:B------:R-:W-:Y:S01]  /*10870*/  FFMA R103, R54, R46, R57 ;  /* 0x0000002e36677223 */ /* 0x000fe20000000039 */
[----:B------:R-:W-:-:S02]  /*10880*/  HADD2.F32 R34, -RZ, R5.H0_H0 ;  /* 0x20000005ff227230 */ /* 0x000fc40000004100 */
[C---:B------:R-:W-:Y:S01]  /*10890*/  FFMA R31, R60.reuse, R99, R58 ;  /* 0x000000633c1f7223 */ /* 0x040fe2000000003a */
[----:B------:R-:W-:Y:S02]  /*108a0*/  HADD2.F32 R42, -RZ, R5.H1_H1 ;  /* 0x30000005ff2a7230 */ /* 0x000fe40000004100 */
[-C--:B------:R-:W-:Y:S01]  /*108b0*/  FFMA R5, R60, R46.reuse, R61 ;  /* 0x0000002e3c057223 */ /* 0x080fe2000000003d */
[----:B------:R-:W-:Y:S02]  /*108c0*/  HADD2.F32 R4, -RZ, R8.H0_H0 ;  /* 0x20000008ff047230 */ /* 0x000fe40000004100 */
[--C-:B------:R-:W-:Y:S02]  /*108d0*/  HADD2.F32 R54, -RZ, R9.reuse.H0_H0 ;  /* 0x20000009ff367230 */ /* 0x100fe40000004100 */
        /* <DEDUP_REMOVED lines=13> */
[----:B------:R-:W-:Y:S01]  /*109b0*/  FFMA R15, R50, R36, R103 ;  /* 0x00000024320f7223 */ /* 0x000fe20000000067 */
[----:B------:R-:W-:Y:S01]  /*109c0*/  FFMA R98, R22, R100, R115 ;  /* 0x0000006416627223 */ /* 0x000fe20000000073 */
[----:B------:R-:W-:-:S02]  /*109d0*/  HADD2.F32 R8, -RZ, R9.H1_H1 ;  /* 0x30000009ff087230 */ /* 0x000fc40000004100 */
        /* <DEDUP_REMOVED lines=8> */
[-C--:B------:R-:W-:Y:S01]  /*10a60*/  FFMA R57, R4, R36.reuse, R105 ;  /* 0x0000002404397223 */ /* 0x080fe20000000069 */
[----:B------:R-:W-:Y:S02]  /*10a70*/  FFMA R31, R54, R36, R5 ;  /* 0x00000024361f7223 */ /* 0x000fe40000000005 */
[----:B------:R-:W0:Y:S01]  /*10a80*/  LDS.64 R4, [R81+0x2600] ;  /* 0x0026000051047984 */ /* 0x000e220000000a00 */
[----:B------:R-:W-:Y:S01]  /*10a90*/  FFMA R90, R60, R100, R107 ;  /* 0x000000643c5a7223 */ /* 0x000fe2000000006b */
[C---:B------:R-:W-:Y:S01]  /*10aa0*/  FFMA R48, R54.reuse, R24, R33 ;  /* 0x0000001836307223 */ /* 0x040fe20000000021 */
[----:B------:R-:W-:Y:S01]  /*10ab0*/  FFMA R72, R35, R54, R72 ;  /* 0x0000003623487223 */ /* 0x000fe20000000048 */
        /* <DEDUP_REMOVED lines=9> */
[CC--:B------:R-:W-:Y:S01]  /*10b50*/  FFMA R92, R64.reuse, R100.reuse, R109 ;  /* 0x00000064405c7223 */ /* 0x0c0fe2000000006d */
        /* <DEDUP_REMOVED lines=14> */
[C---:B------:R-:W-:Y:S01]  /*10c40*/  FFMA R8, R101.reuse, R24, R71 ;  /* 0x0000001865087223 */ /* 0x040fe20000000047 */
[CC--:B------:R-:W-:Y:S01]  /*10c50*/  FFMA R35, R101.reuse, R75.reuse, R56 ;  /* 0x0000004b65237223 */ /* 0x0c0fe20000000038 */
[-C--:B------:R-:W-:Y:S01]  /*10c60*/  FFMA R49, R52, R75.reuse, R80 ;  /* 0x0000004b34317223 */ /* 0x080fe20000000050 */
[-C--:B------:R-:W-:Y:S01]  /*10c70*/  FFMA R71, R54, R75.reuse, R84 ;  /* 0x0000004b36477223 */ /* 0x080fe20000000054 */
[----:B------:R-:W-:Y:S01]  /*10c80*/  FFMA R75, R58, R75, R16 ;  /* 0x0000004b3a4b7223 */ /* 0x000fe20000000010 */
        /* <DEDUP_REMOVED lines=10> */
[----:B------:R-:W-:Y:S02]  /*10d30*/  HADD2.F32 R23, -RZ, R25.H0_H0 ;  /* 0x20000019ff177230 */ /* 0x000fe40000004100 */
[----:B------:R-:W-:-:S02]  /*10d40*/  HADD2.F32 R18, -RZ, R19.H0_H0 ;  /* 0x20000013ff127230 */ /* 0x000fc40000004100 */
[----:B------:R-:W-:Y:S02]  /*10d50*/  HADD2.F32 R7, -RZ, R21.H0_H0 ;  /* 0x20000015ff077230 */ /* 0x000fe40000004100 */
[C---:B------:R-:W-:Y:S01]  /*10d60*/  FFMA R64, R52.reuse, R24, R77 ;  /* 0x0000001834407223 */ /* 0x040fe2000000004d */
[C---:B------:R-:W-:Y:S01]  /*10d70*/  FFMA R77, R52.reuse, R83, R96 ;  /* 0x00000053344d7223 */ /* 0x040fe20000000060 */
[C---:B------:R-:W-:Y:S01]  /*10d80*/  FFMA R110, R52.reuse, R91, R110 ;  /* 0x0000005b346e7223 */ /* 0x040fe2000000006e */
[C---:B------:R-:W-:Y:S01]  /*10d90*/  FFMA R76, R52.reuse, R20, R95 ;  /* 0x00000014344c7223 */ /* 0x040fe2000000005f */
        /* <DEDUP_REMOVED lines=12> */
[----:B-1----:R-:W-:-:S02]  /*10e60*/  HADD2.F32 R9, -RZ, R11.H0_H0 ;  /* 0x2000000bff097230 */ /* 0x002fc40000004100 */
[----:B------:R-:W-:Y:S01]  /*10e70*/  FFMA R100, R70, R100, R117 ;  /* 0x0000006446647223 */ /* 0x000fe20000000075 */
[--C-:B------:R-:W-:Y:S02]  /*10e80*/  HADD2.F32 R3, -RZ, R10.reuse.H0_H0 ;  /* 0x2000000aff037230 */ /* 0x100fe40000004100 */
[-C--:B------:R-:W-:Y:S01]  /*10e90*/  FFMA R66, R54, R24.reuse, R79 ;  /* 0x0000001836427223 */ /* 0x080fe2000000004f */
[----:B------:R-:W-:Y:S02]  /*10ea0*/  HADD2.F32 R13, -RZ, R10.H1_H1 ;  /* 0x3000000aff0d7230 */ /* 0x000fe40000004100 */
[----:B------:R-:W-:Y:S02]  /*10eb0*/  HADD2.F32 R11, -RZ, R11.H1_H1 ;  /* 0x3000000bff0b7230 */ /* 0x000fe40000004100 */
        /* <DEDUP_REMOVED lines=12> */
[----:B------:R-:W1:Y:S01]  /*10f80*/  LDS.64 R16, [R81+0x2708] ;  /* 0x0027080051107984 */ /* 0x000e620000000a00 */
[----:B------:R-:W-:Y:S01]  /*10f90*/  FFMA R99, R70, R99, R78 ;  /* 0x0000006346637223 */ /* 0x000fe2000000004e */
[CC--:B------:R-:W-:Y:S01]  /*10fa0*/  FFMA R14, R101.reuse, R91.reuse, R14 ;  /* 0x0000005b650e7223 */ /* 0x0c0fe2000000000e */
[C---:B------:R-:W-:Y:S01]  /*10fb0*/  FFMA R112, R54.reuse, R91, R112 ;  /* 0x0000005b36707223 */ /* 0x040fe20000000070 */
        /* <DEDUP_REMOVED lines=16> */
[----:B------:R-:W-:-:S02]  /*110c0*/  HADD2.F32 R25, -RZ, R25.H1_H1 ;  /* 0x30000019ff197230 */ /* 0x000fc40000004100 */
[----:B------:R-:W-:Y:S01]  /*110d0*/  FFMA R20, R58, R20, R99 ;  /* 0x000000143a147223 */ /* 0x000fe20000000063 */
[----:B------:R-:W-:Y:S02]  /*110e0*/  HADD2.F32 R19, -RZ, R19.H1_H1 ;  /* 0x30000013ff137230 */ /* 0x000fe40000004100 */
[----:B------:R-:W-:Y:S02]  /*110f0*/  HADD2.F32 R21, -RZ, R21.H1_H1 ;  /* 0x30000015ff157230 */ /* 0x000fe40000004100 */
[----:B0-----:R-:W-:Y:S02]  /*11100*/  HADD2.F32 R3, -RZ, R4.H0_H0 ;  /* 0x20000004ff037230 */ /* 0x001fe40000004100 */
[--C-:B------:R-:W-:Y:S02]  /*11110*/  HADD2.F32 R9, -RZ, R5.reuse.H0_H0 ;  /* 0x20000005ff097230 */ /* 0x100fe40000004100 */
[----:B------:R-:W-:Y:S01]  /*11120*/  FFMA R60, R29, R23, R60 ;  /* 0x000000171d3c7223 */ /* 0x000fe2000000003c */
[----:B------:R-:W-:-:S02]  /*11130*/  HADD2.F32 R5, -RZ, R5.H1_H1 ;  /* 0x30000005ff057230 */ /* 0x000fc40000004100 */
[C---:B------:R-:W-:Y:S01]  /*11140*/  FFMA R10, R29.reuse, R18, R51 ;  /* 0x000000121d0a7223 */ /* 0x040fe20000000033 */
[C---:B------:R-:W-:Y:S01]  /*11150*/  FFMA R86, R29.reuse, R82, R103 ;  /* 0x000000521d567223 */ /* 0x040fe20000000067 */
[C---:B------:R-:W-:Y:S01]  /*11160*/  FFMA R108, R29.reuse, R87, R108 ;  /* 0x000000571d6c7223 */ /* 0x040fe2000000006c */
[C---:B------:R-:W-:Y:S01]  /*11170*/  FFMA R122, R29.reuse, R55, R122 ;  /* 0x000000371d7a7223 */ /* 0x040fe2000000007a */
[CC--:B------:R-:W-:Y:S01]  /*11180*/  FFMA R62, R29.reuse, R7.reuse, R62 ;  /* 0x000000071d3e7223 */ /* 0x0c0fe2000000003e */
        /* <DEDUP_REMOVED lines=25> */
[----:B------:R-:W-:Y:S01]  /*11320*/  FFMA R58, R41, R82, R61 ;  /* 0x00000052293a7223 */ /* 0x000fe2000000003d */
        /* <DEDUP_REMOVED lines=9> */
[-C--:B------:R-:W-:Y:S01]  /*113c0*/  FFMA R53, R11, R34.reuse, R53 ;  /* 0x000000220b357223 */ /* 0x080fe20000000035 */
[-C--:B------:R-:W-:Y:S01]  /*113d0*/  FFMA R38, R41, R23.reuse, R38 ;  /* 0x0000001729267223 */ /* 0x080fe20000000026 */
[----:B------:R-:W2:Y:S01]  /*113e0*/  LDS.64 R10, [R81+0x2800] ;  /* 0x00280000510a7984 */ /* 0x000ea20000000a00 */
[-C--:B------:R-:W-:Y:S01]  /*113f0*/  FFMA R48, R65, R23.reuse, R48 ;  /* 0x0000001741307223 */ /* 0x080fe20000000030 */
[----:B------:R-:W-:Y:S01]  /*11400*/  FFMA R64, R13, R23, R64 ;  /* 0x000000170d407223 */ /* 0x000fe20000000040 */
[C---:B------:R-:W-:Y:S01]  /*11410*/  FFMA R104, R41.reuse, R87, R104 ;  /* 0x0000005729687223 */ /* 0x040fe20000000068 */
[C---:B------:R-:W-:Y:S01]  /*11420*/  FFMA R118, R41.reuse, R55, R118 ;  /* 0x0000003729767223 */ /* 0x040fe20000000076 */
[----:B------:R-:W-:Y:S01]  /*11430*/  FFMA R15, R41, R34, R15 ;  /* 0x00000022290f7223 */ /* 0x000fe2000000000f */
[----:B-1----:R-:W-:-:S02]  /*11440*/  HADD2.F32 R23, -RZ, R16.H0_H0 ;  /* 0x20000010ff177230 */ /* 0x002fc40000004100 */
        /* <DEDUP_REMOVED lines=13> */
[--C-:B------:R-:W-:Y:S02]  /*11520*/  HADD2.F32 R29, -RZ, R17.reuse.H0_H0 ;  /* 0x20000011ff1d7230 */ /* 0x100fe40000004100 */
        /* <DEDUP_REMOVED lines=8> */
[----:B------:R-:W1:Y:S01]  /*115b0*/  LDS.64 R16, [R81+0x2808] ;  /* 0x0028080051107984 */ /* 0x000e620000000a00 */
[----:B------:R-:W-:-:S03]  /*115c0*/  FFMA R7, R23, R25, R8 ;  /* 0x0000001917077223 */ /* 0x000fc60000000008 */
[----:B------:R-:W3:Y:S01]  /*115d0*/  LDS.64 R8, [R45+0xd0] ;  /* 0x0000d0002d087984 */ /* 0x000ee20000000a00 */
[C---:B------:R-:W-:Y:S01]  /*115e0*/  FFMA R110, R13.reuse, R87, R110 ;  /* 0x000000570d6e7223 */ /* 0x040fe2000000006e */
[----:B------:R-:W-:Y:S01]  /*115f0*/  FFMA R59, R13, R34, R59 ;  /* 0x000000220d3b7223 */ /* 0x000fe2000000003b */
[-C--:B------:R-:W-:Y:S01]  /*11600*/  FFMA R70, R23, R21.reuse, R70 ;  /* 0x0000001517467223 */ /* 0x080fe20000000046 */
[-C--:B------:R-:W-:Y:S01]  /*11610*/  FFMA R76, R27, R21.reuse, R76 ;  /* 0x000000151b4c7223 */ /* 0x080fe2000000004c */
[-C--:B------:R-:W-:Y:S01]  /*11620*/  FFMA R78, R29, R21.reuse, R78 ;  /* 0x000000151d4e7223 */ /* 0x080fe2000000004e */
[----:B------:R-:W-:Y:S02]  /*11630*/  FFMA R13, R33, R21, R20 ;  /* 0x00000015210d7223 */ /* 0x000fe40000000014 */
[----:B------:R-:W4:Y:S01]  /*11640*/  LDS.64 R20, [R45+0x150] ;  /* 0x000150002d147984 */ /* 0x000f220000000a00 */
        /* <DEDUP_REMOVED lines=37> */
[----:B-1----:R-:W-:Y:S02]  /*118a0*/  HADD2.F32 R47, -RZ, R17.H0_H0 ;  /* 0x20000011ff2f7230 */ /* 0x002fe40000004100 */
[--C-:B------:R-:W-:Y:S02]  /*118b0*/  HADD2.F32 R41, -RZ, R16.reuse.H0_H0 ;  /* 0x20000010ff297230 */ /* 0x100fe40000004100 */
[----:B------:R-:W-:-:S02]  /*118c0*/  HADD2.F32 R49, -RZ, R16.H1_H1 ;  /* 0x30000010ff317230 */ /* 0x000fc40000004100 */
        /* <DEDUP_REMOVED lines=11> */
[----:B------:R-:W-:Y:S01]  /*11980*/  HADD2.F32 R42, -RZ, R8.H1_H1 ;  /* 0x30000008ff2a7230 */ /* 0x000fe20000004100 */
[----:B------:R-:W1:Y:S01]  /*11990*/  LDS.64 R6, [R45+0x2d0] ;  /* 0x0002d0002d067984 */ /* 0x000e620000000a00 */
[----:B------:R-:W-:-:S02]  /*119a0*/  HADD2.F32 R34, -RZ, R9.H0_H0 ;  /* 0x20000009ff227230 */ /* 0x000fc40000004100 */
        /* <DEDUP_REMOVED lines=8> */
[----:B------:R-:W-:Y:S01]  /*11a30*/  FFMA R73, R17, R73, R24 ;  /* 0x0000004911497223 */ /* 0x000fe20000000018 */
[----:B----4-:R-:W-:-:S02]  /*11a40*/  HADD2.F32 R24, -RZ, R20.H0_H0 ;  /* 0x20000014ff187230 */ /* 0x010fc40000004100 */
[----:B0-----:R-:W-:-:S03]  /*11a50*/  HADD2.F32 R107, -RZ, R4.H0_H0 ;  /* 0x20000004ff6b7230 */ /* 0x001fc60000004100 */
        /* <DEDUP_REMOVED lines=11> */
[----:B------:R-:W0:Y:S01]  /*11b10*/  LDS.64 R4, [R45+0x3d0] ;  /* 0x0003d0002d047984 */ /* 0x000e220000000a00 */
[----:B------:R-:W-:Y:S01]  /*11b20*/  FFMA R93, R27, R107, R52 ;  /* 0x0000006b1b5d7223 */ /* 0x000fe20000000034 */
[--C-:B--2---:R-:W-:Y:S02]  /*11b30*/  HADD2.F32 R123, -RZ, R10.reuse.H0_H0 ;  /* 0x2000000aff7b7230 */ /* 0x104fe40000004100 */
[----:B------:R-:W-:Y:S02]  /*11b40*/  HADD2.F32 R48, -RZ, R10.H1_H1 ;  /* 0x3000000aff307230 */ /* 0x000fe40000004100 */
[--C-:B------:R-:W-:Y:S02]  /*11b50*/  HADD2.F32 R38, -RZ, R11.reuse.H0_H0 ;  /* 0x2000000bff267230 */ /* 0x100fe40000004100 */
[----:B------:R-:W-:-:S02]  /*11b60*/  HADD2.F32 R52, -RZ, R11.H1_H1 ;  /* 0x3000000bff347230 */ /* 0x000fc40000004100 */
[----:B------:R-:W2:Y:S01]  /*11b70*/  LDS.64 R10, [R81+0x2900] ;  /* 0x00290000510a7984 */ /* 0x000ea20000000a00 */
[----:B------:R-:W-:Y:S01]  /*11b80*/  FFMA R117, R41, R123, R14 ;  /* 0x0000007b29757223 */ /* 0x000fe2000000000e */
[--C-:B-1----:R-:W-:Y:S02]  /*11b90*/  HADD2.F32 R60, -RZ, R6.reuse.H0_H0 ;  /* 0x20000006ff3c7230 */ /* 0x102fe40000004100 */
[----:B------:R-:W-:Y:S02]  /*11ba0*/  HADD2.F32 R14, -RZ, R6.H1_H1 ;  /* 0x30000006ff0e7230 */ /* 0x000fe40000004100 */
[----:B---3--:R-:W-:Y:S02]  /*11bb0*/  HADD2.F32 R6, -RZ, R8.H0_H0 ;  /* 0x20000008ff067230 */ /* 0x008fe40000004100 */
[----:B------:R-:W-:Y:S01]  /*11bc0*/  FFMA R95, R29, R107, R58 ;  /* 0x0000006b1d5f7223 */ /* 0x000fe2000000003a */
[--C-:B------:R-:W-:Y:S02]  /*11bd0*/  HADD2.F32 R54, -RZ, R7.reuse.H0_H0 ;  /* 0x20000007ff367230 */ /* 0x100fe40000004100 */
[----:B------:R-:W-:-:S02]  /*11be0*/  HADD2.F32 R58, -RZ, R7.H1_H1 ;  /* 0x30000007ff3a7230 */ /* 0x000fc40000004100 */
        /* <DEDUP_REMOVED lines=9> */
[-C--:B------:R-:W-:Y:S01]  /*11c80*/  FFMA R97, R33, R107.reuse, R84 ;  /* 0x0000006b21617223 */ /* 0x080fe20000000054 */
[-C--:B------:R-:W-:Y:S01]  /*11c90*/  FFMA R99, R35, R107.reuse, R86 ;  /* 0x0000006b23637223 */ /* 0x080fe20000000056 */
[-C--:B------:R-:W-:Y:S01]  /*11ca0*/  FFMA R101, R41, R107.reuse, R94 ;  /* 0x0000006b29657223 */ /* 0x080fe2000000005e */
[-C--:B------:R-:W-:Y:S01]  /*11cb0*/  FFMA R103, R49, R107.reuse, R96 ;  /* 0x0000006b31677223 */ /* 0x080fe20000000060 */
[-C--:B------:R-:W-:Y:S01]  /*11cc0*/  FFMA R105, R47, R107.reuse, R98 ;  /* 0x0000006b2f697223 */ /* 0x080fe20000000062 */
[----:B------:R-:W-:Y:S01]  /*11cd0*/  FFMA R107, R17, R107, R82 ;  /* 0x0000006b116b7223 */ /* 0x000fe20000000052 */
[----:B0-----:R-:W-:-:S02]  /*11ce0*/  HADD2.F32 R82, -RZ, R4.H0_H0 ;  /* 0x20000004ff527230 */ /* 0x001fc40000004100 */
[CC--:B------:R-:W-:Y:S01]  /*11cf0*/  FFMA R113, R33.reuse, R123.reuse, R106 ;  /* 0x0000007b21717223 */ /* 0x0c0fe2000000006a */
[--C-:B------:R-:W-:Y:S02]  /*11d00*/  HADD2.F32 R32, -RZ, R5.reuse.H0_H0 ;  /* 0x20000005ff207230 */ /* 0x100fe40000004100 */
[C---:B------:R-:W-:Y:S01]  /*11d10*/  FFMA R120, R33.reuse, R60, R120 ;  /* 0x0000003c21787223 */ /* 0x040fe20000000078 */
[----:B------:R-:W-:Y:S02]  /*11d20*/  HADD2.F32 R66, -RZ, R5.H1_H1 ;  /* 0x30000005ff427230 */ /* 0x000fe40000004100 */
[----:B------:R-:W-:Y:S01]  /*11d30*/  FFMA R5, R33, R82, R31 ;  /* 0x0000005221057223 */ /* 0x000fe2000000001f */
[----:B------:R-:W-:Y:S02]  /*11d40*/  HADD2.F32 R22, -RZ, R20.H1_H1 ;  /* 0x30000014ff167230 */ /* 0x000fe40000004100 */
[C---:B------:R-:W-:Y:S01]  /*11d50*/  FFMA R111, R29.reuse, R123, R104 ;  /* 0x0000007b1d6f7223 */ /* 0x040fe20000000068 */
[-C--:B------:R-:W-:Y:S01]  /*11d60*/  FFMA R118, R29, R60.reuse, R118 ;  /* 0x0000003c1d767223 */ /* 0x080fe20000000076 */
[----:B------:R-:W-:Y:S01]  /*11d70*/  FFMA R124, R41, R60, R124 ;  /* 0x0000003c297c7223 */ /* 0x000fe2000000007c */
[----:B------:R-:W-:-:S02]  /*11d80*/  HADD2.F32 R8, -RZ, R8.H1_H1 ;  /* 0x30000008ff087230 */ /* 0x000fc40000004100 */
[-C--:B------:R-:W-:Y:S01]  /*11d90*/  FFMA R39, R41, R82.reuse, R39 ;  /* 0x0000005229277223 */ /* 0x080fe20000000027 */
[----:B------:R-:W-:Y:S02]  /*11da0*/  HADD2.F32 R64, -RZ, R4.H1_H1 ;  /* 0x30000004ff407230 */ /* 0x000fe40000004100 */
[----:B------:R-:W-:Y:S01]  /*11db0*/  FFMA R29, R29, R82, R15 ;  /* 0x000000521d1d7223 */ /* 0x000fe2000000000f */
[----:B--2---:R-:W-:Y:S02]  /*11dc0*/  HADD2.F32 R33, -RZ, R10.H1_H1 ;  /* 0x3000000aff217230 */ /* 0x004fe40000004100 */
[----:B------:R-:W-:Y:S02]  /*11dd0*/  HADD2.F32 R41, -RZ, R11.H0_H0 ;  /* 0x2000000bff297230 */ /* 0x000fe40000004100 */
[CC--:B------:R-:W-:Y:S01]  /*11de0*/  FFMA R109, R27.reuse, R123.reuse, R102 ;  /* 0x0000007b1b6d7223 */ /* 0x0c0fe20000000066 */
[C---:B------:R-:W-:Y:S01]  /*11df0*/  FFMA R125, R27.reuse, R60, R116 ;  /* 0x0000003c1b7d7223 */ /* 0x040fe20000000074 */
[----:B------:R-:W-:Y:S01]  /*11e00*/  FFMA R57, R27, R82, R57 ;  /* 0x000000521b397223 */ /* 0x000fe20000000039 */
        /* <DEDUP_REMOVED lines=23> */
[----:B------:R-:W-:Y:S02]  /*11f80*/  HADD2.F32 R15, -RZ, R10.H0_H0 ;  /* 0x2000000aff0f7230 */ /* 0x000fe40000004100 */
[--C-:B-1----:R-:W-:Y:S02]  /*11f90*/  HADD2.F32 R10, -RZ, R6.reuse.H0_H0 ;  /* 0x20000006ff0a7230 */ /* 0x102fe40000004100 */
[----:B------:R-:W-:Y:S02]  /*11fa0*/  HADD2.F32 R46, -RZ, R6.H1_H1 ;  /* 0x30000006ff2e7230 */ /* 0x000fe40000004100 */
[----:B------:R-:W-:-:S02]  /*11fb0*/  HADD2.F32 R47, -RZ, R7.H0_H0 ;  /* 0x20000007ff2f7230 */ /* 0x000fc40000004100 */
[----:B------:R-:W-:Y:S02]  /*11fc0*/  HADD2.F32 R50, -RZ, R7.H1_H1 ;  /* 0x30000007ff327230 */ /* 0x000fe40000004100 */
[----:B------:R-:W1:Y:S01]  /*11fd0*/  LDS.64 R6, [R81+0x2a08] ;  /* 0x002a080051067984 */ /* 0x000e620000000a00 */
[----:B------:R-:W-:Y:S02]  /*11fe0*/  HADD2.F32 R11, -RZ, R11.H1_H1 ;  /* 0x3000000bff0b7230 */ /* 0x000fe40000004100 */
        /* <DEDUP_REMOVED lines=8> */
[-C--:B------:R-:W-:Y:S01]  /*12070*/  FFMA R85, R46, R22.reuse, R85 ;  /* 0x000000162e557223 */ /* 0x080fe20000000055 */
[-C--:B------:R-:W-:Y:S01]  /*12080*/  FFMA R87, R47, R22.reuse, R87 ;  /* 0x000000162f577223 */ /* 0x080fe20000000057 */
[----:B------:R-:W-:Y:S01]  /*12090*/  FFMA R91, R50, R22, R91 ;  /* 0x00000016325b7223 */ /* 0x000fe2000000005b */
[----:B------:R-:W-:-:S02]  /*120a0*/  HADD2.F32 R20, -RZ, R21.H0_H0 ;  /* 0x20000015ff147230 */ /* 0x000fc40000004100 */
[----:B------:R-:W-:Y:S01]  /*120b0*/  FFMA R12, R23, R15, R12 ;  /* 0x0000000f170c7223 */ /* 0x000fe2000000000c */
        /* <DEDUP_REMOVED lines=9> */
[----:B0-----:R-:W-:-:S02]  /*12150*/  HADD2.F32 R22, -RZ, R4.H0_H0 ;  /* 0x20000004ff167230 */ /* 0x001fc40000004100 */
[----:B------:R-:W-:Y:S02]  /*12160*/  HADD2.F32 R4, -RZ, R4.H1_H1 ;  /* 0x30000004ff047230 */ /* 0x000fe40000004100 */
        /* <DEDUP_REMOVED lines=80> */
[C---:B------:R-:W-:Y:S01]  /*12670*/  FFMA R115, R88.reuse, R38, R115 ;  /* 0x0000002658737223 */ /* 0x040fe20000000073 */
[--C-:B0-----:R-:W-:Y:S02]  /*12680*/  HADD2.F32 R31, -RZ, R5.reuse.H0_H0 ;  /* 0x20000005ff1f7230 */ /* 0x101fe40000004100 */
[----:B------:R-:W-:Y:S01]  /*12690*/  FFMA R49, R88, R54, R49 ;  /* 0x0000003658317223 */ /* 0x000fe20000000031 */
[----:B------:R-:W-:-:S02]  /*126a0*/  HADD2.F32 R5, -RZ, R5.H1_H1 ;  /* 0x30000005ff057230 */ /* 0x000fc40000004100 */
[C---:B------:R-:W-:Y:S01]  /*126b0*/  FFMA R86, R88.reuse, R60, R57 ;  /* 0x0000003c58567223 */ /* 0x040fe20000000039 */
[----:B------:R-:W-:Y:S01]  /*126c0*/  FFMA R37, R88, R32, R37 ;  /* 0x0000002058257223 */ /* 0x000fe20000000025 */
[-C--:B------:R-:W-:Y:S01]  /*126d0*/  FFMA R70, R62, R60.reuse, R70 ;  /* 0x0000003c3e467223 */ /* 0x080fe20000000046 */
[-C--:B------:R-:W-:Y:S01]  /*126e0*/  FFMA R76, R64, R60.reuse, R76 ;  /* 0x0000003c404c7223 */ /* 0x080fe2000000004c */
[-C--:B------:R-:W-:Y:S01]  /*126f0*/  FFMA R78, R6, R60.reuse, R78 ;  /* 0x0000003c064e7223 */ /* 0x080fe2000000004e */
[----:B------:R-:W-:Y:S01]  /*12700*/  FFMA R60, R80, R60, R13 ;  /* 0x0000003c503c7223 */ /* 0x000fe2000000000d */
        /* <DEDUP_REMOVED lines=52> */
[----:B------:R-:W2:Y:S01]  /*12a50*/  LDS.64 R30, [R81+0x2c08] ;  /* 0x002c0800511e7984 */ /* 0x000ea20000000a00 */
[-C--:B------:R-:W-:Y:S01]  /*12a60*/  FFMA R94, R62, R20.reuse, R83 ;  /* 0x000000143e5e7223 */ /* 0x080fe20000000053 */
[----:B------:R-:W-:-:S02]  /*12a70*/  FFMA R96, R64, R20, R85 ;  /* 0x0000001440607223 */ /* 0x000fc40000000055 */
[----:B------:R-:W3:Y:S01]  /*12a80*/  LDS.64 R32, [R45+0xd8] ;  /* 0x0000d8002d207984 */ /* 0x000ee20000000a00 */
[----:B------:R-:W-:Y:S01]  /*12a90*/  FFMA R90, R64, R34, R69 ;  /* 0x00000022405a7223 */ /* 0x000fe20000000045 */
[----:B------:R-:W-:Y:S01]  /*12aa0*/  FFMA R20, R80, R20, R91 ;  /* 0x0000001450147223 */ /* 0x000fe2000000005b */
[-C--:B------:R-:W-:Y:S01]  /*12ab0*/  FFMA R23, R64, R54.reuse, R23 ;  /* 0x0000003640177223 */ /* 0x080fe20000000017 */
[-C--:B------:R-:W-:Y:S01]  /*12ac0*/  FFMA R11, R62, R54.reuse, R11 ;  /* 0x000000363e0b7223 */ /* 0x080fe2000000000b */
[----:B------:R-:W-:Y:S01]  /*12ad0*/  FFMA R7, R80, R54, R68 ;  /* 0x0000003650077223 */ /* 0x000fe20000000044 */
[C---:B------:R-:W-:Y:S01]  /*12ae0*/  FFMA R90, R17.reuse, R51, R90 ;  /* 0x00000033115a7223 */ /* 0x040fe2000000005a */
[CC--:B------:R-:W-:Y:S01]  /*12af0*/  FFMA R94, R38.reuse, R21.reuse, R94 ;  /* 0x00000015265e7223 */ /* 0x0c0fe2000000005e */
        /* <DEDUP_REMOVED lines=10> */
[----:B------:R-:W4:Y:S01]  /*12ba0*/  LDS.64 R54, [R45+0x158] ;  /* 0x000158002d367984 */ /* 0x000f220000000a00 */
        /* <DEDUP_REMOVED lines=37> */
[----:B----4-:R-:W-:Y:S02]  /*12e00*/  HADD2.F32 R63, -RZ, R54.H0_H0 ;  /* 0x20000036ff3f7230 */ /* 0x010fe40000004100 */
        /* <DEDUP_REMOVED lines=9> */
[----:B------:R-:W2:Y:S01]  /*12ea0*/  LDS.64 R12, [R45+0x2d8] ;  /* 0x0002d8002d0c7984 */ /* 0x000ea20000000a00 */
[----:B0-----:R-:W-:-:S03]  /*12eb0*/  HADD2.F32 R66, -RZ, R4.H0_H0 ;  /* 0x20000004ff427230 */ /* 0x001fc60000004100 */
        /* <DEDUP_REMOVED lines=10> */
[----:B------:R-:W-:Y:S01]  /*12f60*/  FFMA R93, R36, R66, R93 ;  /* 0x00000042245d7223 */ /* 0x000fe2000000005d */
[----:B------:R-:W-:-:S02]  /*12f70*/  HADD2.F32 R63, -RZ, R5.H0_H0 ;  /* 0x20000005ff3f7230 */ /* 0x000fc40000004100 */
[-C--:B------:R-:W-:Y:S01]  /*12f80*/  FFMA R95, R25, R66.reuse, R95 ;  /* 0x00000042195f7223 */ /* 0x080fe2000000005f */
[----:B------:R-:W-:Y:S02]  /*12f90*/  HADD2.F32 R65, -RZ, R5.H1_H1 ;  /* 0x30000005ff417230 */ /* 0x000fe40000004100 */
[-C--:B------:R-:W-:Y:S01]  /*12fa0*/  FFMA R97, R35, R66.reuse, R97 ;  /* 0x0000004223617223 */ /* 0x080fe20000000061 */
[----:B------:R-:W3:Y:S01]  /*12fb0*/  LDS.64 R4, [R45+0x3d8] ;  /* 0x0003d8002d047984 */ /* 0x000ee20000000a00 */
        /* <DEDUP_REMOVED lines=11> */
[----:B------:R-:W-:Y:S01]  /*13070*/  FFMA R100, R25, R112, R111 ;  /* 0x0000007019647223 */ /* 0x000fe2000000006f */
[----:B--2---:R-:W-:Y:S02]  /*13080*/  HADD2.F32 R114, -RZ, R12.H0_H0 ;  /* 0x2000000cff727230 */ /* 0x004fe40000004100 */
[----:B0-----:R-:W-:-:S03]  /*13090*/  HADD2.F32 R109, -RZ, R30.H0_H0 ;  /* 0x2000001eff6d7230 */ /* 0x001fc60000004100 */
[-C--:B------:R-:W-:Y:S01]  /*130a0*/  FFMA R71, R35, R114.reuse, R6 ;  /* 0x0000007223477223 */ /* 0x080fe20000000006 */
[----:B------:R-:W-:Y:S01]  /*130b0*/  FFMA R73, R56, R114, R7 ;  /* 0x0000007238497223 */ /* 0x000fe20000000007 */
[----:B------:R-:W-:Y:S01]  /*130c0*/  FFMA R106, R38, R112, R117 ;  /* 0x00000070266a7223 */ /* 0x000fe20000000075 */
        /* <DEDUP_REMOVED lines=10> */
[----:B---3--:R-:W-:-:S02]  /*13170*/  HADD2.F32 R60, -RZ, R4.H0_H0 ;  /* 0x20000004ff3c7230 */ /* 0x008fc40000004100 */
[C---:B------:R-:W-:Y:S01]  /*13180*/  FFMA R72, R57.reuse, R35, R72 ;  /* 0x0000002339487223 */ /* 0x040fe20000000048 */
[C---:B------:R-:W-:Y:S01]  /*13190*/  FFMA R74, R57.reuse, R47, R74 ;  /* 0x0000002f394a7223 */ /* 0x040fe2000000004a */
[C---:B------:R-:W-:Y:S01]  /*131a0*/  FFMA R28, R57.reuse, R38, R28 ;  /* 0x00000026391c7223 */ /* 0x040fe2000000001c */
[C---:B------:R-:W-:Y:S01]  /*131b0*/  FFMA R40, R57.reuse, R51, R40 ;  /* 0x0000003339287223 */ /* 0x040fe20000000028 */
[----:B------:R-:W-:Y:S01]  /*131c0*/  FFMA R26, R57, R56, R26 ;  /* 0x00000038391a7223 */ /* 0x000fe2000000001a */
[-C--:B------:R-:W-:Y:S01]  /*131d0*/  FFMA R108, R52, R112.reuse, R119 ;  /* 0x00000070346c7223 */ /* 0x080fe20000000077 */
[----:B------:R-:W-:Y:S02]  /*131e0*/  HADD2.F32 R30, -RZ, R30.H1_H1 ;  /* 0x3000001eff1e7230 */ /* 0x000fe40000004100 */
[----:B------:R-:W-:Y:S02]  /*131f0*/  HADD2.F32 R57, -RZ, R32.H1_H1 ;  /* 0x30000020ff397230 */ /* 0x000fe40000004100 */
[----:B------:R-:W-:Y:S01]  /*13200*/  FFMA R104, R47, R112, R115 ;  /* 0x000000702f687223 */ /* 0x000fe20000000073 */
[----:B------:R-:W-:-:S02]  /*13210*/  HADD2.F32 R12, -RZ, R12.H1_H1 ;  /* 0x3000000cff0c7230 */ /* 0x000fc40000004100 */
[----:B-1----:R-:W-:Y:S02]  /*13220*/  HADD2.F32 R117, -RZ, R18.H1_H1 ;  /* 0x30000012ff757230 */ /* 0x002fe40000004100 */
[----:B------:R-:W-:Y:S02]  /*13230*/  HADD2.F32 R119, -RZ, R19.H0_H0 ;  /* 0x20000013ff777230 */ /* 0x000fe40000004100 */
[--C-:B------:R-:W-:Y:S02]  /*13240*/  HADD2.F32 R14, -RZ, R5.reuse.H0_H0 ;  /* 0x20000005ff0e7230 */ /* 0x100fe40000004100 */
[----:B------:R-:W-:Y:S02]  /*13250*/  HADD2.F32 R50, -RZ, R5.H1_H1 ;  /* 0x30000005ff327230 */ /* 0x000fe40000004100 */
[----:B------:R-:W-:Y:S01]  /*13260*/  FFMA R5, R35, R60, R41 ;  /* 0x0000003c23057223 */ /* 0x000fe20000000029 */
[----:B------:R-:W-:Y:S02]  /*13270*/  HADD2.F32 R42, -RZ, R4.H1_H1 ;  /* 0x30000004ff2a7230 */ /* 0x000fe40000004100 */
[C---:B------:R-:W-:Y:S01]  /*13280*/  FFMA R125, R36.reuse, R114, R125 ;  /* 0x00000072247d7223 */ /* 0x040fe2000000007d */
[----:B------:R-:W-:Y:S01]  /*13290*/  FFMA R115, R36, R60, R15 ;  /* 0x0000003c24737223 */ /* 0x000fe2000000000f */
[----:B------:R-:W-:Y:S01]  /*132a0*/  FFMA R36, R117, R30, R77 ;  /* 0x0000001e75247223 */ /* 0x000fe2000000004d */
[C---:B------:R-:W-:Y:S01]  /*132b0*/  FFMA R77, R119.reuse, R57, R46 ;  /* 0x00000039774d7223 */ /* 0x040fe2000000002e */
[C---:B------:R-:W-:Y:S01]  /*132c0*/  FFMA R46, R119.reuse, R12, R71 ;  /* 0x0000000c772e7223 */ /* 0x040fe20000000047 */
[----:B------:R-:W-:-:S02]  /*132d0*/  FFMA R71, R119, R42, R5 ;  /* 0x0000002a77477223 */ /* 0x000fc40000000005 */
[----:B------:R-:W1:Y:S01]  /*132e0*/  LDS.64 R4, [R81+0x2e00] ;  /* 0x002e000051047984 */ /* 0x000e620000000a00 */
[-C--:B------:R-:W-:Y:S01]  /*132f0*/  FFMA R102, R35, R112.reuse, R113 ;  /* 0x0000007023667223 */ /* 0x080fe20000000071 */
[----:B------:R-:W-:Y:S02]  /*13300*/  HADD2.F32 R35, -RZ, R18.H0_H0 ;  /* 0x20000012ff237230 */ /* 0x000fe40000004100 */
[-C--:B------:R-:W-:Y:S01]  /*13310*/  FFMA R110, R51, R112.reuse, R121 ;  /* 0x00000070336e7223 */ /* 0x080fe20000000079 */
[----:B------:R-:W-:Y:S02]  /*13320*/  HADD2.F32 R61, -RZ, R54.H1_H1 ;  /* 0x30000036ff3d7230 */ /* 0x000fe40000004100 */
        /* <DEDUP_REMOVED lines=8> */
[----:B------:R-:W-:-:S02]  /*133b0*/  HADD2.F32 R19, -RZ, R19.H1_H1 ;  /* 0x30000013ff137230 */ /* 0x000fc40000004100 */
[----:B------:R-:W-:Y:S01]  /*133c0*/  FFMA R49, R47, R114, R49 ;  /* 0x000000722f317223 */ /* 0x000fe20000000031 */
[--C-:B0-----:R-:W-:Y:S02]  /*133d0*/  HADD2.F32 R52, -RZ, R6.reuse.H0_H0 ;  /* 0x20000006ff347230 */ /* 0x101fe40000004100 */
[C---:B------:R-:W-:Y:S01]  /*133e0*/  FFMA R15, R35.reuse, R57, R8 ;  /* 0x00000039230f7223 */ /* 0x040fe20000000008 */
[----:B------:R-:W-:Y:S02]  /*133f0*/  HADD2.F32 R56, -RZ, R6.H1_H1 ;  /* 0x30000006ff387230 */ /* 0x000fe40000004100 */
[--C-:B------:R-:W-:Y:S02]  /*13400*/  HADD2.F32 R60, -RZ, R7.reuse.H0_H0 ;  /* 0x20000007ff3c7230 */ /* 0x100fe40000004100 */
[----:B------:R-:W-:Y:S02]  /*13410*/  HADD2.F32 R70, -RZ, R7.H1_H1 ;  /* 0x30000007ff467230 */ /* 0x000fe40000004100 */
[----:B------:R-:W-:Y:S01]  /*13420*/  FFMA R8, R35, R64, R93 ;  /* 0x0000004023087223 */ /* 0x000fe2000000005d */
[----:B------:R-:W0:Y:S01]  /*13430*/  LDS.64 R6, [R81+0x2e08] ;  /* 0x002e080051067984 */ /* 0x000e220000000a00 */
[----:B------:R-:W-:Y:S01]  /*13440*/  FFMA R11, R38, R114, R11 ;  /* 0x00000072260b7223 */ /* 0x000fe2000000000b */
[----:B------:R-:W-:Y:S01]  /*13450*/  FFMA R93, R119, R61, R48 ;  /* 0x0000003d775d7223 */ /* 0x000fe20000000030 */
        /* <DEDUP_REMOVED lines=23> */
[----:B------:R-:W-:Y:S01]  /*135d0*/  FFMA R57, R70, R57, R34 ;  /* 0x0000003946397223 */ /* 0x000fe20000000022 */
[----:B------:R-:W-:Y:S01]  /*135e0*/  FFMA R18, R35, R30, R111 ;  /* 0x0000001e23127223 */ /* 0x000fe2000000006f */
[-C--:B------:R-:W-:Y:S01]  /*135f0*/  FFMA R47, R117, R61.reuse, R24 ;  /* 0x0000003d752f7223 */ /* 0x080fe20000000018 */
[C---:B------:R-:W-:Y:S01]  /*13600*/  FFMA R34, R56.reuse, R64, R103 ;  /* 0x0000004038227223 */ /* 0x040fe20000000067 */
[-C--:B------:R-:W-:Y:S01]  /*13610*/  FFMA R25, R35, R61.reuse, R10 ;  /* 0x0000003d23197223 */ /* 0x080fe2000000000a */
[-C--:B------:R-:W-:Y:S01]  /*13620*/  FFMA R24, R117, R12.reuse, R27 ;  /* 0x0000000c75187223 */ /* 0x080fe2000000001b */
        /* <DEDUP_REMOVED lines=8> */
[----:B------:R-:W-:Y:S01]  /*136b0*/  FFMA R27, R117, R42, R113 ;  /* 0x0000002a751b7223 */ /* 0x000fe20000000071 */
[----:B------:R-:W-:Y:S02]  /*136c0*/  HADD2.F32 R69, -RZ, R13.H0_H0 ;  /* 0x2000000dff457230 */ /* 0x000fe40000004100 */
[----:B------:R-:W-:Y:S01]  /*136d0*/  FFMA R3, R51, R114, R3 ;  /* 0x0000007233037223 */ /* 0x000fe20000000003 */
[----:B------:R-:W-:Y:S02]  /*136e0*/  HADD2.F32 R75, -RZ, R31.H0_H0 ;  /* 0x2000001fff4b7230 */ /* 0x000fe40000004100 */
[----:B------:R-:W-:Y:S01]  /*136f0*/  FFMA R35, R35, R42, R115 ;  /* 0x0000002a23237223 */ /* 0x000fe20000000073 */
[----:B-1----:R-:W-:-:S02]  /*13700*/  HADD2.F32 R56, -RZ, R4.H0_H0 ;  /* 0x20000004ff387230 */ /* 0x002fc40000004100 */
[-C--:B------:R-:W-:Y:S01]  /*13710*/  FFMA R83, R52, R61.reuse, R94 ;  /* 0x0000003d34537223 */ /* 0x080fe2000000005e */
[----:B------:R-:W-:Y:S01]  /*13720*/  FFMA R113, R60, R61, R98 ;  /* 0x0000003d3c717223 */ /* 0x000fe20000000062 */
[----:B------:R-:W-:Y:S02]  /*13730*/  HADD2.F32 R4, -RZ, R4.H1_H1 ;  /* 0x30000004ff047230 */ /* 0x000fe40000004100 */
[CC--:B------:R-:W-:Y:S01]  /*13740*/  FFMA R22, R117.reuse, R64.reuse, R95 ;  /* 0x0000004075167223 */ /* 0x0c0fe2000000005f */
[----:B------:R-:W-:Y:S01]  /*13750*/  FFMA R51, R117, R67, R100 ;  /* 0x0000004375337223 */ /* 0x000fe20000000064 */
[----:B------:R-:W-:Y:S01]  /*13760*/  FFMA R61, R70, R61, R20 ;  /* 0x0000003d463d7223 */ /* 0x000fe20000000014 */
[-C--:B------:R-:W-:Y:S01]  /*13770*/  FFMA R20, R52, R64.reuse, R101 ;  /* 0x0000004034147223 */ /* 0x080fe20000000065 */
[----:B------:R-:W-:Y:S01]  /*13780*/  FFMA R82, R60, R64, R105 ;  /* 0x000000403c527223 */ /* 0x000fe20000000069 */
[CC--:B------:R-:W-:Y:S01]  /*13790*/  FFMA R101, R52.reuse, R67.reuse, R106 ;  /* 0x0000004334657223 */ /* 0x0c0fe2000000006a */
[C---:B------:R-:W-:Y:S01]  /*137a0*/  FFMA R84, R52.reuse, R12, R11 ;  /* 0x0000000c34547223 */ /* 0x040fe2000000000b */
[C---:B------:R-:W-:Y:S01]  /*137b0*/  FFMA R90, R52.reuse, R30, R85 ;  /* 0x0000001e345a7223 */ /* 0x040fe20000000055 */
[-C--:B------:R-:W-:Y:S01]  /*137c0*/  FFMA R39, R52, R42.reuse, R39 ;  /* 0x0000002a34277223 */ /* 0x080fe20000000027 */
[-C--:B------:R-:W-:Y:S01]  /*137d0*/  FFMA R89, R60, R42.reuse, R89 ;  /* 0x0000002a3c597223 */ /* 0x080fe20000000059 */
        /* <DEDUP_REMOVED lines=49> */
[----:B------:R-:W-:-:S02]  /*13af0*/  FFMA R9, R7, R66, R67 ;  /* 0x0000004207097223 */ /* 0x000fc40000000043 */
[----:B------:R-:W0:Y:S01]  /*13b00*/  LDS.64 R66, [R81+0x2f08] ;  /* 0x002f080051427984 */ /* 0x000e220000000a00 */
[----:B------:R-:W-:Y:S02]  /*13b10*/  HADD2.F32 R33, -RZ, R33.H1_H1 ;  /* 0x30000021ff217230 */ /* 0x000fe40000004100 */
[C---:B------:R-:W-:Y:S01]  /*13b20*/  FFMA R100, R104.reuse, R32, R79 ;  /* 0x0000002068647223 */ /* 0x040fe2000000004f */
[----:B------:R-:W-:Y:S02]  /*13b30*/  HADD2.F32 R55, -RZ, R55.H1_H1 ;  /* 0x30000037ff377230 */ /* 0x000fe40000004100 */
[C---:B------:R-:W-:Y:S01]  /*13b40*/  FFMA R102, R104.reuse, R54, R97 ;  /* 0x0000003668667223 */ /* 0x040fe20000000061 */
[----:B------:R-:W-:Y:S02]  /*13b50*/  HADD2.F32 R13, -RZ, R13.H1_H1 ;  /* 0x3000000dff0d7230 */ /* 0x000fe40000004100 */
[----:B------:R-:W-:Y:S01]  /*13b60*/  FFMA R76, R104, R63, R76 ;  /* 0x0000003f684c7223 */ /* 0x000fe2000000004c */
[----:B------:R-:W-:-:S02]  /*13b70*/  HADD2.F32 R31, -RZ, R31.H1_H1 ;  /* 0x3000001fff1f7230 */ /* 0x000fc40000004100 */
[--C-:B-1----:R-:W-:Y:S02]  /*13b80*/  HADD2.F32 R11, -RZ, R5.reuse.H0_H0 ;  /* 0x20000005ff0b7230 */ /* 0x102fe40000004100 */
[C---:B------:R-:W-:Y:S01]  /*13b90*/  FFMA R78, R104.reuse, R69, R78 ;  /* 0x00000045684e7223 */ /* 0x040fe2000000004e */
[----:B------:R-:W-:Y:S02]  /*13ba0*/  HADD2.F32 R5, -RZ, R5.H1_H1 ;  /* 0x30000005ff057230 */ /* 0x000fe40000004100 */
[C---:B------:R-:W-:Y:S01]  /*13bb0*/  FFMA R80, R104.reuse, R75, R80 ;  /* 0x0000004b68507223 */ /* 0x040fe20000000050 */
[----:B------:R-:W-:Y:S01]  /*13bc0*/  FFMA R37, R104, R14, R37 ;  /* 0x0000000e68257223 */ /* 0x000fe20000000025 */
[-C--:B------:R-:W-:Y:S01]  /*13bd0*/  FFMA R104, R98, R32.reuse, R17 ;  /* 0x0000002062687223 */ /* 0x080fe20000000011 */
[-C--:B------:R-:W-:Y:S01]  /*13be0*/  FFMA R106, R6, R32.reuse, R19 ;  /* 0x00000020066a7223 */ /* 0x080fe20000000013 */
[C---:B------:R-:W-:Y:S01]  /*13bf0*/  FFMA R108, R3.reuse, R32, R49 ;  /* 0x00000020036c7223 */ /* 0x040fe20000000031 */
[-C--:B------:R-:W-:Y:S01]  /*13c00*/  FFMA R110, R98, R54.reuse, R83 ;  /* 0x00000036626e7223 */ /* 0x080fe20000000053 */
        /* <DEDUP_REMOVED lines=36> */
[C---:B------:R-:W-:Y:S01]  /*13e50*/  FFMA R39, R98.reuse, R14, R39 ;  /* 0x0000000e62277223 */ /* 0x040fe20000000027 */
[--C-:B0-----:R-:W-:Y:S02]  /*13e60*/  HADD2.F32 R23, -RZ, R67.reuse.H0_H0 ;  /* 0x20000043ff177230 */ /* 0x101fe40000004100 */
[--C-:B------:R-:W-:Y:S01]  /*13e70*/  HADD2.F32 R17, -RZ, R66.reuse.H0_H0 ;  /* 0x20000042ff117230 */ /* 0x100fe20000004100 */
[----:B------:R-:W0:Y:S01]  /*13e80*/  LDS.64 R14, [R81+0x3008] ;  /* 0x00300800510e7984 */ /* 0x000e220000000a00 */
[----:B------:R-:W-:Y:S02]  /*13e90*/  HADD2.F32 R19, -RZ, R66.H1_H1 ;  /* 0x30000042ff137230 */ /* 0x000fe40000004100 */
[----:B------:R-:W-:Y:S02]  /*13ea0*/  HADD2.F32 R67, -RZ, R67.H1_H1 ;  /* 0x30000043ff437230 */ /* 0x000fe40000004100 */
        /* <DEDUP_REMOVED lines=15> */
[----:B------:R-:W3:Y:S01]  /*13fa0*/  LDS.64 R32, [R45+0xe0] ;  /* 0x0000e0002d207984 */ /* 0x000ee20000000a00 */
        /* <DEDUP_REMOVED lines=38> */
[--C-:B--2---:R-:W-:Y:S02]  /*14210*/  HADD2.F32 R21, -RZ, R6.reuse.H0_H0 ;  /* 0x20000006ff157230 */ /* 0x104fe40000004100 */
[----:B------:R-:W-:-:S02]  /*14220*/  HADD2.F32 R25, -RZ, R6.H1_H1 ;  /* 0x30000006ff197230 */ /* 0x000fc40000004100 */
[--C-:B------:R-:W-:Y:S02]  /*14230*/  HADD2.F32 R31, -RZ, R7.reuse.H0_H0 ;  /* 0x20000007ff1f7230 */ /* 0x100fe40000004100 */
[----:B------:R-:W-:Y:S02]  /*14240*/  HADD2.F32 R41, -RZ, R7.H1_H1 ;  /* 0x30000007ff297230 */ /* 0x000fe40000004100 */
[----:B------:R-:W2:Y:S01]  /*14250*/  LDS.64 R6, [R45+0x260] ;  /* 0x000260002d067984 */ /* 0x000ea20000000a00 */
[C---:B------:R-:W-:Y:S01]  /*14260*/  FFMA R54, R67.reuse, R55, R54 ;  /* 0x0000003743367223 */ /* 0x040fe20000000036 */
[----:B------:R-:W-:Y:S01]  /*14270*/  FFMA R53, R67, R50, R53 ;  /* 0x0000003243357223 */ /* 0x000fe20000000035 */
[--C-:B0-----:R-:W-:Y:S02]  /*14280*/  HADD2.F32 R47, -RZ, R14.reuse.H0_H0 ;  /* 0x2000000eff2f7230 */ /* 0x101fe40000004100 */
        /* <DEDUP_REMOVED lines=11> */
[--C-:B---3--:R-:W-:Y:S01]  /*14340*/  HADD2.F32 R66, -RZ, R32.reuse.H0_H0 ;  /* 0x20000020ff427230 */ /* 0x108fe20000004100 */
[----:B------:R-:W0:Y:S01]  /*14350*/  LDS.64 R14, [R45+0x2e0] ;  /* 0x0002e0002d0e7984 */ /* 0x000e220000000a00 */
[----:B------:R-:W-:-:S02]  /*14360*/  HADD2.F32 R61, -RZ, R32.H1_H1 ;  /* 0x30000020ff3d7230 */ /* 0x000fc40000004100 */
[--C-:B------:R-:W-:Y:S02]  /*14370*/  HADD2.F32 R57, -RZ, R33.reuse.H0_H0 ;  /* 0x20000021ff397230 */ /* 0x100fe40000004100 */
[----:B------:R-:W-:Y:S02]  /*14380*/  HADD2.F32 R63, -RZ, R33.H1_H1 ;  /* 0x30000021ff3f7230 */ /* 0x000fe40000004100 */
[----:B------:R-:W3:Y:S01]  /*14390*/  LDS.64 R32, [R45+0x360] ;  /* 0x000360002d207984 */ /* 0x000ee20000000a00 */
[----:B----4-:R-:W-:Y:S02]  /*143a0*/  HADD2.F32 R83, -RZ, R12.H0_H0 ;  /* 0x2000000cff537230 */ /* 0x010fe40000004100 */
[C---:B------:R-:W-:Y:S01]  /*143b0*/  FFMA R64, R67.reuse, R65, R64 ;  /* 0x0000004143407223 */ /* 0x040fe20000000040 */
[----:B------:R-:W-:Y:S01]  /*143c0*/  FFMA R9, R67, R68, R9 ;  /* 0x0000004443097223 */ /* 0x000fe20000000009 */
[--C-:B-1----:R-:W-:Y:S02]  /*143d0*/  HADD2.F32 R111, -RZ, R4.reuse.H0_H0 ;  /* 0x20000004ff6f7230 */ /* 0x102fe40000004100 */
        /* <DEDUP_REMOVED lines=9> */
[--C-:B------:R-:W-:Y:S02]  /*14470*/  HADD2.F32 R52, -RZ, R5.reuse.H0_H0 ;  /* 0x20000005ff347230 */ /* 0x100fe40000004100 */
[----:B------:R-:W-:Y:S02]  /*14480*/  HADD2.F32 R60, -RZ, R5.H1_H1 ;  /* 0x30000005ff3c7230 */ /* 0x000fe40000004100 */
[----:B------:R-:W1:Y:S01]  /*14490*/  LDS.64 R4, [R45+0x3e0] ;  /* 0x0003e0002d047984 */ /* 0x000e620000000a00 */
[-C--:B------:R-:W-:Y:S01]  /*144a0*/  FFMA R85, R21, R111.reuse, R8 ;  /* 0x0000006f15557223 */ /* 0x080fe20000000008 */
[-C--:B------:R-:W-:Y:S01]  /*144b0*/  FFMA R87, R25, R111.reuse, R22 ;  /* 0x0000006f19577223 */ /* 0x080fe20000000016 */
[-C--:B------:R-:W-:Y:S01]  /*144c0*/  FFMA R97, R47, R111.reuse, R20 ;  /* 0x0000006f2f617223 */ /* 0x080fe20000000014 */
[----:B------:R-:W-:Y:S01]  /*144d0*/  FFMA R107, R55, R111, R34 ;  /* 0x0000006f376b7223 */ /* 0x000fe20000000022 */
[--C-:B--2---:R-:W-:Y:S02]  /*144e0*/  HADD2.F32 R8, -RZ, R6.reuse.H0_H0 ;  /* 0x20000006ff087230 */ /* 0x104fe40000004100 */
[----:B------:R-:W-:-:S02]  /*144f0*/  HADD2.F32 R22, -RZ, R6.H1_H1 ;  /* 0x30000006ff167230 */ /* 0x000fc40000004100 */
        /* <DEDUP_REMOVED lines=12> */
[----:B---3--:R-:W-:Y:S02]  /*145c0*/  HADD2.F32 R9, -RZ, R32.H0_H0 ;  /* 0x20000020ff097230 */ /* 0x008fe40000004100 */
[-C--:B------:R-:W-:Y:S01]  /*145d0*/  FFMA R91, R31, R111.reuse, R38 ;  /* 0x0000006f1f5b7223 */ /* 0x080fe20000000026 */
[-C--:B------:R-:W-:Y:S01]  /*145e0*/  FFMA R93, R41, R111.reuse, R76 ;  /* 0x0000006f295d7223 */ /* 0x080fe2000000004c */
[-C--:B------:R-:W-:Y:S01]  /*145f0*/  FFMA R109, R49, R111.reuse, R82 ;  /* 0x0000006f316d7223 */ /* 0x080fe20000000052 */
        /* <DEDUP_REMOVED lines=19> */
[--C-:B------:R-:W-:Y:S02]  /*14730*/  HADD2.F32 R18, -RZ, R5.reuse.H0_H0 ;  /* 0x20000005ff127230 */ /* 0x100fe40000004100 */
[----:B------:R-:W-:Y:S02]  /*14740*/  HADD2.F32 R46, -RZ, R5.H1_H1 ;  /* 0x30000005ff2e7230 */ /* 0x000fe40000004100 */
[C---:B------:R-:W-:Y:S01]  /*14750*/  FFMA R56, R25.reuse, R66, R56 ;  /* 0x0000004219387223 */ /* 0x040fe20000000038 */
[----:B------:R-:W-:Y:S02]  /*14760*/  HADD2.F32 R12, -RZ, R12.H1_H1 ;  /* 0x3000000cff0c7230 */ /* 0x000fe40000004100 */
[----:B------:R-:W-:Y:S01]  /*14770*/  FFMA R27, R25, R68, R27 ;  /* 0x00000044191b7223 */ /* 0x000fe2000000001b */
[----:B------:R-:W-:-:S02]  /*14780*/  HADD2.F32 R14, -RZ, R14.H1_H1 ;  /* 0x3000000eff0e7230 */ /* 0x000fc40000004100 */
[----:B------:R-:W-:Y:S02]  /*14790*/  HADD2.F32 R32, -RZ, R32.H1_H1 ;  /* 0x30000020ff207230 */ /* 0x000fe40000004100 */
[----:B------:R-:W-:Y:S02]  /*147a0*/  HADD2.F32 R24, -RZ, R4.H1_H1 ;  /* 0x30000004ff187230 */ /* 0x000fe40000004100 */
[----:B--2---:R-:W-:Y:S02]  /*147b0*/  HADD2.F32 R5, -RZ, R6.H1_H1 ;  /* 0x30000006ff057230 */ /* 0x004fe40000004100 */
        /* <DEDUP_REMOVED lines=18> */
[----:B------:R-:W-:Y:S02]  /*148e0*/  HADD2.F32 R25, -RZ, R6.H0_H0 ;  /* 0x20000006ff197230 */ /* 0x000fe40000004100 */
[-C--:B------:R-:W-:Y:S01]  /*148f0*/  FFMA R37, R41, R68.reuse, R37 ;  /* 0x0000004429257223 */ /* 0x080fe20000000025 */
[----:B------:R-:W-:Y:S01]  /*14900*/  FFMA R35, R21, R68, R35 ;  /* 0x0000004415237223 */ /* 0x000fe20000000023 */
[----:B------:R-:W-:Y:S02]  /*14910*/  HADD2.F32 R41, -RZ, R7.H0_H0 ;  /* 0x20000007ff297230 */ /* 0x000fe40000004100 */
        /* <DEDUP_REMOVED lines=17> */
[----:B------:R-:W-:Y:S02]  /*14a30*/  HADD2.F32 R7, -RZ, R7.H1_H1 ;  /* 0x30000007ff077230 */ /* 0x000fe40000004100 */
[----:B------:R-:W-:Y:S01]  /*14a40*/  FFMA R72, R19, R41, R72 ;  /* 0x0000002913487223 */ /* 0x000fe20000000048 */
        /* <DEDUP_REMOVED lines=11> */
[C---:B------:R-:W-:Y:S01]  /*14b00*/  FFMA R49, R7.reuse, R32, R80 ;  /* 0x0000002007317223 */ /* 0x040fe20000000050 */
        /* <DEDUP_REMOVED lines=35> */
[----:B------:R-:W-:Y:S02]  /*14d40*/  HADD2.F32 R64, -RZ, R8.H1_H1 ;  /* 0x30000008ff407230 */ /* 0x000fe40000004100 */
[C---:B------:R-:W-:Y:S01]  /*14d50*/  FFMA R101, R48.reuse, R22, R101 ;  /* 0x0000001630657223 */ /* 0x040fe20000000065 */
[--C-:B------:R-:W-:Y:S02]  /*14d60*/  HADD2.F32 R8, -RZ, R9.reuse.H0_H0 ;  /* 0x20000009ff087230 */ /* 0x100fe40000004100 */
[----:B------:R-:W-:Y:S02]  /*14d70*/  HADD2.F32 R68, -RZ, R9.H1_H1 ;  /* 0x30000009ff447230 */ /* 0x000fe40000004100 */
[----:B------:R-:W-:Y:S01]  /*14d80*/  FFMA R28, R19, R48, R28 ;  /* 0x00000030131c7223 */ /* 0x000fe2000000001c */
[----:B------:R-:W-:Y:S02]  /*14d90*/  HADD2.F32 R38, -RZ, R15.H0_H0 ;  /* 0x2000000fff267230 */ /* 0x000fe40000004100 */
[----:B------:R-:W-:Y:S01]  /*14da0*/  FFMA R123, R48, R14, R123 ;  /* 0x0000000e307b7223 */ /* 0x000fe2000000007b */
[----:B------:R-:W-:-:S02]  /*14db0*/  HADD2.F32 R10, -RZ, R33.H0_H0 ;  /* 0x20000021ff0a7230 */ /* 0x000fc40000004100 */
[C---:B------:R-:W-:Y:S01]  /*14dc0*/  FFMA R19, R48.reuse, R32, R90 ;  /* 0x0000002030137223 */ /* 0x040fe2000000005a */
[----:B------:R-:W-:Y:S01]  /*14dd0*/  FFMA R39, R48, R24, R39 ;  /* 0x0000001830277223 */ /* 0x000fe20000000027 */
        /* <DEDUP_REMOVED lines=28> */
[-C--:B------:R-:W-:Y:S01]  /*14fa0*/  FFMA R90, R54, R10.reuse, R19 ;  /* 0x0000000a365a7223 */ /* 0x080fe20000000013 */
[-C--:B------:R-:W-:Y:S01]  /*14fb0*/  FFMA R92, R64, R10.reuse, R55 ;  /* 0x0000000a405c7223 */ /* 0x080fe20000000037 */
[-C--:B------:R-:W-:Y:S01]  /*14fc0*/  FFMA R94, R8, R10.reuse, R61 ;  /* 0x0000000a085e7223 */ /* 0x080fe2000000003d */
[----:B------:R-:W-:-:S02]  /*14fd0*/  FFMA R96, R68, R10, R65 ;  /* 0x0000000a44607223 */ /* 0x000fc40000000041 */
[----:B------:R-:W0:Y:S01]  /*14fe0*/  LDS.64 R10, [R81+0x3308] ;  /* 0x00330800510a7984 */ /* 0x000e220000000a00 */
[----:B------:R-:W-:Y:S02]  /*14ff0*/  HADD2.F32 R3, -RZ, R13.H0_H0 ;  /* 0x2000000dff037230 */ /* 0x000fe40000004100 */
[----:B-1----:R-:W-:Y:S02]  /*15000*/  HADD2.F32 R9, -RZ, R5.H0_H0 ;  /* 0x20000005ff097230 */ /* 0x002fe40000004100 */
[----:B------:R-:W-:Y:S01]  /*15010*/  FFMA R74, R17, R47, R74 ;  /* 0x0000002f114a7223 */ /* 0x000fe2000000004a */
[----:B------:R-:W-:Y:S02]  /*15020*/  HADD2.F32 R13, -RZ, R13.H1_H1 ;  /* 0x3000000dff0d7230 */ /* 0x000fe40000004100 */
[C---:B------:R-:W-:Y:S01]  /*15030*/  FFMA R100, R47.reuse, R57, R100 ;  /* 0x000000392f647223 */ /* 0x040fe20000000064 */
[----:B------:R-:W-:Y:S02]  /*15040*/  HADD2.F32 R15, -RZ, R15.H1_H1 ;  /* 0x3000000fff0f7230 */ /* 0x000fe40000004100 */
[----:B------:R-:W-:Y:S01]  /*15050*/  FFMA R76, R47, R3, R76 ;  /* 0x000000032f4c7223 */ /* 0x000fe2000000004c */
[----:B------:R-:W-:-:S02]  /*15060*/  HADD2.F32 R33, -RZ, R33.H1_H1 ;  /* 0x30000021ff217230 */ /* 0x000fc40000004100 */
[----:B------:R-:W-:Y:S01]  /*15070*/  FFMA R37, R47, R18, R37 ;  /* 0x000000122f257223 */ /* 0x000fe20000000025 */
        /* <DEDUP_REMOVED lines=19> */
[----:B------:R-:W1:Y:S01]  /*151b0*/  LDS.64 R4, [R45+0x68] ;  /* 0x000068002d047984 */ /* 0x000e620000000a00 */
[CC--:B------:R-:W-:Y:S01]  /*151c0*/  FFMA R70, R71.reuse, R57.reuse, R70 ;  /* 0x0000003947467223 */ /* 0x0c0fe20000000046 */
[----:B------:R-:W-:Y:S01]  /*151d0*/  FFMA R41, R71, R18, R41 ;  /* 0x0000001247297223 */ /* 0x000fe20000000029 */
        /* <DEDUP_REMOVED lines=26> */
[----:B0-----:R-:W-:-:S02]  /*15380*/  HADD2.F32 R7, -RZ, R10.H0_H0 ;  /* 0x2000000aff077230 */ /* 0x001fc40000004100 */
        /* <DEDUP_REMOVED lines=13> */
[--C-:B------:R-:W-:Y:S01]  /*15460*/  HADD2.F32 R31, -RZ, R11.reuse.H0_H0 ;  /* 0x2000000bff1f7230 */ /* 0x100fe20000004100 */
[----:B------:R-:W-:Y:S01]  /*15470*/  LDS.64 R20, [R45+0x168] ;  /* 0x000168002d147984 */ /* 0x000fe20000000a00 */
[----:B------:R-:W-:Y:S02]  /*15480*/  HADD2.F32 R35, -RZ, R11.H1_H1 ;  /* 0x3000000bff237230 */ /* 0x000fe40000004100 */
[-C--:B------:R-:W-:Y:S01]  /*15490*/  FFMA R104, R54, R57.reuse, R104 ;  /* 0x0000003936687223 */ /* 0x080fe20000000068 */
[----:B------:R-:W-:Y:S01]  /*154a0*/  FFMA R106, R64, R57, R106 ;  /* 0x00000039406a7223 */ /* 0x000fe2000000006a */
[----:B------:R-:W0:Y:S01]  /*154b0*/  LDS.64 R10, [R81+0x3408] ;  /* 0x00340800510a7984 */ /* 0x000e220000000a00 */
[-C--:B------:R-:W-:Y:S01]  /*154c0*/  FFMA R39, R54, R18.reuse, R39 ;  /* 0x0000001236277223 */ /* 0x080fe20000000027 */
[----:B------:R-:W-:Y:S01]  /*154d0*/  FFMA R59, R64, R18, R59 ;  /* 0x00000012403b7223 */ /* 0x000fe2000000003b */
[C---:B------:R-:W-:Y:S01]  /*154e0*/  FFMA R28, R23.reuse, R7, R28 ;  /* 0x00000007171c7223 */ /* 0x040fe2000000001c */
[C---:B------:R-:W-:Y:S01]  /*154f0*/  FFMA R62, R23.reuse, R17, R62 ;  /* 0x00000011173e7223 */ /* 0x040fe2000000003e */
        /* <DEDUP_REMOVED lines=16> */
[----:B------:R-:W-:Y:S01]  /*15600*/  FFMA R59, R17, R46, R59 ;  /* 0x0000002e113b7223 */ /* 0x000fe2000000003b */
[----:B------:R-:W-:Y:S01]  /*15610*/  FFMA R53, R68, R18, R53 ;  /* 0x0000001244357223 */ /* 0x000fe20000000035 */
[----:B-1----:R-:W-:-:S02]  /*15620*/  HADD2.F32 R17, -RZ, R4.H0_H0 ;  /* 0x20000004ff117230 */ /* 0x002fc40000004100 */
[----:B------:R-:W-:Y:S01]  /*15630*/  FFMA R66, R68, R57, R66 ;  /* 0x0000003944427223 */ /* 0x000fe20000000042 */
[----:B------:R-:W-:Y:S01]  /*15640*/  HADD2.F32 R13, -RZ, R4.H1_H1 ;  /* 0x30000004ff0d7230 */ /* 0x000fe20000004100 */
[----:B------:R-:W1:Y:S01]  /*15650*/  LDS.64 R18, [R45+0xe8] ;  /* 0x0000e8002d127984 */ /* 0x000e620000000a00 */
[--C-:B------:R-:W-:Y:S02]  /*15660*/  HADD2.F32 R7, -RZ, R5.reuse.H0_H0 ;  /* 0x20000005ff077230 */ /* 0x100fe40000004100 */
[----:B------:R-:W-:Y:S02]  /*15670*/  HADD2.F32 R23, -RZ, R5.H1_H1 ;  /* 0x30000005ff177230 */ /* 0x000fe40000004100 */
[----:B------:R-:W3:Y:S01]  /*15680*/  LDS.64 R4, [R45+0x1e8] ;  /* 0x0001e8002d047984 */ /* 0x000ee20000000a00 */
        /* <DEDUP_REMOVED lines=12> */
[----:B--2---:R-:W-:-:S02]  /*15750*/  HADD2.F32 R15, -RZ, R8.H0_H0 ;  /* 0x20000008ff0f7230 */ /* 0x004fc40000004100 */
[----:B------:R-:W-:Y:S02]  /*15760*/  HADD2.F32 R31, -RZ, R8.H1_H1 ;  /* 0x30000008ff1f7230 */ /* 0x000fe40000004100 */
[--C-:B------:R-:W-:Y:S02]  /*15770*/  HADD2.F32 R33, -RZ, R9.reuse.H0_H0 ;  /* 0x20000009ff217230 */ /* 0x100fe40000004100 */
[----:B------:R-:W-:Y:S02]  /*15780*/  HADD2.F32 R35, -RZ, R9.H1_H1 ;  /* 0x30000009ff237230 */ /* 0x000fe40000004100 */
[----:B------:R-:W2:Y:S01]  /*15790*/  LDS.64 R8, [R45+0x268] ;  /* 0x000268002d087984 */ /* 0x000ea20000000a00 */
[--C-:B0-----:R-:W-:Y:S02]  /*157a0*/  HADD2.F32 R34, -RZ, R10.reuse.H0_H0 ;  /* 0x2000000aff227230 */ /* 0x101fe40000004100 */
[----:B------:R-:W-:Y:S02]  /*157b0*/  HADD2.F32 R49, -RZ, R10.H1_H1 ;  /* 0x3000000aff317230 */ /* 0x000fe40000004100 */
[----:B------:R-:W-:-:S02]  /*157c0*/  HADD2.F32 R47, -RZ, R11.H0_H0 ;  /* 0x2000000bff2f7230 */ /* 0x000fc40000004100 */
[----:B------:R-:W-:Y:S02]  /*157d0*/  HADD2.F32 R121, -RZ, R20.H0_H0 ;  /* 0x20000014ff797230 */ /* 0x000fe40000004100 */
[----:B------:R-:W-:Y:S02]  /*157e0*/  HADD2.F32 R55, -RZ, R11.H1_H1 ;  /* 0x3000000bff377230 */ /* 0x000fe40000004100 */
        /* <DEDUP_REMOVED lines=11> */
[C---:B------:R-:W-:Y:S01]  /*158a0*/  FFMA R72, R17.reuse, R33, R72 ;  /* 0x0000002111487223 */ /* 0x040fe20000000048 */
[C---:B------:R-:W-:Y:S01]  /*158b0*/  FFMA R74, R17.reuse, R35, R74 ;  /* 0x00000023114a7223 */ /* 0x040fe2000000004a */
[C---:B------:R-:W-:Y:S01]  /*158c0*/  FFMA R28, R17.reuse, R34, R28 ;  /* 0x00000022111c7223 */ /* 0x040fe2000000001c */
[C---:B------:R-:W-:Y:S01]  /*158d0*/  FFMA R62, R17.reuse, R49, R62 ;  /* 0x00000031113e7223 */ /* 0x040fe2000000003e */
[C---:B------:R-:W-:Y:S01]  /*158e0*/  FFMA R40, R17.reuse, R47, R40 ;  /* 0x0000002f11287223 */ /* 0x040fe20000000028 */
[----:B------:R-:W-:Y:S01]  /*158f0*/  FFMA R26, R17, R55, R26 ;  /* 0x00000037111a7223 */ /* 0x000fe2000000001a */
[----:B------:R-:W0:Y:S01]  /*15900*/  LDS.64 R10, [R45+0x2e8] ;  /* 0x0002e8002d0a7984 */ /* 0x000e220000000a00 */
[--C-:B---3--:R-:W-:Y:S02]  /*15910*/  HADD2.F32 R50, -RZ, R4.reuse.H0_H0 ;  /* 0x20000004ff327230 */ /* 0x108fe40000004100 */
[----:B------:R-:W-:Y:S01]  /*15920*/  HADD2.F32 R12, -RZ, R4.H1_H1 ;  /* 0x30000004ff0c7230 */ /* 0x000fe20000004100 */
[----:B------:R-:W1:Y:S01]  /*15930*/  LDS.64 R16, [R45+0x368] ;  /* 0x000368002d107984 */ /* 0x000e620000000a00 */
[----:B------:R-:W-:-:S02]  /*15940*/  HADD2.F32 R6, -RZ, R5.H0_H0 ;  /* 0x20000005ff067230 */ /* 0x000fc40000004100 */
[----:B------:R-:W-:Y:S02]  /*15950*/  HADD2.F32 R36, -RZ, R5.H1_H1 ;  /* 0x30000005ff247230 */ /* 0x000fe40000004100 */
[----:B------:R-:W3:Y:S01]  /*15960*/  LDS.64 R4, [R45+0x3e8] ;  /* 0x0003e8002d047984 */ /* 0x000ee20000000a00 */
        /* <DEDUP_REMOVED lines=23> */
[----:B------:R-:W-:Y:S02]  /*15ae0*/  HADD2.F32 R70, -RZ, R10.H0_H0 ;  /* 0x2000000aff467230 */ /* 0x000fe40000004100 */
[----:B-1----:R-:W-:Y:S02]  /*15af0*/  HADD2.F32 R11, -RZ, R16.H0_H0 ;  /* 0x20000010ff0b7230 */ /* 0x002fe40000004100 */
[----:B---3--:R-:W-:Y:S02]  /*15b00*/  HADD2.F32 R78, -RZ, R4.H0_H0 ;  /* 0x20000004ff4e7230 */ /* 0x008fe40000004100 */
[-C--:B------:R-:W-:Y:S01]  /*15b10*/  FFMA R29, R15, R64.reuse, R29 ;  /* 0x000000400f1d7223 */ /* 0x080fe2000000001d */
[-C--:B------:R-:W-:Y:S01]  /*15b20*/  FFMA R51, R31, R64.reuse, R51 ;  /* 0x000000401f337223 */ /* 0x080fe20000000033 */
[-C--:B------:R-:W-:Y:S01]  /*15b30*/  FFMA R95, R33, R64.reuse, R95 ;  /* 0x00000040215f7223 */ /* 0x080fe2000000005f */
[-C--:B------:R-:W-:Y:S01]  /*15b40*/  FFMA R99, R35, R64.reuse, R99 ;  /* 0x0000004023637223 */ /* 0x080fe20000000063 */
[CC--:B------:R-:W-:Y:S01]  /*15b50*/  FFMA R101, R34.reuse, R64.reuse, R101 ;  /* 0x0000004022657223 */ /* 0x0c0fe20000000065 */
        /* <DEDUP_REMOVED lines=12> */
[C---:B------:R-:W-:Y:S01]  /*15c20*/  FFMA R86, R35.reuse, R11, R86 ;  /* 0x0000000b23567223 */ /* 0x040fe20000000056 */
[----:B------:R-:W-:Y:S01]  /*15c30*/  FFMA R37, R35, R78, R37 ;  /* 0x0000004e23257223 */ /* 0x000fe20000000025 */
[----:B------:R-:W-:-:S02]  /*15c40*/  HADD2.F32 R54, -RZ, R18.H1_H1 ;  /* 0x30000012ff367230 */ /* 0x000fc40000004100 */
[-C--:B------:R-:W-:Y:S01]  /*15c50*/  FFMA R30, R31, R11.reuse, R30 ;  /* 0x0000000b1f1e7223 */ /* 0x080fe2000000001e */
[----:B------:R-:W-:Y:S02]  /*15c60*/  HADD2.F32 R42, -RZ, R20.H1_H1 ;  /* 0x30000014ff2a7230 */ /* 0x000fe40000004100 */
[-C--:B------:R-:W-:Y:S01]  /*15c70*/  FFMA R48, R33, R11.reuse, R48 ;  /* 0x0000000b21307223 */ /* 0x080fe20000000030 */
[----:B------:R-:W-:Y:S02]  /*15c80*/  HADD2.F32 R64, -RZ, R10.H1_H1 ;  /* 0x3000000aff407230 */ /* 0x000fe40000004100 */
[-C--:B------:R-:W-:Y:S01]  /*15c90*/  FFMA R90, R34, R11.reuse, R90 ;  /* 0x0000000b225a7223 */ /* 0x080fe2000000005a */
[----:B------:R-:W-:Y:S02]  /*15ca0*/  HADD2.F32 R16, -RZ, R16.H1_H1 ;  /* 0x30000010ff107230 */ /* 0x000fe40000004100 */
[-C--:B------:R-:W-:Y:S01]  /*15cb0*/  FFMA R92, R49, R11.reuse, R92 ;  /* 0x0000000b315c7223 */ /* 0x080fe2000000005c */
[-C--:B------:R-:W-:Y:S01]  /*15cc0*/  FFMA R94, R47, R11.reuse, R94 ;  /* 0x0000000b2f5e7223 */ /* 0x080fe2000000005e */
[----:B------:R-:W-:Y:S01]  /*15cd0*/  FFMA R96, R55, R11, R96 ;  /* 0x0000000b37607223 */ /* 0x000fe20000000060 */
[----:B------:R-:W-:Y:S01]  /*15ce0*/  HADD2.F32 R24, -RZ, R4.H1_H1 ;  /* 0x30000004ff187230 */ /* 0x000fe20000004100 */
[----:B------:R-:W0:Y:S01]  /*15cf0*/  LDS.64 R10, [R81+0x3508] ;  /* 0x00350800510a7984 */ /* 0x000e220000000a00 */
[----:B------:R-:W-:-:S02]  /*15d00*/  HADD2.F32 R22, -RZ, R5.H0_H0 ;  /* 0x20000005ff167230 */ /* 0x000fc40000004100 */
[----:B------:R-:W-:Y:S02]  /*15d10*/  HADD2.F32 R70, -RZ, R5.H1_H1 ;  /* 0x30000005ff467230 */ /* 0x000fe40000004100 */
[-C--:B------:R-:W-:Y:S01]  /*15d20*/  FFMA R5, R33, R78.reuse, R41 ;  /* 0x0000004e21057223 */ /* 0x080fe20000000029 */
[----:B--2---:R-:W-:Y:S02]  /*15d30*/  HADD2.F32 R35, -RZ, R9.H0_H0 ;  /* 0x20000009ff237230 */ /* 0x004fe40000004100 */
        /* <DEDUP_REMOVED lines=17> */
[----:B------:R-:W-:-:S02]  /*15e50*/  FFMA R35, R35, R24, R5 ;  /* 0x0000001823237223 */ /* 0x000fc40000000005 */
[----:B------:R-:W1:Y:S01]  /*15e60*/  LDS.64 R4, [R81+0x3600] ;  /* 0x0036000051047984 */ /* 0x000e620000000a00 */
[----:B------:R-:W-:Y:S02]  /*15e70*/  HADD2.F32 R8, -RZ, R8.H1_H1 ;  /* 0x30000008ff087230 */ /* 0x000fe40000004100 */
[-C--:B------:R-:W-:Y:S01]  /*15e80*/  FFMA R27, R31, R78.reuse, R27 ;  /* 0x0000004e1f1b7223 */ /* 0x080fe2000000001b */
[----:B------:R-:W-:Y:S02]  /*15e90*/  HADD2.F32 R9, -RZ, R9.H1_H1 ;  /* 0x30000009ff097230 */ /* 0x000fe40000004100 */
        /* <DEDUP_REMOVED lines=19> */
[--C-:B0-----:R-:W-:Y:S02]  /*15fd0*/  HADD2.F32 R30, -RZ, R10.reuse.H0_H0 ;  /* 0x2000000aff1e7230 */ /* 0x101fe40000004100 */
[----:B------:R-:W-:Y:S01]  /*15fe0*/  FFMA R39, R34, R78, R39 ;  /* 0x0000004e22277223 */ /* 0x000fe20000000027 */
[--C-:B------:R-:W-:Y:S02]  /*15ff0*/  HADD2.F32 R32, -RZ, R11.reuse.H0_H0 ;  /* 0x2000000bff207230 */ /* 0x100fe40000004100 */
[----:B------:R-:W-:Y:S02]  /*16000*/  HADD2.F32 R10, -RZ, R10.H1_H1 ;  /* 0x3000000aff0a7230 */ /* 0x000fe40000004100 */
        /* <DEDUP_REMOVED lines=13> */
[--C-:B-1----:R-:W-:Y:S02]  /*160e0*/  HADD2.F32 R30, -RZ, R4.reuse.H0_H0 ;  /* 0x20000004ff1e7230 */ /* 0x102fe40000004100 */
[----:B------:R-:W-:Y:S02]  /*160f0*/  HADD2.F32 R4, -RZ, R4.H1_H1 ;  /* 0x30000004ff047230 */ /* 0x000fe40000004100 */
[C---:B------:R-:W-:Y:S01]  /*16100*/  FFMA R62, R13.reuse, R10, R62 ;  /* 0x0000000a0d3e7223 */ /* 0x040fe2000000003e */
[C---:B------:R-:W-:Y:S01]  /*16110*/  FFMA R40, R13.reuse, R32, R40 ;  /* 0x000000200d287223 */ /* 0x040fe20000000028 */
[----:B------:R-:W-:Y:S01]  /*16120*/  FFMA R26, R13, R11, R26 ;  /* 0x0000000b0d1a7223 */ /* 0x000fe2000000001a */
[C---:B------:R-:W-:Y:S01]  /*16130*/  FFMA R69, R10.reuse, R54, R69 ;  /* 0x000000360a457223 */ /* 0x040fe20000000045 */
[C---:B------:R-:W-:Y:S01]  /*16140*/  FFMA R117, R10.reuse, R42, R117 ;  /* 0x0000002a0a757223 */ /* 0x040fe20000000075 */
[-C--:B------:R-:W-:Y:S01]  /*16150*/  FFMA R107, R10, R12.reuse, R107 ;  /* 0x0000000c0a6b7223 */ /* 0x080fe2000000006b */
[-C--:B------:R-:W-:Y:S01]  /*16160*/  FFMA R109, R32, R12.reuse, R109 ;  /* 0x0000000c206d7223 */ /* 0x080fe2000000006d */
[C---:B------:R-:W-:Y:S01]  /*16170*/  FFMA R111, R11.reuse, R12, R111 ;  /* 0x0000000c0b6f7223 */ /* 0x040fe2000000006f */
[C---:B------:R-:W-:Y:S01]  /*16180*/  FFMA R103, R10.reuse, R56, R103 ;  /* 0x000000380a677223 */ /* 0x040fe20000000067 */
[C---:B------:R-:W-:Y:S01]  /*16190*/  FFMA R13, R10.reuse, R64, R52 ;  /* 0x000000400a0d7223 */ /* 0x040fe20000000034 */
        /* <DEDUP_REMOVED lines=57> */
[----:B------:R-:W-:Y:S01]  /*16530*/  FFMA R38, R11, R64, R38 ;  /* 0x000000400b267223 */ /* 0x000fe20000000026 */
[----:B------:R-:W-:Y:S02]  /*16540*/  HADD2.F32 R17, -RZ, R17.H1_H1 ;  /* 0x30000011ff117230 */ /* 0x000fe40000004100 */
[C---:B------:R-:W-:Y:S01]  /*16550*/  FFMA R56, R78.reuse, R18, R65 ;  /* 0x000000124e387223 */ /* 0x040fe20000000041 */
[C---:B------:R-:W-:Y:S01]  /*16560*/  FFMA R64, R78.reuse, R20, R83 ;  /* 0x000000144e407223 */ /* 0x040fe20000000053 */
        /* <DEDUP_REMOVED lines=65> */
[----:B------:R-:W3:Y:S01]  /*16980*/  LDS.64 R14, [R45+0xf0] ;  /* 0x0000f0002d0e7984 */ /* 0x000ee20000000a00 */
[-C--:B------:R-:W-:Y:S01]  /*16990*/  FFMA R39, R52, R22.reuse, R39 ;  /* 0x0000001634277223 */ /* 0x080fe20000000027 */
[----:B------:R-:W-:Y:S01]  /*169a0*/  FFMA R59, R54, R22, R59 ;  /* 0x00000016363b7223 */ /* 0x000fe2000000003b */
[C---:B------:R-:W-:Y:S01]  /*169b0*/  FFMA R28, R23.reuse, R38, R28 ;  /* 0x00000026171c7223 */ /* 0x040fe2000000001c */
[C---:B------:R-:W-:Y:S01]  /*169c0*/  FFMA R62, R23.reuse, R31, R62 ;  /* 0x0000001f173e7223 */ /* 0x040fe2000000003e */
[C---:B------:R-:W-:Y:S01]  /*169d0*/  FFMA R40, R23.reuse, R41, R40 ;  /* 0x0000002917287223 */ /* 0x040fe20000000028 */
[----:B------:R-:W-:Y:S02]  /*169e0*/  FFMA R26, R23, R49, R26 ;  /* 0x00000031171a7223 */ /* 0x000fe4000000001a */
[----:B------:R-:W4:Y:S01]  /*169f0*/  LDS.64 R22, [R45+0x170] ;  /* 0x000170002d167984 */ /* 0x000f220000000a00 */
[CC--:B------:R-:W-:Y:S01]  /*16a00*/  FFMA R78, R38.reuse, R19.reuse, R78 ;  /* 0x00000013264e7223 */ /* 0x0c0fe2000000004e */
[-C--:B------:R-:W-:Y:S01]  /*16a10*/  FFMA R80, R31, R19.reuse, R80 ;  /* 0x000000131f507223 */ /* 0x080fe20000000050 */
[-C--:B------:R-:W-:Y:S01]  /*16a20*/  FFMA R82, R41, R19.reuse, R82 ;  /* 0x0000001329527223 */ /* 0x080fe20000000052 */
[----:B------:R-:W-:Y:S01]  /*16a30*/  FFMA R18, R49, R19, R18 ;  /* 0x0000001331127223 */ /* 0x000fe20000000012 */
        /* <DEDUP_REMOVED lines=9> */
[-C--:B------:R-:W-:Y:S01]  /*16ad0*/  FFMA R101, R52, R50.reuse, R101 ;  /* 0x0000003234657223 */ /* 0x080fe20000000065 */
[----:B------:R-:W-:Y:S02]  /*16ae0*/  HADD2.F32 R19, -RZ, R4.H1_H1 ;  /* 0x30000004ff137230 */ /* 0x000fe40000004100 */
[----:B------:R-:W-:Y:S01]  /*16af0*/  FFMA R103, R54, R50, R103 ;  /* 0x0000003236677223 */ /* 0x000fe20000000067 */
[--C-:B------:R-:W-:Y:S02]  /*16b00*/  HADD2.F32 R17, -RZ, R5.reuse.H0_H0 ;  /* 0x20000005ff117230 */ /* 0x100fe40000004100 */
[-C--:B------:R-:W-:Y:S01]  /*16b10*/  FFMA R3, R52, R66.reuse, R3 ;  /* 0x0000004234037223 */ /* 0x080fe20000000003 */
[----:B------:R-:W-:Y:S02]  /*16b20*/  HADD2.F32 R21, -RZ, R5.H1_H1 ;  /* 0x30000005ff157230 */ /* 0x000fe40000004100 */
[----:B------:R-:W-:Y:S01]  /*16b30*/  FFMA R13, R54, R66, R13 ;  /* 0x00000042360d7223 */ /* 0x000fe2000000000d */
[----:B------:R-:W0:Y:S01]  /*16b40*/  LDS.64 R4, [R45+0x1f0] ;  /* 0x0001f0002d047984 */ /* 0x000e220000000a00 */
[CC--:B------:R-:W-:Y:S01]  /*16b50*/  FFMA R97, R38.reuse, R36.reuse, R97 ;  /* 0x0000002426617223 */ /* 0x0c0fe20000000061 */
[-C--:B------:R-:W-:Y:S01]  /*16b60*/  FFMA R107, R31, R36.reuse, R107 ;  /* 0x000000241f6b7223 */ /* 0x080fe2000000006b */
[-C--:B------:R-:W-:Y:S01]  /*16b70*/  FFMA R109, R41, R36.reuse, R109 ;  /* 0x00000024296d7223 */ /* 0x080fe2000000006d */
[----:B------:R-:W-:Y:S01]  /*16b80*/  FFMA R111, R49, R36, R111 ;  /* 0x00000024316f7223 */ /* 0x000fe2000000006f */
        /* <DEDUP_REMOVED lines=30> */
[----:B------:R-:W2:Y:S01]  /*16d70*/  LDS.64 R8, [R45+0x2f0] ;  /* 0x0002f0002d087984 */ /* 0x000ea20000000a00 */
[----:B------:R-:W-:-:S02]  /*16d80*/  HADD2.F32 R60, -RZ, R14.H1_H1 ;  /* 0x3000000eff3c7230 */ /* 0x000fc40000004100 */
        /* <DEDUP_REMOVED lines=12> */
[----:B0-----:R-:W-:-:S03]  /*16e50*/  HADD2.F32 R24, -RZ, R5.H1_H1 ;  /* 0x30000005ff187230 */ /* 0x001fc60000004100 */
        /* <DEDUP_REMOVED lines=8> */
[--C-:B------:R-:W-:Y:S02]  /*16ee0*/  HADD2.F32 R30, -RZ, R4.reuse.H0_H0 ;  /* 0x20000004ff1e7230 */ /* 0x100fe40000004100 */
[----:B------:R-:W-:-:S02]  /*16ef0*/  HADD2.F32 R18, -RZ, R4.H1_H1 ;  /* 0x30000004ff127230 */ /* 0x000fc40000004100 */
[----:B------:R-:W-:Y:S02]  /*16f00*/  HADD2.F32 R12, -RZ, R5.H0_H0 ;  /* 0x20000005ff0c7230 */ /* 0x000fe40000004100 */
        /* <DEDUP_REMOVED lines=16> */
[----:B---3--:R-:W-:-:S02]  /*17010*/  HADD2.F32 R9, -RZ, R14.H0_H0 ;  /* 0x2000000eff097230 */ /* 0x008fc40000004100 */
        /* <DEDUP_REMOVED lines=9> */
[----:B------:R-:W-:Y:S01]  /*170b0*/  FFMA R80, R36, R9, R16 ;  /* 0x0000000924507223 */ /* 0x000fe20000000010 */
[----:B------:R-:W-:-:S02]  /*170c0*/  HADD2.F32 R56, -RZ, R8.H1_H1 ;  /* 0x30000008ff387230 */ /* 0x000fc40000004100 */
        /* <DEDUP_REMOVED lines=8> */
[--C-:B0-----:R-:W-:Y:S02]  /*17150*/  HADD2.F32 R82, -RZ, R4.reuse.H0_H0 ;  /* 0x20000004ff527230 */ /* 0x101fe40000004100 */
[----:B------:R-:W-:-:S02]  /*17160*/  HADD2.F32 R70, -RZ, R4.H1_H1 ;  /* 0x30000004ff467230 */ /* 0x000fc40000004100 */
[--C-:B------:R-:W-:Y:S02]  /*17170*/  HADD2.F32 R16, -RZ, R5.reuse.H0_H0 ;  /* 0x20000005ff107230 */ /* 0x100fe40000004100 */
[-C--:B------:R-:W-:Y:S01]  /*17180*/  FFMA R4, R31, R82.reuse, R27 ;  /* 0x000000521f047223 */ /* 0x080fe2000000001b */
[----:B------:R-:W-:Y:S02]  /*17190*/  HADD2.F32 R78, -RZ, R5.H1_H1 ;  /* 0x30000005ff4e7230 */ /* 0x000fe40000004100 */
[----:B------:R-:W-:Y:S01]  /*171a0*/  FFMA R5, R38, R82, R35 ;  /* 0x0000005226057223 */ /* 0x000fe20000000023 */
[----:B------:R-:W-:Y:S02]  /*171b0*/  HADD2.F32 R22, -RZ, R22.H1_H1 ;  /* 0x30000016ff167230 */ /* 0x000fe40000004100 */
[-C--:B------:R-:W-:Y:S01]  /*171c0*/  FFMA R123, R36, R68.reuse, R123 ;  /* 0x00000044247b7223 */ /* 0x080fe2000000007b */
[----:B------:R-:W-:Y:S02]  /*171d0*/  HADD2.F32 R14, -RZ, R14.H1_H1 ;  /* 0x3000000eff0e7230 */ /* 0x000fe40000004100 */
[C---:B------:R-:W-:Y:S01]  /*171e0*/  FFMA R3, R49.reuse, R68, R3 ;  /* 0x0000004431037223 */ /* 0x040fe20000000003 */
[----:B------:R-:W-:Y:S01]  /*171f0*/  FFMA R39, R49, R82, R39 ;  /* 0x0000005231277223 */ /* 0x000fe20000000027 */
[----:B-1----:R-:W-:-:S02]  /*17200*/  HADD2.F32 R27, -RZ, R6.H0_H0 ;  /* 0x20000006ff1b7230 */ /* 0x002fc40000004100 */
[----:B------:R-:W-:Y:S01]  /*17210*/  FFMA R36, R36, R82, R25 ;  /* 0x0000005224247223 */ /* 0x000fe20000000019 */
[----:B------:R-:W-:Y:S02]  /*17220*/  HADD2.F32 R35, -RZ, R6.H1_H1 ;  /* 0x30000006ff237230 */ /* 0x000fe40000004100 */
[-C--:B------:R-:W-:Y:S01]  /*17230*/  FFMA R125, R31, R68.reuse, R125 ;  /* 0x000000441f7d7223 */ /* 0x080fe2000000007d */
[----:B------:R-:W-:Y:S02]  /*17240*/  HADD2.F32 R49, -RZ, R7.H0_H0 ;  /* 0x20000007ff317230 */ /* 0x000fe40000004100 */
        /* <DEDUP_REMOVED lines=28> */
[-C--:B------:R-:W-:Y:S01]  /*17410*/  FFMA R13, R52, R68.reuse, R13 ;  /* 0x00000044340d7223 */ /* 0x080fe2000000000d */
[----:B------:R-:W-:Y:S01]  /*17420*/  FFMA R55, R50, R68, R55 ;  /* 0x0000004432377223 */ /* 0x000fe20000000037 */
[-C--:B------:R-:W-:Y:S01]  /*17430*/  FFMA R59, R52, R82.reuse, R59 ;  /* 0x00000052343b7223 */ /* 0x080fe2000000003b */
[----:B------:R-:W-:Y:S01]  /*17440*/  FFMA R89, R50, R82, R89 ;  /* 0x0000005232597223 */ /* 0x000fe20000000059 */
[--C-:B--2---:R-:W-:Y:S02]  /*17450*/  HADD2.F32 R38, -RZ, R8.reuse.H0_H0 ;  /* 0x20000008ff267230 */ /* 0x104fe40000004100 */
[----:B------:R-:W-:Y:S02]  /*17460*/  HADD2.F32 R48, -RZ, R8.H1_H1 ;  /* 0x30000008ff307230 */ /* 0x000fe40000004100 */
[--C-:B------:R-:W-:Y:S02]  /*17470*/  HADD2.F32 R50, -RZ, R9.reuse.H0_H0 ;  /* 0x20000009ff327230 */ /* 0x100fe40000004100 */
[----:B------:R-:W-:-:S02]  /*17480*/  HADD2.F32 R52, -RZ, R9.H1_H1 ;  /* 0x30000009ff347230 */ /* 0x000fc40000004100 */
[----:B------:R-:W1:Y:S01]  /*17490*/  LDS.64 R8, [R81+0x3a08] ;  /* 0x003a080051087984 */ /* 0x000e620000000a00 */
[----:B------:R-:W-:Y:S02]  /*174a0*/  HADD2.F32 R7, -RZ, R7.H1_H1 ;  /* 0x30000007ff077230 */ /* 0x000fe40000004100 */
[C---:B------:R-:W-:Y:S01]  /*174b0*/  FFMA R11, R54.reuse, R68, R11 ;  /* 0x00000044360b7223 */ /* 0x040fe2000000000b */
[----:B------:R-:W-:Y:S01]  /*174c0*/  FFMA R53, R54, R82, R53 ;  /* 0x0000005236357223 */ /* 0x000fe20000000035 */
[-C--:B------:R-:W-:Y:S01]  /*174d0*/  FFMA R80, R48, R60.reuse, R73 ;  /* 0x0000003c30507223 */ /* 0x080fe20000000049 */
[----:B------:R-:W-:Y:S01]  /*174e0*/  FFMA R82, R50, R60, R75 ;  /* 0x0000003c32527223 */ /* 0x000fe2000000004b */
[C---:B------:R-:W-:Y:S01]  /*174f0*/  FFMA R63, R7.reuse, R14, R76 ;  /* 0x0000000e073f7223 */ /* 0x040fe2000000004c */
[-C--:B------:R-:W-:Y:S01]  /*17500*/  FFMA R54, R7, R60.reuse, R69 ;  /* 0x0000003c07367223 */ /* 0x080fe20000000045 */
[-C--:B------:R-:W-:Y:S01]  /*17510*/  FFMA R76, R38, R60.reuse, R71 ;  /* 0x0000003c264c7223 */ /* 0x080fe20000000047 */
[----:B------:R-:W-:Y:S01]  /*17520*/  FFMA R60, R52, R60, R77 ;  /* 0x0000003c343c7223 */ /* 0x000fe2000000004d */
[----:B------:R-:W-:-:S02]  /*17530*/  HADD2.F32 R10, -RZ, R23.H0_H0 ;  /* 0x20000017ff0a7230 */ /* 0x000fc40000004100 */
[----:B------:R-:W-:Y:S02]  /*17540*/  HADD2.F32 R68, -RZ, R15.H0_H0 ;  /* 0x2000000fff447230 */ /* 0x000fe40000004100 */
[----:B------:R-:W-:Y:S01]  /*17550*/  FFMA R99, R7, R34, R99 ;  /* 0x0000002207637223 */ /* 0x000fe20000000063 */
[----:B------:R-:W-:Y:S01]  /*17560*/  FFMA R28, R19, R38, R28 ;  /* 0x00000026131c7223 */ /* 0x000fe2000000001c */
[C---:B------:R-:W-:Y:S01]  /*17570*/  FFMA R119, R38.reuse, R22, R119 ;  /* 0x0000001626777223 */ /* 0x040fe20000000077 */
[C---:B------:R-:W-:Y:S01]  /*17580*/  FFMA R97, R38.reuse, R18, R97 ;  /* 0x0000001226617223 */ /* 0x040fe20000000061 */
[-C--:B------:R-:W-:Y:S01]  /*17590*/  FFMA R101, R38, R34.reuse, R101 ;  /* 0x0000002226657223 */ /* 0x080fe20000000065 */
[-C--:B------:R-:W-:Y:S01]  /*175a0*/  FFMA R103, R48, R34.reuse, R103 ;  /* 0x0000002230677223 */ /* 0x080fe20000000067 */
[-C--:B------:R-:W-:Y:S01]  /*175b0*/  FFMA R105, R50, R34.reuse, R105 ;  /* 0x0000002232697223 */ /* 0x080fe20000000069 */
[----:B------:R-:W-:Y:S01]  /*175c0*/  FFMA R113, R52, R34, R113 ;  /* 0x0000002234717223 */ /* 0x000fe20000000071 */
[C---:B------:R-:W-:Y:S01]  /*175d0*/  FFMA R3, R38.reuse, R56, R3 ;  /* 0x0000003826037223 */ /* 0x040fe20000000003 */
[----:B------:R-:W-:Y:S01]  /*175e0*/  FFMA R65, R38, R14, R90 ;  /* 0x0000000e26417223 */ /* 0x000fe2000000005a */
[----:B0-----:R-:W-:-:S02]  /*175f0*/  HADD2.F32 R75, -RZ, R4.H0_H0 ;  /* 0x20000004ff4b7230 */ /* 0x001fc40000004100 */
[----:B------:R-:W-:Y:S02]  /*17600*/  HADD2.F32 R77, -RZ, R4.H1_H1 ;  /* 0x30000004ff4d7230 */ /* 0x000fe40000004100 */
[--C-:B------:R-:W-:Y:S02]  /*17610*/  HADD2.F32 R4, -RZ, R5.reuse.H0_H0 ;  /* 0x20000005ff047230 */ /* 0x100fe40000004100 */
        /* <DEDUP_REMOVED lines=11> */
[----:B------:R-:W-:Y:S01]  /*176d0*/  FFMA R74, R19, R7, R74 ;  /* 0x00000007134a7223 */ /* 0x000fe2000000004a */
[C---:B------:R-:W-:Y:S01]  /*176e0*/  FFMA R117, R7.reuse, R22, R117 ;  /* 0x0000001607757223 */ /* 0x040fe20000000075 */
[C---:B------:R-:W-:Y:S01]  /*176f0*/  FFMA R93, R7.reuse, R18, R93 ;  /* 0x00000012075d7223 */ /* 0x040fe2000000005d */
[C---:B------:R-:W-:Y:S01]  /*17700*/  FFMA R47, R7.reuse, R56, R47 ;  /* 0x00000038072f7223 */ /* 0x040fe2000000002f */
[----:B------:R-:W-:Y:S01]  /*17710*/  FFMA R37, R7, R70, R37 ;  /* 0x0000004607257223 */ /* 0x000fe20000000025 */
[C---:B------:R-:W-:Y:S01]  /*17720*/  FFMA R62, R19.reuse, R48, R62 ;  /* 0x00000030133e7223 */ /* 0x040fe2000000003e */
        /* <DEDUP_REMOVED lines=11> */
[----:B------:R-:W-:Y:S01]  /*177e0*/  FFMA R26, R19, R52, R26 ;  /* 0x00000034131a7223 */ /* 0x000fe2000000001a */
[----:B-1----:R-:W-:-:S02]  /*177f0*/  HADD2.F32 R48, -RZ, R8.H0_H0 ;  /* 0x20000008ff307230 */ /* 0x002fc40000004100 */
[C---:B------:R-:W-:Y:S01]  /*17800*/  FFMA R19, R52.reuse, R22, R20 ;  /* 0x0000001634137223 */ /* 0x040fe20000000014 */
[----:B------:R-:W-:Y:S02]  /*17810*/  HADD2.F32 R50, -RZ, R8.H1_H1 ;  /* 0x30000008ff327230 */ /* 0x000fe40000004100 */
[C---:B------:R-:W-:Y:S01]  /*17820*/  FFMA R111, R52.reuse, R18, R111 ;  /* 0x00000012346f7223 */ /* 0x040fe2000000006f */
[C---:B------:R-:W-:Y:S01]  /*17830*/  FFMA R11, R52.reuse, R56, R11 ;  /* 0x00000038340b7223 */ /* 0x040fe2000000000b */
[C---:B------:R-:W-:Y:S01]  /*17840*/  FFMA R71, R52.reuse, R14, R96 ;  /* 0x0000000e34477223 */ /* 0x040fe20000000060 */
[----:B------:R-:W-:Y:S01]  /*17850*/  FFMA R53, R52, R70, R53 ;  /* 0x0000004634357223 */ /* 0x000fe20000000035 */
        /* <DEDUP_REMOVED lines=8> */
[C---:B------:R-:W-:Y:S01]  /*178e0*/  FFMA R90, R52.reuse, R10, R19 ;  /* 0x0000000a345a7223 */ /* 0x040fe20000000013 */
[----:B------:R-:W-:-:S02]  /*178f0*/  FFMA R7, R52, R64, R11 ;  /* 0x0000004034077223 */ /* 0x000fc4000000000b */
[----:B------:R-:W1:Y:S01]  /*17900*/  LDS.64 R10, [R81+0x3b08] ;  /* 0x003b0800510a7984 */ /* 0x000e620000000a00 */
[----:B------:R-:W-:Y:S02]  /*17910*/  HADD2.F32 R23, -RZ, R23.H1_H1 ;  /* 0x30000017ff177230 */ /* 0x000fe40000004100 */
[----:B0-----:R-:W-:Y:S02]  /*17920*/  HADD2.F32 R19, -RZ, R5.H0_H0 ;  /* 0x20000005ff137230 */ /* 0x001fe40000004100 */
[----:B------:R-:W-:Y:S01]  /*17930*/  FFMA R74, R17, R73, R74 ;  /* 0x00000049114a7223 */ /* 0x000fe2000000004a */
[----:B------:R-:W-:Y:S02]  /*17940*/  HADD2.F32 R15, -RZ, R15.H1_H1 ;  /* 0x3000000fff0f7230 */ /* 0x000fe40000004100 */
[C---:B------:R-:W-:Y:S01]  /*17950*/  FFMA R54, R73.reuse, R57, R54 ;  /* 0x0000003949367223 */ /* 0x040fe20000000036 */
        /* <DEDUP_REMOVED lines=22> */
[CC--:B------:R-:W-:Y:S01]  /*17ac0*/  FFMA R6, R75.reuse, R57.reuse, R6 ;  /* 0x000000394b067223 */ /* 0x0c0fe20000000006 */
[----:B------:R-:W0:Y:S01]  /*17ad0*/  LDS.64 R4, [R45+0x78] ;  /* 0x000078002d047984 */ /* 0x000e220000000a00 */
        /* <DEDUP_REMOVED lines=23> */
[CC--:B------:R-:W-:Y:S01]  /*17c50*/  FFMA R87, R77.reuse, R12.reuse, R87 ;  /* 0x0000000c4d577223 */ /* 0x0c0fe20000000057 */
[-C--:B------:R-:W-:Y:S01]  /*17c60*/  FFMA R97, R48, R12.reuse, R97 ;  /* 0x0000000c30617223 */ /* 0x080fe20000000061 */
[-C--:B------:R-:W-:Y:S01]  /*17c70*/  FFMA R107, R50, R12.reuse, R107 ;  /* 0x0000000c326b7223 */ /* 0x080fe2000000006b */
[----:B------:R-:W-:Y:S01]  /*17c80*/  FFMA R111, R52, R12, R111 ;  /* 0x0000000c346f7223 */ /* 0x000fe2000000006f */
[----:B------:R-:W-:Y:S01]  /*17c90*/  FFMA R22, R77, R68, R31 ;  /* 0x000000444d167223 */ /* 0x000fe2000000001f */
        /* <DEDUP_REMOVED lines=35> */
[----:B------:R-:W-:Y:S01]  /*17ed0*/  FFMA R113, R52, R30, R113 ;  /* 0x0000001e34717223 */ /* 0x000fe20000000071 */
[----:B------:R-:W3:Y:S01]  /*17ee0*/  LDS.64 R16, [R45+0xf8] ;  /* 0x0000f8002d107984 */ /* 0x000ee20000000a00 */
[C---:B------:R-:W-:Y:S01]  /*17ef0*/  FFMA R19, R25.reuse, R66, R13 ;  /* 0x0000004219137223 */ /* 0x040fe2000000000d */
[----:B------:R-:W-:Y:S01]  /*17f00*/  FFMA R21, R48, R15, R12 ;  /* 0x0000000f30157223 */ /* 0x000fe2000000000c */
[CC--:B------:R-:W-:Y:S01]  /*17f10*/  FFMA R80, R50.reuse, R57.reuse, R80 ;  /* 0x0000003932507223 */ /* 0x0c0fe20000000050 */
[-C--:B------:R-:W-:Y:S01]  /*17f20*/  FFMA R30, R50, R68.reuse, R67 ;  /* 0x00000044321e7223 */ /* 0x080fe20000000043 */
[----:B------:R-:W4:Y:S01]  /*17f30*/  LDS.64 R12, [R45+0x178] ;  /* 0x000178002d0c7984 */ /* 0x000f220000000a00 */
        /* <DEDUP_REMOVED lines=25> */
[CC--:B------:R-:W-:Y:S01]  /*180d0*/  FFMA R101, R48.reuse, R42.reuse, R101 ;  /* 0x0000002a30657223 */ /* 0x0c0fe20000000065 */
[----:B------:R-:W-:Y:S01]  /*180e0*/  FFMA R113, R41, R42, R113 ;  /* 0x0000002a29717223 */ /* 0x000fe20000000071 */
[C---:B------:R-:W-:Y:S01]  /*180f0*/  FFMA R3, R48.reuse, R66, R3 ;  /* 0x0000004230037223 */ /* 0x040fe20000000003 */
[----:B------:R-:W-:Y:S01]  /*18100*/  FFMA R15, R48, R78, R39 ;  /* 0x0000004e300f7223 */ /* 0x000fe20000000027 */
[----:B--2---:R-:W-:-:S02]  /*18110*/  HADD2.F32 R42, -RZ, R8.H0_H0 ;  /* 0x20000008ff2a7230 */ /* 0x004fc40000004100 */
[----:B------:R-:W-:Y:S02]  /*18120*/  HADD2.F32 R48, -RZ, R8.H1_H1 ;  /* 0x30000008ff307230 */ /* 0x000fe40000004100 */
[--C-:B------:R-:W-:Y:S02]  /*18130*/  HADD2.F32 R50, -RZ, R9.reuse.H0_H0 ;  /* 0x20000009ff327230 */ /* 0x100fe40000004100 */
[----:B------:R-:W-:Y:S02]  /*18140*/  HADD2.F32 R57, -RZ, R9.H1_H1 ;  /* 0x30000009ff397230 */ /* 0x000fe40000004100 */
[----:B------:R-:W2:Y:S01]  /*18150*/  LDS.64 R8, [R45+0x278] ;  /* 0x000278002d087984 */ /* 0x000ea20000000a00 */
[C---:B------:R-:W-:Y:S01]  /*18160*/  FFMA R60, R41.reuse, R61, R60 ;  /* 0x0000003d293c7223 */ /* 0x040fe2000000003c */
[----:B------:R-:W-:Y:S01]  /*18170*/  FFMA R7, R41, R66, R7 ;  /* 0x0000004229077223 */ /* 0x000fe20000000007 */
[--C-:B-1----:R-:W-:Y:S02]  /*18180*/  HADD2.F32 R66, -RZ, R10.reuse.H0_H0 ;  /* 0x2000000aff427230 */ /* 0x102fe40000004100 */
[----:B------:R-:W-:-:S02]  /*18190*/  HADD2.F32 R61, -RZ, R10.H1_H1 ;  /* 0x3000000aff3d7230 */ /* 0x000fc40000004100 */
[--C-:B------:R-:W-:Y:S02]  /*181a0*/  HADD2.F32 R10, -RZ, R11.reuse.H0_H0 ;  /* 0x2000000bff0a7230 */ /* 0x100fe40000004100 */
        /* <DEDUP_REMOVED lines=11> */
[----:B------:R-:W-:Y:S04]  /*18260*/  LDS.64 R40, [R45+0x378] ;  /* 0x000378002d287984 */ /* 0x000fe80000000a00 */
[----:B------:R-:W1:Y:S01]  /*18270*/  LDS.64 R24, [R45+0x2f8] ;  /* 0x0002f8002d187984 */ /* 0x000e620000000a00 */
[----:B---3--:R-:W-:-:S02]  /*18280*/  HADD2.F32 R11, -RZ, R16.H0_H0 ;  /* 0x20000010ff0b7230 */ /* 0x008fc40000004100 */
[--C-:B----4-:R-:W-:Y:S02]  /*18290*/  HADD2.F32 R39, -RZ, R12.reuse.H0_H0 ;  /* 0x2000000cff277230 */ /* 0x110fe40000004100 */
        /* <DEDUP_REMOVED lines=12> */
[--C-:B0-----:R-:W-:Y:S02]  /*18360*/  HADD2.F32 R108, -RZ, R4.reuse.H0_H0 ;  /* 0x20000004ff6c7230 */ /* 0x101fe40000004100 */
[----:B------:R-:W-:Y:S02]  /*18370*/  HADD2.F32 R69, -RZ, R4.H1_H1 ;  /* 0x30000004ff457230 */ /* 0x000fe40000004100 */
[--C-:B------:R-:W-:Y:S02]  /*18380*/  HADD2.F32 R13, -RZ, R5.reuse.H0_H0 ;  /* 0x20000005ff0d7230 */ /* 0x100fe40000004100 */
[----:B------:R-:W-:Y:S02]  /*18390*/  HADD2.F32 R14, -RZ, R5.H1_H1 ;  /* 0x30000005ff0e7230 */ /* 0x000fe40000004100 */
[----:B------:R1:W0:Y:S01]  /*183a0*/  LDS.64 R4, [R45+0x3f8] ;  /* 0x0003f8002d047984 */ /* 0x0002220000000a00 */
        /* <DEDUP_REMOVED lines=13> */
[----:B------:R-:W-:Y:S02]  /*18480*/  HADD2.F32 R75, -RZ, R40.H0_H0 ;  /* 0x20000028ff4b7230 */ /* 0x000fe40000004100 */
[----:B------:R-:W-:Y:S01]  /*18490*/  FFMA R112, R48, R124, R51 ;  /* 0x0000007c30707223 */ /* 0x000fe20000000033 */
[----:B------:R-:W-:-:S02]  /*184a0*/  FFMA R51, R61, R45, R19 ;  /* 0x0000002d3d337223 */ /* 0x000fc40000000013 */
[C---:B------:R-:W-:Y:S02]  /*184b0*/  FFMA R83, R42.reuse, R75, R18 ;  /* 0x0000004b2a537223 */ /* 0x040fe40000000012 */
[----:B------:R-:W1:Y:S01]  /*184c0*/  LDS.64 R18, [R81+0x3d08] ;  /* 0x003d080051127984 */ /* 0x000e620000000a00 */
[C---:B------:R-:W-:Y:S01]  /*184d0*/  FFMA R94, R42.reuse, R108, R85 ;  /* 0x0000006c2a5e7223 */ /* 0x040fe20000000055 */
        /* <DEDUP_REMOVED lines=9> */
[--C-:B------:R-:W-:Y:S02]  /*18570*/  HADD2.F32 R40, -RZ, R41.reuse.H0_H0 ;  /* 0x20000029ff287230 */ /* 0x100fe40000004100 */
[----:B0-----:R-:W-:Y:S02]  /*18580*/  HADD2.F32 R85, -RZ, R4.H0_H0 ;  /* 0x20000004ff557230 */ /* 0x001fe40000004100 */
[-C--:B------:R-:W-:Y:S01]  /*18590*/  FFMA R38, R50, R75.reuse, R38 ;  /* 0x0000004b32267223 */ /* 0x080fe20000000026 */
[----:B------:R-:W-:Y:S02]  /*185a0*/  HADD2.F32 R45, -RZ, R41.H1_H1 ;  /* 0x30000029ff2d7230 */ /* 0x000fe40000004100 */
[-C--:B------:R-:W-:Y:S01]  /*185b0*/  FFMA R70, R57, R75.reuse, R70 ;  /* 0x0000004b39467223 */ /* 0x080fe20000000046 */
[-C--:B------:R-:W-:Y:S01]  /*185c0*/  FFMA R21, R66, R75.reuse, R21 ;  /* 0x0000004b42157223 */ /* 0x080fe20000000015 */
[-C--:B------:R-:W-:Y:S01]  /*185d0*/  FFMA R30, R61, R75.reuse, R30 ;  /* 0x0000004b3d1e7223 */ /* 0x080fe2000000001e */
[-C--:B------:R-:W-:Y:S01]  /*185e0*/  FFMA R64, R10, R75.reuse, R64 ;  /* 0x0000004b0a407223 */ /* 0x080fe20000000040 */
[----:B------:R-:W-:Y:S01]  /*185f0*/  FFMA R68, R63, R75, R68 ;  /* 0x0000004b3f447223 */ /* 0x000fe20000000044 */
[----:B------:R-:W-:-:S02]  /*18600*/  HADD2.F32 R41, -RZ, R5.H0_H0 ;  /* 0x20000005ff297230 */ /* 0x000fc40000004100 */
[----:B------:R-:W-:Y:S02]  /*18610*/  HADD2.F32 R75, -RZ, R5.H1_H1 ;  /* 0x30000005ff4b7230 */ /* 0x000fe40000004100 */
[----:B------:R-:W-:Y:S01]  /*18620*/  FFMA R5, R48, R85, R35 ;  /* 0x0000005530057223 */ /* 0x000fe20000000023 */
[----:B------:R-:W-:Y:S02]  /*18630*/  HADD2.F32 R65, -RZ, R16.H1_H1 ;  /* 0x30000010ff417230 */ /* 0x000fe40000004100 */
[----:B------:R-:W-:Y:S01]  /*18640*/  FFMA R110, R42, R124, R29 ;  /* 0x0000007c2a6e7223 */ /* 0x000fe2000000001d */
[-C--:B------:R-:W-:Y:S01]  /*18650*/  FFMA R96, R48, R108.reuse, R87 ;  /* 0x0000006c30607223 */ /* 0x080fe20000000057 */
[----:B------:R-:W-:Y:S02]  /*18660*/  HADD2.F32 R29, -RZ, R24.H1_H1 ;  /* 0x30000018ff1d7230 */ /* 0x000fe40000004100 */
[----:B--2---:R-:W-:Y:S02]  /*18670*/  HADD2.F32 R35, -RZ, R8.H0_H0 ;  /* 0x20000008ff237230 */ /* 0x004fe40000004100 */
[----:B------:R-:W-:Y:S01]  /*18680*/  FFMA R104, R61, R108, R107 ;  /* 0x0000006c3d687223 */ /* 0x000fe2000000006b */
[----:B------:R-:W-:-:S02]  /*18690*/  HADD2.F32 R79, -RZ, R4.H1_H1 ;  /* 0x30000004ff4f7230 */ /* 0x000fc40000004100 */
[C---:B------:R-:W-:Y:S01]  /*186a0*/  FFMA R120, R61.reuse, R124, R103 ;  /* 0x0000007c3d787223 */ /* 0x040fe20000000067 */
[-C--:B------:R-:W-:Y:S01]  /*186b0*/  FFMA R87, R42, R85.reuse, R27 ;  /* 0x000000552a577223 */ /* 0x080fe2000000001b */
[-C--:B------:R-:W-:Y:S01]  /*186c0*/  FFMA R48, R61, R85.reuse, R59 ;  /* 0x000000553d307223 */ /* 0x080fe2000000003b */
[----:B------:R-:W-:Y:S02]  /*186d0*/  HADD2.F32 R8, -RZ, R8.H1_H1 ;  /* 0x30000008ff087230 */ /* 0x000fe40000004100 */
[-C--:B------:R-:W-:Y:S01]  /*186e0*/  FFMA R100, R57, R108.reuse, R93 ;  /* 0x0000006c39647223 */ /* 0x080fe2000000005d */
[----:B------:R-:W-:Y:S01]  /*186f0*/  FFMA R4, R50, R85, R49 ;  /* 0x0000005532047223 */ /* 0x000fe20000000031 */
[--C-:B------:R-:W-:Y:S02]  /*18700*/  HADD2.F32 R61, -RZ, R9.reuse.H0_H0 ;  /* 0x20000009ff3d7230 */ /* 0x100fe40000004100 */
[C---:B------:R-:W-:Y:S01]  /*18710*/  FFMA R102, R66.reuse, R108, R97 ;  /* 0x0000006c42667223 */ /* 0x040fe20000000061 */
[----:B------:R-:W-:Y:S01]  /*18720*/  FFMA R118, R66, R124, R101 ;  /* 0x0000007c42767223 */ /* 0x000fe20000000065 */
[----:B------:R-:W-:-:S02]  /*18730*/  HADD2.F32 R93, -RZ, R9.H1_H1 ;  /* 0x30000009ff5d7230 */ /* 0x000fc40000004100 */
        /* <DEDUP_REMOVED lines=19> */
[----:B------:R-:W0:Y:S01]  /*18870*/  LDS.64 R4, [R81+0x3e00] ;  /* 0x003e000051047984 */ /* 0x000e220000000a00 */
[C---:B------:R-:W-:Y:S01]  /*18880*/  FFMA R98, R50.reuse, R108, R91 ;  /* 0x0000006c32627223 */ /* 0x040fe2000000005b */
[----:B------:R-:W-:Y:S01]  /*18890*/  FFMA R114, R50, R124, R95 ;  /* 0x0000007c32727223 */ /* 0x000fe2000000005f */
[C---:B------:R-:W-:Y:S01]  /*188a0*/  FFMA R106, R10.reuse, R108, R109 ;  /* 0x0000006c0a6a7223 */ /* 0x040fe2000000006d */
[-C--:B------:R-:W-:Y:S01]  /*188b0*/  FFMA R116, R57, R124.reuse, R99 ;  /* 0x0000007c39747223 */ /* 0x080fe20000000063 */
[C---:B------:R-:W-:Y:S01]  /*188c0*/  FFMA R122, R10.reuse, R124, R105 ;  /* 0x0000007c0a7a7223 */ /* 0x040fe20000000069 */
[CC--:B------:R-:W-:Y:S01]  /*188d0*/  FFMA R50, R63.reuse, R85.reuse, R53 ;  /* 0x000000553f327223 */ /* 0x0c0fe20000000035 */
        /* <DEDUP_REMOVED lines=25> */
[C---:B------:R-:W-:Y:S01]  /*18a70*/  FFMA R93, R63.reuse, R65, R80 ;  /* 0x000000413f5d7223 */ /* 0x040fe20000000050 */
[----:B------:R-:W-:Y:S01]  /*18a80*/  FFMA R99, R63, R67, R86 ;  /* 0x000000433f637223 */ /* 0x000fe20000000056 */
[--C-:B0-----:R-:W-:Y:S02]  /*18a90*/  HADD2.F32 R34, -RZ, R4.reuse.H0_H0 ;  /* 0x20000004ff227230 */ /* 0x101fe40000004100 */
[-C--:B------:R-:W-:Y:S01]  /*18aa0*/  FFMA R102, R61, R69.reuse, R102 ;  /* 0x000000453d667223 */ /* 0x080fe20000000066 */
[----:B------:R-:W-:Y:S02]  /*18ab0*/  HADD2.F32 R4, -RZ, R4.H1_H1 ;  /* 0x30000004ff047230 */ /* 0x000fe40000004100 */
[-C--:B------:R-:W-:Y:S01]  /*18ac0*/  FFMA R104, R63, R69.reuse, R104 ;  /* 0x000000453f687223 */ /* 0x080fe20000000068 */
[-C--:B------:R-:W-:Y:S01]  /*18ad0*/  FFMA R106, R83, R69.reuse, R106 ;  /* 0x00000045536a7223 */ /* 0x080fe2000000006a */
[----:B------:R-:W-:Y:S01]  /*18ae0*/  FFMA R108, R85, R69, R108 ;  /* 0x00000045556c7223 */ /* 0x000fe2000000006c */
        /* <DEDUP_REMOVED lines=9> */
[----:B------:R-:W-:Y:S01]  /*18b80*/  FFMA R5, R23, R34, R58 ;  /* 0x0000002217057223 */ /* 0x000fe2000000003a */
[----:B------:R-:W-:Y:S01]  /*18b90*/  FFMA R29, R85, R29, R7 ;  /* 0x0000001d551d7223 */ /* 0x000fe20000000007 */
[----:B------:R-:W-:Y:S01]  /*18ba0*/  FFMA R105, R63, R77, R30 ;  /* 0x0000004d3f697223 */ /* 0x000fe2000000001e */
[----:B------:R-:W-:Y:S01]  /*18bb0*/  FFMA R32, R85, R79, R50 ;  /* 0x0000004f55207223 */ /* 0x000fe20000000032 */
[C---:B------:R-:W-:Y:S01]  /*18bc0*/  FFMA R58, R34.reuse, R41, R6 ;  /* 0x00000029223a7223 */ /* 0x040fe20000000006 */
[----:B------:R-:W-:Y:S01]  /*18bd0*/  FFMA R22, R31, R63, R62 ;  /* 0x0000003f1f167223 */ /* 0x000fe2000000003e */
[----:B------:R-:W-:Y:S01]  /*18be0*/  FFMA R97, R61, R67, R84 ;  /* 0x000000433d617223 */ /* 0x000fe20000000054 */
[----:B------:R-:W-:Y:S01]  /*18bf0*/  FFMA R107, R83, R77, R64 ;  /* 0x0000004d536b7223 */ /* 0x000fe20000000040 */
[----:B------:R-:W-:Y:S01]  /*18c00*/  FFMA R30, R61, R79, R66 ;  /* 0x0000004f3d1e7223 */ /* 0x000fe20000000042 */
[----:B------:R-:W-:Y:S01]  /*18c10*/  FFMA R50, R34, R16, R9 ;  /* 0x0000001022327223 */ /* 0x000fe20000000009 */
        /* <DEDUP_REMOVED lines=10> */
[----:B-1----:R-:W-:-:S02]  /*18cc0*/  HADD2.F32 R4, -RZ, R18.H0_H0 ;  /* 0x20000012ff047230 */ /* 0x002fc40000004100 */
[C---:B------:R-:W-:Y:S01]  /*18cd0*/  FFMA R28, R31.reuse, R61, R28 ;  /* 0x0000003d1f1c7223 */ /* 0x040fe2000000001c */
[C---:B------:R-:W-:Y:S01]  /*18ce0*/  FFMA R78, R31.reuse, R83, R78 ;  /* 0x000000531f4e7223 */ /* 0x040fe2000000004e */
[----:B------:R-:W-:Y:S01]  /*18cf0*/  FFMA R26, R31, R85, R26 ;  /* 0x000000551f1a7223 */ /* 0x000fe2000000001a */
[----:B------:R-:W-:Y:S02]  /*18d00*/  HADD2.F32 R18, -RZ, R18.H1_H1 ;  /* 0x30000012ff127230 */ /* 0x000fe40000004100 */
[-C--:B------:R-:W-:Y:S01]  /*18d10*/  FFMA R31, R61, R65.reuse, R76 ;  /* 0x000000413d1f7223 */ /* 0x080fe2000000004c */
[--C-:B------:R-:W-:Y:S02]  /*18d20*/  HADD2.F32 R8, -RZ, R19.reuse.H0_H0 ;  /* 0x20000013ff087230 */ /* 0x100fe40000004100 */
[C---:B------:R-:W-:Y:S01]  /*18d30*/  FFMA R95, R83.reuse, R65, R82 ;  /* 0x00000041535f7223 */ /* 0x040fe20000000052 */
[----:B------:R-:W-:Y:S02]  /*18d40*/  HADD2.F32 R15, -RZ, R19.H1_H1 ;  /* 0x30000013ff0f7230 */ /* 0x000fe40000004100 */
[-C--:B------:R-:W-:Y:S01]  /*18d50*/  FFMA R101, R83, R67.reuse, R88 ;  /* 0x0000004353657223 */ /* 0x080fe20000000058 */
[----:B------:R-:W-:Y:S01]  /*18d60*/  FFMA R67, R85, R67, R90 ;  /* 0x0000004355437223 */ /* 0x000fe2000000005a */
[----:B------:R-:W-:Y:S01]  /*18d70*/  FFMA R103, R61, R77, R21 ;  /* 0x0000004d3d677223 */ /* 0x000fe20000000015 */
[C---:B------:R-:W-:Y:S01]  /*18d80*/  FFMA R37, R23.reuse, R80, R72 ;  /* 0x0000005017257223 */ /* 0x040fe20000000048 */
[----:B------:R-:W-:Y:S01]  /*18d90*/  FFMA R82, R80, R24, R33 ;  /* 0x0000001850527223 */ /* 0x000fe20000000021 */
[-C--:B------:R-:W-:Y:S01]  /*18da0*/  FFMA R3, R34, R13.reuse, R94 ;  /* 0x0000000d22037223 */ /* 0x080fe2000000005e */
        /* <DEDUP_REMOVED lines=20> */
[-C--:B------:R-:W-:Y:S01]  /*18ef0*/  FFMA R42, R4, R12.reuse, R97 ;  /* 0x0000000c042a7223 */ /* 0x080fe20000000061 */
[-C--:B------:R-:W-:Y:S01]  /*18f00*/  FFMA R38, R18, R12.reuse, R99 ;  /* 0x0000000c12267223 */ /* 0x080fe20000000063 */
[-C--:B------:R-:W-:Y:S01]  /*18f10*/  FFMA R28, R8, R12.reuse, R101 ;  /* 0x0000000c081c7223 */ /* 0x080fe20000000065 */
[C---:B------:R-:W-:Y:S01]  /*18f20*/  FFMA R26, R15.reuse, R12, R67 ;  /* 0x0000000c0f1a7223 */ /* 0x040fe20000000043 */
[-C--:B------:R-:W-:Y:S01]  /*18f30*/  FFMA R23, R4, R13.reuse, R102 ;  /* 0x0000000d04177223 */ /* 0x080fe20000000066 */
[-C--:B------:R-:W-:Y:S01]  /*18f40*/  FFMA R57, R18, R13.reuse, R104 ;  /* 0x0000000d12397223 */ /* 0x080fe20000000068 */
[-C--:B------:R-:W-:Y:S01]  /*18f50*/  FFMA R53, R8, R13.reuse, R106 ;  /* 0x0000000d08357223 */ /* 0x080fe2000000006a */
[----:B------:R-:W-:-:S02]  /*18f60*/  FFMA R31, R15, R13, R108 ;  /* 0x0000000d0f1f7223 */ /* 0x000fc4000000006c */
[----:B------:R-:W1:Y:S01]  /*18f70*/  LDS.64 R12, [R81+0x3f00] ;  /* 0x003f0000510c7984 */ /* 0x000e620000000a00 */
[C---:B------:R-:W-:Y:S01]  /*18f80*/  FFMA R77, R85.reuse, R77, R68 ;  /* 0x0000004d554d7223 */ /* 0x040fe20000000044 */
        /* <DEDUP_REMOVED lines=8> */
[----:B------:R-:W-:Y:S01]  /*19010*/  FFMA R102, R8, R40, R107 ;  /* 0x0000002808667223 */ /* 0x000fe2000000006b */
[----:B------:R-:W-:-:S02]  /*19020*/  HADD2.F32 R17, -RZ, R17.H1_H1 ;  /* 0x30000011ff117230 */ /* 0x000fc40000004100 */
[-C--:B------:R-:W-:Y:S01]  /*19030*/  FFMA R48, R63, R79.reuse, R48 ;  /* 0x0000004f3f307223 */ /* 0x080fe20000000030 */
[----:B------:R-:W-:Y:S01]  /*19040*/  FFMA R10, R83, R79, R10 ;  /* 0x0000004f530a7223 */ /* 0x000fe2000000000a */
[----:B------:R-:W-:Y:S01]  /*19050*/  FFMA R40, R15, R40, R77 ;  /* 0x000000280f287223 */ /* 0x000fe2000000004d */
[--C-:B0-----:R-:W-:Y:S02]  /*19060*/  HADD2.F32 R51, -RZ, R6.reuse.H0_H0 ;  /* 0x20000006ff337230 */ /* 0x101fe40000004100 */
[----:B------:R-:W-:Y:S02]  /*19070*/  HADD2.F32 R77, -RZ, R6.H1_H1 ;  /* 0x30000006ff4d7230 */ /* 0x000fe40000004100 */
[-C--:B------:R-:W-:Y:S01]  /*19080*/  FFMA R110, R34, R71.reuse, R110 ;  /* 0x00000047226e7223 */ /* 0x080fe2000000006e */
[----:B------:R-:W-:Y:S02]  /*19090*/  HADD2.F32 R25, -RZ, R25.H1_H1 ;  /* 0x30000019ff197230 */ /* 0x000fe40000004100 */
[CC--:B------:R-:W-:Y:S01]  /*190a0*/  FFMA R22, R18.reuse, R16.reuse, R93 ;  /* 0x0000001012167223 */ /* 0x0c0fe2000000005d */
[-C--:B------:R-:W-:Y:S01]  /*190b0*/  FFMA R120, R18, R71.reuse, R120 ;  /* 0x0000004712787223 */ /* 0x080fe20000000078 */
[----:B------:R-:W-:Y:S01]  /*190c0*/  FFMA R34, R8, R16, R95 ;  /* 0x0000001008227223 */ /* 0x000fe2000000005f */
[-C--:B------:R-:W-:Y:S01]  /*190d0*/  FFMA R118, R4, R71.reuse, R118 ;  /* 0x0000004704767223 */ /* 0x080fe20000000076 */
[----:B------:R-:W-:Y:S01]  /*190e0*/  FFMA R122, R8, R71, R122 ;  /* 0x00000047087a7223 */ /* 0x000fe2000000007a */
[-C--:B------:R-:W-:Y:S01]  /*190f0*/  FFMA R76, R4, R41.reuse, R30 ;  /* 0x00000029044c7223 */ /* 0x080fe2000000001e */
[-C--:B------:R-:W-:Y:S01]  /*19100*/  FFMA R18, R18, R41.reuse, R48 ;  /* 0x0000002912127223 */ /* 0x080fe20000000030 */
[----:B------:R-:W-:Y:S01]  /*19110*/  FFMA R10, R8, R41, R10 ;  /* 0x00000029080a7223 */ /* 0x000fe2000000000a */
[----:B------:R-:W-:-:S02]  /*19120*/  HADD2.F32 R59, -RZ, R7.H0_H0 ;  /* 0x20000007ff3b7230 */ /* 0x000fc40000004100 */
[C---:B------:R-:W-:Y:S01]  /*19130*/  FFMA R16, R15.reuse, R16, R65 ;  /* 0x000000100f107223 */ /* 0x040fe20000000041 */
[C---:B------:R-:W-:Y:S01]  /*19140*/  FFMA R124, R15.reuse, R71, R124 ;  /* 0x000000470f7c7223 */ /* 0x040fe2000000007c */
[----:B------:R-:W-:Y:S01]  /*19150*/  FFMA R8, R15, R41, R32 ;  /* 0x000000290f087223 */ /* 0x000fe20000000020 */
[C---:B------:R-:W-:Y:S01]  /*19160*/  FFMA R4, R51.reuse, R17, R20 ;  /* 0x0000001133047223 */ /* 0x040fe20000000014 */
[C---:B------:R-:W-:Y:S01]  /*19170*/  FFMA R29, R51.reuse, R11, R42 ;  /* 0x0000000b331d7223 */ /* 0x040fe2000000002a */
[CC--:B------:R-:W-:Y:S01]  /*19180*/  FFMA R30, R51.reuse, R14.reuse, R23 ;  /* 0x0000000e331e7223 */ /* 0x0c0fe20000000017 */
[----:B------:R-:W-:Y:S01]  /*19190*/  FFMA R15, R51, R45, R24 ;  /* 0x0000002d330f7223 */ /* 0x000fe20000000018 */
[C---:B------:R-:W-:Y:S01]  /*191a0*/  FFMA R20, R52.reuse, R77, R35 ;  /* 0x0000004d34147223 */ /* 0x040fe20000000023 */
[----:B------:R-:W-:Y:S02]  /*191b0*/  HADD2.F32 R79, -RZ, R7.H1_H1 ;  /* 0x30000007ff4f7230 */ /* 0x000fe40000004100 */
[C---:B------:R-:W-:Y:S01]  /*191c0*/  FFMA R68, R52.reuse, R51, R47 ;  /* 0x0000003334447223 */ /* 0x040fe2000000002f */
[C---:B------:R-:W-:Y:S01]  /*191d0*/  FFMA R22, R77.reuse, R17, R22 ;  /* 0x000000114d167223 */ /* 0x040fe20000000016 */
[C---:B------:R-:W-:Y:S01]  /*191e0*/  FFMA R69, R77.reuse, R11, R38 ;  /* 0x0000000b4d457223 */ /* 0x040fe20000000026 */
[CC--:B------:R-:W-:Y:S01]  /*191f0*/  FFMA R35, R77.reuse, R14.reuse, R57 ;  /* 0x0000000e4d237223 */ /* 0x0c0fe20000000039 */
[C---:B------:R-:W-:Y:S01]  /*19200*/  FFMA R42, R77.reuse, R39, R120 ;  /* 0x000000274d2a7223 */ /* 0x040fe20000000078 */
[C---:B------:R-:W-:Y:S01]  /*19210*/  FFMA R23, R77.reuse, R25, R78 ;  /* 0x000000194d177223 */ /* 0x040fe2000000004e */
[----:B------:R-:W-:Y:S01]  /*19220*/  FFMA R24, R77, R45, R100 ;  /* 0x0000002d4d187223 */ /* 0x000fe20000000064 */
[C---:B------:R-:W-:Y:S01]  /*19230*/  FFMA R47, R51.reuse, R39, R118 ;  /* 0x00000027332f7223 */ /* 0x040fe20000000076 */
        /* <DEDUP_REMOVED lines=16> */
[C---:B------:R-:W-:Y:S01]  /*19340*/  FFMA R38, R79.reuse, R17, R16 ;  /* 0x000000114f267223 */ /* 0x040fe20000000010 */
[C---:B------:R-:W-:Y:S01]  /*19350*/  FFMA R26, R79.reuse, R11, R26 ;  /* 0x0000000b4f1a7223 */ /* 0x040fe2000000001a */
[CC--:B------:R-:W-:Y:S01]  /*19360*/  FFMA R70, R79.reuse, R14.reuse, R31 ;  /* 0x0000000e4f467223 */ /* 0x0c0fe2000000001f */
        /* <DEDUP_REMOVED lines=11> */
[-C--:B------:R-:W-:Y:S01]  /*19420*/  FFMA R37, R59, R11.reuse, R36 ;  /* 0x0000000b3b257223 */ /* 0x080fe20000000024 */
[-C--:B------:R-:W-:Y:S01]  /*19430*/  FFMA R16, R73, R11.reuse, R84 ;  /* 0x0000000b49107223 */ /* 0x080fe20000000054 */
[----:B------:R-:W-:Y:S01]  /*19440*/  FFMA R17, R61, R11, R90 ;  /* 0x0000000b3d117223 */ /* 0x000fe2000000005a */
[----:B------:R-:W-:Y:S01]  /*19450*/  FFMA R52, R52, R63, R33 ;  /* 0x0000003f34347223 */ /* 0x000fe20000000021 */
[----:B------:R-:W-:Y:S01]  /*19460*/  FFMA R11, R63, R11, R94 ;  /* 0x0000000b3f0b7223 */ /* 0x000fe2000000005e */
[-C--:B------:R-:W-:Y:S01]  /*19470*/  FFMA R50, R61, R14.reuse, R21 ;  /* 0x0000000e3d327223 */ /* 0x080fe20000000015 */
[-C--:B------:R-:W-:Y:S01]  /*19480*/  FFMA R55, R63, R14.reuse, R19 ;  /* 0x0000000e3f377223 */ /* 0x080fe20000000013 */
[----:B------:R-:W-:Y:S01]  /*19490*/  BAR.SYNC.DEFER_BLOCKING 0x0 ;  /* 0x0000000000007b1d */ /* 0x000fe20000010000 */
        /* <DEDUP_REMOVED lines=16> */
[C---:B------:R-:W-:Y:S01]  /*195a0*/  FFMA R39, R63.reuse, R39, R116 ;  /* 0x000000273f277223 */ /* 0x040fe20000000074 */
[----:B------:R-:W-:Y:S01]  /*195b0*/  FFMA R75, R63, R75, R86 ;  /* 0x0000004b3f4b7223 */ /* 0x000fe20000000056 */
[----:B------:R-:W-:Y:S06]  /*195c0*/  @!P0 BRA `(.L_x_1) ;  /* 0xfffffe6c00648947 */ /* 0x000fec000383ffff */
.L_x_0:
[----:B------:R-:W1:Y:S01]  /*195d0*/  S2R R45, SR_CTAID.X ;  /* 0x00000000002d7919 */ /* 0x000e620000002500 */
[----:B------:R-:W2:Y:S01]  /*195e0*/  LDCU.64 UR6, c[0x0][0x398] ;  /* 0x00007300ff0677ac */ /* 0x000ea20008000a00 */
[----:B------:R-:W3:Y:S01]  /*195f0*/  S2R R43, SR_CTAID.Y ;  /* 0x00000000002b7919 */ /* 0x000ee20000002600 */
[----:B------:R-:W4:Y:S01]  /*19600*/  LDCU.64 UR4, c[0x0][0x390] ;  /* 0x00007200ff0477ac */ /* 0x000f220008000a00 */
[----:B-1----:R-:W-:Y:S02]  /*19610*/  LEA R85, R45, R0, 0x4 ;  /* 0x000000002d557211 */ /* 0x002fe400078e20ff */
[----:B---3--:R-:W-:Y:S02]  /*19620*/  LEA R84, R43, R2, 0x4 ;  /* 0x000000022b547211 */ /* 0x008fe400078e20ff */
[----:B------:R-:W-:Y:S02]  /*19630*/  SHF.L.U32 R0, R85, 0x3, RZ ;  /* 0x0000000355007819 */ /* 0x000fe400000006ff */
[----:B------:R-:W-:-:S02]  /*19640*/  SHF.L.U32 R2, R84, 0x3, RZ ;  /* 0x0000000354027819 */ /* 0x000fc400000006ff */
[----:B--2---:R-:W-:Y:S02]  /*19650*/  ISETP.GE.AND P0, PT, R0, UR7, PT ;  /* 0x0000000700007c0c */ /* 0x004fe4000bf06270 */
[----:B------:R-:W-:Y:S01]  /*19660*/  LEA R94, R85, 0x2, 0x3 ;  /* 0x00000002555e7811 */ /* 0x000fe200078e18ff */
[C---:B------:R-:W-:Y:S01]  /*19670*/  IMAD R61, R2.reuse, UR7, RZ ;  /* 0x00000007023d7c24 */ /* 0x040fe2000f8e02ff */
[----:B------:R-:W-:Y:S02]  /*19680*/  ISETP.GE.OR P3, PT, R2, UR6, P0 ;  /* 0x0000000602007c0c */ /* 0x000fe40008766670 */
[----:B------:R-:W-:Y:S02]  /*19690*/  P2R R90, PR, RZ, 0x1 ;  /* 0x00000001ff5a7803 */ /* 0x000fe40000000000 */
[----:B------:R-:W-:Y:S02]  /*196a0*/  IADD3 R59, P1, PT, R0, R61, RZ ;  /* 0x0000003d003b7210 */ /* 0x000fe40007f3e0ff */
[----:B------:R-:W-:-:S02]  /*196b0*/  ISETP.GE.AND P0, PT, R94, UR7, PT ;  /* 0x000000075e007c0c */ /* 0x000fc4000bf06270 */
[----:B------:R-:W-:Y:S02]  /*196c0*/  LEA.HI.X.SX32 R60, R61, RZ, 0x1, P1 ;  /* 0x000000ff3d3c7211 */ /* 0x000fe400008f0eff */
[----:B------:R-:W-:Y:S02]  /*196d0*/  ISETP.GE.OR P1, PT, R2, UR6, P0 ;  /* 0x0000000602007c0c */ /* 0x000fe40008726670 */
[C---:B----4-:R-:W-:Y:S01]  /*196e0*/  LEA R58, P4, R59.reuse, UR4, 0x2 ;  /* 0x000000043b3a7c11 */ /* 0x050fe2000f8810ff */
[----:B------:R-:W1:Y:S01]  /*196f0*/  @!P3 LDC.64 R44, c[0x0][0x390] ;  /* 0x0000e400ff2cbb82 */ /* 0x000e620000000a00 */
[----:B------:R-:W-:Y:S02]  /*19700*/  @!P3 IADD3 R43, PT, PT, R0, R61, RZ ;  /* 0x0000003d002bb210 */ /* 0x000fe40007ffe0ff */
[----:B------:R-:W-:Y:S02]  /*19710*/  LEA.HI.X R59, R59, UR5, R60, 0x2, P4 ;  /* 0x000000053b3b7c11 */ /* 0x000fe4000a0f143c */
[----:B------:R-:W-:-:S02]  /*19720*/  LEA R86, R85, 0x5, 0x3 ;  /* 0x0000000555567811 */ /* 0x000fc400078e18ff */
[----:B------:R-:W-:Y:S02]  /*19730*/  IADD3 R91, PT, PT, R61, UR7, RZ ;  /* 0x000000073d5b7c10 */ /* 0x000fe4000fffe0ff */
[----:B------:R-:W-:Y:S02]  /*19740*/  IADD3 R92, PT, PT, R0, 0x1, RZ ;  /* 0x00000001005c7810 */ /* 0x000fe40007ffe0ff */
[----:B------:R-:W-:Y:S02]  /*19750*/  IADD3 R93, PT, PT, R91, UR7, RZ ;  /* 0x000000075b5d7c10 */ /* 0x000fe4000fffe0ff */
[----:B------:R-:W-:Y:S02]  /*19760*/  ISETP.GE.AND P2, PT, R92, UR7, PT ;  /* 0x000000075c007c0c */ /* 0x000fe4000bf46270 */
[----:B------:R-:W-:Y:S02]  /*19770*/  IADD3 R95, PT, PT, R93, UR7, RZ ;  /* 0x000000075d5f7c10 */ /* 0x000fe4000fffe0ff */
[----:B------:R-:W-:-:S02]  /*19780*/  P2R R88, PR, RZ, 0x4 ;  /* 0x00000004ff587803 */ /* 0x000fc40000000000 */
[----:B------:R-:W-:Y:S02]  /*19790*/  IADD3 R89, PT, PT, R95, UR7, RZ ;  /* 0x000000075f597c10 */ /* 0x000fe4000fffe0ff */
[----:B------:R-:W-:Y:S02]  /*197a0*/  ISETP.GE.OR P2, PT, R2, UR6, P2 ;  /* 0x0000000602007c0c */ /* 0x000fe40009746670 */
[----:B------:R-:W-:Y:S01]  /*197b0*/  IADD3 R87, PT, PT, R89, UR7, RZ ;  /* 0x0000000759577c10 */ /* 0x000fe2000fffe0ff */
[----:B-1----:R-:W-:Y:S01]  /*197c0*/  @!P3 IMAD.WIDE R44, R43, 0x4, R44 ;  /* 0x000000042b2cb825 */ /* 0x002fe200078e022c */
[C---:B------:R-:W-:Y:S02]  /*197d0*/  LEA R43, R85.reuse, 0x4, 0x3 ;  /* 0x00000004552b7811 */ /* 0x040fe400078e18ff */
[----:B------:R-:W-:Y:S02]  /*197e0*/  LEA R96, R85, 0x3, 0x3 ;  /* 0x0000000355607811 */ /* 0x000fe400078e18ff */
[----:B------:R-:W-:Y:S01]  /*197f0*/  ISETP.GE.AND P4, PT, R43, UR7, PT ;  /* 0x000000072b007c0c */ /* 0x000fe2000bf86270 */
[----:B0-----:R-:W-:Y:S01]  /*19800*/  @!P3 STG.E desc[UR8][R44.64], R5 ;  /* 0x000000052c00b986 */ /* 0x001fe2000c101908 */
[----:B------:R-:W-:-:S02]  /*19810*/  ISETP.GE.AND P3, PT, R86, UR7, PT ;  /* 0x0000000756007c0c */ /* 0x000fc4000bf66270 */
[----:B------:R-:W-:Y:S01]  /*19820*/  ISETP.GE.AND P5, PT, R96, UR7, PT ;  /* 0x0000000760007c0c */ /* 0x000fe2000bfa6270 */
[----:B------:R-:W-:Y:S01]  /*19830*/  @!P1 STG.E desc[UR8][R58.64+0x8], R8 ;  /* 0x000008083a009986 */ /* 0x000fe2000c101908 */
[----:B------:R-:W-:-:S03]  /*19840*/  ISETP.GE.OR P1, PT, R2, UR6, P4 ;  /* 0x0000000602007c0c */ /* 0x000fc6000a726670 */
[----:B------:R0:W-:Y:S01]  /*19850*/  @!P2 STG.E desc[UR8][R58.64+0x4], R13 ;  /* 0x0000040d3a00a986 */ /* 0x0001e2000c101908 */
[----:B------:R-:W-:-:S09]  /*19860*/  ISETP.GE.OR P2, PT, R2, UR6, P5 ;  /* 0x0000000602007c0c */ /* 0x000fd2000af46670 */
[----:B------:R-:W-:Y:S01]  /*19870*/  @!P1 STG.E desc[UR8][R58.64+0x10], R68 ;  /* 0x000010443a009986 */ /* 0x000fe2000c101908 */
[----:B------:R-:W-:Y:S02]  /*19880*/  ISETP.GE.OR P1, PT, R2, UR6, P3 ;  /* 0x0000000602007c0c */ /* 0x000fe40009f26670 */
[----:B0-----:R-:W-:Y:S01]  /*19890*/  IADD3 R13, PT, PT, R87, UR7, RZ ;  /* 0x00000007570d7c10 */ /* 0x001fe2000fffe0ff */
[----:B------:R0:W-:Y:S10]  /*198a0*/  @!P2 STG.E desc[UR8][R58.64+0xc], R52 ;  /* 0x00000c343a00a986 */ /* 0x0001f4000c101908 */
[----:B------:R1:W-:Y:S01]  /*198b0*/  @!P1 STG.E desc[UR8][R58.64+0x14], R20 ;  /* 0x000014143a009986 */ /* 0x0003e2000c101908 */
[----:B------:R-:W-:-:S02]  /*198c0*/  IADD3 R5, P1, PT, R0, R91, RZ ;  /* 0x0000005b00057210 */ /* 0x000fc40007f3e0ff */
[----:B0-----:R-:W-:Y:S02]  /*198d0*/  LEA R52, R85, 0x6, 0x3 ;  /* 0x0000000655347811 */ /* 0x001fe400078e18ff */
[----:B------:R-:W-:Y:S02]  /*198e0*/  LEA.HI.X.SX32 R44, R91, RZ, 0x1, P1 ;  /* 0x000000ff5b2c7211 */ /* 0x000fe400008f0eff */
[C---:B------:R-:W-:Y:S02]  /*198f0*/  LEA R82, P1, R5.reuse, UR4, 0x2 ;  /* 0x0000000405527c11 */ /* 0x040fe4000f8210ff */
[----:B------:R-:W-:Y:S02]  /*19900*/  ISETP.GE.AND P2, PT, R52, UR7, PT ;  /* 0x0000000734007c0c */ /* 0x000fe4000bf46270 */
[----:B------:R-:W-:Y:S02]  /*19910*/  LEA.HI.X R83, R5, UR5, R44, 0x2, P1 ;  /* 0x0000000505537c11 */ /* 0x000fe400088f142c */
[----:B------:R-:W-:-:S02]  /*19920*/  IADD3 R5, P1, PT, R0, R93, RZ ;  /* 0x0000005d00057210 */ /* 0x000fc40007f3e0ff */
[----:B-1----:R-:W-:Y:S02]  /*19930*/  LEA R20, R84, 0x1, 0x3 ;  /* 0x0000000154147811 */ /* 0x002fe400078e18ff */
[----:B------:R-:W-:Y:S02]  /*19940*/  LEA.HI.X.SX32 R8, R93, RZ, 0x1, P1 ;  /* 0x000000ff5d087211 */ /* 0x000fe400008f0eff */
[----:B------:R-:W-:-:S04]  /*19950*/  LEA R80, P1, R5, UR4, 0x2 ;  /* 0x0000000405507c11 */ /* 0x000fc8000f8210ff */
[----:B------:R-:W-:Y:S02]  /*19960*/  LEA.HI.X R81, R5, UR5, R8, 0x2, P1 ;  /* 0x0000000505517c11 */ /* 0x000fe400088f1408 */
[----:B------:R-:W-:-:S04]  /*19970*/  IADD3 R5, P1, PT, R0, R95, RZ ;  /* 0x0000005f00057210 */ /* 0x000fc80007f3e0ff */
        /* <DEDUP_REMOVED lines=11> */
[----:B------:R-:W-:Y:S02]  /*19a30*/  IADD3 R8, P1, PT, R0, R13, RZ ;  /* 0x0000000d00087210 */ /* 0x000fe40007f3e0ff */
[C---:B------:R-:W-:Y:S02]  /*19a40*/  IADD3 R5, PT, PT, R13.reuse, UR7, RZ ;  /* 0x000000070d057c10 */ /* 0x040fe4000fffe0ff */
[----:B------:R-:W-:Y:S02]  /*19a50*/  LEA.HI.X.SX32 R45, R13, RZ, 0x1, P1 ;  /* 0x000000ff0d2d7211 */ /* 0x000fe400008f0eff */
[----:B------:R-:W-:-:S04]  /*19a60*/  LEA R62, P1, R8, UR4, 0x2 ;  /* 0x00000004083e7c11 */ /* 0x000fc8000f8210ff */
[----:B------:R-:W-:Y:S02]  /*19a70*/  LEA.HI.X R63, R8, UR5, R45, 0x2, P1 ;  /* 0x00000005083f7c11 */ /* 0x000fe400088f142d */
[----:B------:R-:W-:-:S04]  /*19a80*/  IADD3 R8, P1, PT, R0, R5, RZ ;  /* 0x0000000500087210 */ /* 0x000fc80007f3e0ff */
[----:B------:R-:W-:Y:S02]  /*19a90*/  LEA.HI.X.SX32 R45, R5, RZ, 0x1, P1 ;  /* 0x000000ff052d7211 */ /* 0x000fe400008f0eff */
[----:B------:R-:W-:-:S04]  /*19aa0*/  LEA R44, P1, R8, UR4, 0x2 ;  /* 0x00000004082c7c11 */ /* 0x000fc8000f8210ff */
[----:B------:R-:W-:Y:S02]  /*19ab0*/  LEA.HI.X R45, R8, UR5, R45, 0x2, P1 ;  /* 0x00000005082d7c11 */ /* 0x000fe400088f142d */
[----:B------:R-:W-:Y:S02]  /*19ac0*/  ISETP.GE.OR P1, PT, R2, UR6, P2 ;  /* 0x0000000602007c0c */ /* 0x000fe40009726670 */
[----:B------:R-:W-:-:S11]  /*19ad0*/  LEA R8, R85, 0x7, 0x3 ;  /* 0x0000000755087811 */ /* 0x000fd600078e18ff */
[----:B------:R-:W-:Y:S01]  /*19ae0*/  @!P1 STG.E desc[UR8][R58.64+0x18], R41 ;  /* 0x000018293a009986 */ /* 0x000fe2000c101908 */
[----:B------:R-:W-:-:S04]  /*19af0*/  ISETP.GE.AND P1, PT, R8, UR7, PT ;  /* 0x0000000708007c0c */ /* 0x000fc8000bf26270 */
[----:B------:R-:W-:-:S13]  /*19b00*/  ISETP.GE.OR P6, PT, R2, UR6, P1 ;  /* 0x0000000602007c0c */ /* 0x000fda0008fc6670 */
[----:B------:R0:W-:Y:S01]  /*19b10*/  @!P6 STG.E desc[UR8][R58.64+0x1c], R28 ;  /* 0x00001c1c3a00e986 */ /* 0x0001e2000c101908 */
[----:B------:R-:W-:-:S04]  /*19b20*/  ISETP.GE.AND P6, PT, R20, UR6, PT ;  /* 0x0000000614007c0c */ /* 0x000fc8000bfc6270 */
[----:B------:R-:W-:Y:S02]  /*19b30*/  ISETP.GE.OR P6, PT, R0, UR7, P6 ;  /* 0x0000000700007c0c */ /* 0x000fe4000b7c6670 */
[----:B0-----:R-:W-:-:S11]  /*19b40*/  P2R R28, PR, RZ, 0x1 ;  /* 0x00000001ff1c7803 */ /* 0x001fd60000000000 */
[----:B------:R-:W0:Y:S01]  /*19b50*/  @!P6 LDC.64 R84, c[0x0][0x390] ;  /* 0x0000e400ff54eb82 */ /* 0x000e220000000a00 */
[----:B------:R-:W-:-:S05]  /*19b60*/  @!P6 IADD3 R91, PT, PT, R0, R91, RZ ;  /* 0x0000005b005be210 */ /* 0x000fca0007ffe0ff */
[----:B0-----:R-:W-:-:S05]  /*19b70*/  @!P6 IMAD.WIDE R84, R91, 0x4, R84 ;  /* 0x000000045b54e825 */ /* 0x001fca00078e0254 */
[----:B------:R-:W-:Y:S01]  /*19b80*/  @!P6 STG.E desc[UR8][R84.64], R46 ;  /* 0x0000002e5400e986 */ /* 0x000fe2000c101908 */
[----:B------:R-:W-:-:S04]  /*19b90*/  ISETP.GE.AND P6, PT, R92, UR7, PT ;  /* 0x000000075c007c0c */ /* 0x000fc8000bfc6270 */
[----:B------:R-:W-:-:S13]  /*19ba0*/  ISETP.GE.OR P6, PT, R20, UR6, P6 ;  /* 0x0000000614007c0c */ /* 0x000fda000b7c6670 */
[----:B------:R-:W-:Y:S01]  /*19bb0*/  @!P6 STG.E desc[UR8][R82.64+0x4], R56 ;  /* 0x000004385200e986 */ /* 0x000fe2000c101908 */
[C---:B------:R-:W-:Y:S02]  /*19bc0*/  ISETP.GE.OR P6, PT, R20.reuse, UR6, P0 ;  /* 0x0000000614007c0c */ /* 0x040fe400087c6670 */
[----:B------:R-:W-:-:S11]  /*19bd0*/  ISETP.GE.AND P0, PT, R20, UR6, PT ;  /* 0x0000000614007c0c */ /* 0x000fd6000bf06270 */
[----:B------:R-:W-:Y:S01]  /*19be0*/  @!P6 STG.E desc[UR8][R82.64+0x8], R31 ;  /* 0x0000081f5200e986 */ /* 0x000fe2000c101908 */
[----:B------:R-:W-:-:S13]  /*19bf0*/  ISETP.GE.OR P6, PT, R20, UR6, P5 ;  /* 0x0000000614007c0c */ /* 0x000fda000afc6670 */
[----:B------:R-:W-:Y:S01]  /*19c00*/  @!P6 STG.E desc[UR8][R82.64+0xc], R6 ;  /* 0x00000c065200e986 */ /* 0x000fe2000c101908 */
[----:B------:R-:W-:-:S13]  /*19c10*/  ISETP.GE.OR P6, PT, R20, UR6, P4 ;  /* 0x0000000614007c0c */ /* 0x000fda000a7c6670 */
[----:B------:R0:W-:Y:S01]  /*19c20*/  @!P6 STG.E desc[UR8][R82.64+0x10], R4 ;  /* 0x000010045200e986 */ /* 0x0001e2000c101908 */
[----:B------:R-:W-:Y:S02]  /*19c30*/  ISETP.GE.OR P6, PT, R20, UR6, P3 ;  /* 0x0000000614007c0c */ /* 0x000fe40009fc6670 */
[----:B0-----:R-:W-:-:S11]  /*19c40*/  IADD3 R4, PT, PT, R2, 0x3, RZ ;  /* 0x0000000302047810 */ /* 0x001fd60007ffe0ff */
[----:B------:R-:W-:Y:S01]  /*19c50*/  @!P6 STG.E desc[UR8][R82.64+0x14], R22 ;  /* 0x000014165200e986 */ /* 0x000fe2000c101908 */
[----:B------:R-:W-:-:S13]  /*19c60*/  ISETP.GE.OR P6, PT, R20, UR6, P2 ;  /* 0x0000000614007c0c */ /* 0x000fda00097c6670 */
[----:B------:R-:W-:Y:S01]  /*19c70*/  @!P6 STG.E desc[UR8][R82.64+0x18], R34 ;  /* 0x000018225200e986 */ /* 0x000fe2000c101908 */
[----:B------:R-:W-:Y:S02]  /*19c80*/  ISETP.GE.OR P6, PT, R8, UR7, P0 ;  /* 0x0000000708007c0c */ /* 0x000fe400087c6670 */
[----:B------:R-:W-:-:S04]  /*19c90*/  IADD3 R8, PT, PT, R2, 0x2, RZ ;  /* 0x0000000202087810 */ /* 0x000fc80007ffe0ff */
[----:B------:R-:W-:-:S07]  /*19ca0*/  ISETP.GE.AND P0, PT, R8, UR6, PT ;  /* 0x0000000608007c0c */ /* 0x000fce000bf06270 */
[----:B------:R-:W-:Y:S01]  /*19cb0*/  @!P6 STG.E desc[UR8][R82.64+0x1c], R38 ;  /* 0x00001c265200e986 */ /* 0x000fe2000c101908 */
[----:B------:R-:W-:-:S13]  /*19cc0*/  ISETP.GE.OR P6, PT, R0, UR7, P0 ;  /* 0x0000000700007c0c */ /* 0x000fda00087c6670 */
[----:B------:R-:W0:Y:S01]  /*19cd0*/  @!P6 LDC.64 R58, c[0x0][0x390] ;  /* 0x0000e400ff3aeb82 */ /* 0x000e220000000a00 */
[----:B------:R-:W-:-:S05]  /*19ce0*/  @!P6 IADD3 R93, PT, PT, R0, R93, RZ ;  /* 0x0000005d005de210 */ /* 0x000fca0007ffe0ff */
[----:B0-----:R-:W-:-:S05]  /*19cf0*/  @!P6 IMAD.WIDE R58, R93, 0x4, R58 ;  /* 0x000000045d3ae825 */ /* 0x001fca00078e023a */
[----:B------:R-:W-:Y:S01]  /*19d00*/  @!P6 STG.E desc[UR8][R58.64], R37 ;  /* 0x000000253a00e986 */ /* 0x000fe2000c101908 */
[----:B------:R-:W-:-:S13]  /*19d10*/  ISETP.GE.OR P6, PT, R92, UR7, P0 ;  /* 0x000000075c007c0c */ /* 0x000fda00087c6670 */
[----:B------:R-:W-:Y:S01]  /*19d20*/  @!P6 STG.E desc[UR8][R80.64+0x4], R16 ;  /* 0x000004105000e986 */ /* 0x000fe2000c101908 */
[----:B------:R-:W-:-:S13]  /*19d30*/  ISETP.GE.OR P6, PT, R94, UR7, P0 ;  /* 0x000000075e007c0c */ /* 0x000fda00087c6670 */
[----:B------:R0:W-:Y:S01]  /*19d40*/  @!P6 STG.E desc[UR8][R80.64+0x8], R17 ;  /* 0x000008115000e986 */ /* 0x0001e2000c101908 */
[----:B------:R-:W-:-:S13]  /*19d50*/  ISETP.GE.OR P6, PT, R96, UR7, P0 ;  /* 0x0000000760007c0c */ /* 0x000fda00087c6670 */
[----:B------:R-:W-:Y:S01]  /*19d60*/  @!P6 STG.E desc[UR8][R80.64+0xc], R11 ;  /* 0x00000c0b5000e986 */ /* 0x000fe2000c101908 */
        /* <DEDUP_REMOVED lines=8> */
[----:B------:R-:W-:-:S04]  /*19df0*/  ISETP.GE.AND P6, PT, R4, UR6, PT ;  /* 0x0000000604007c0c */ /* 0x000fc8000bfc6270 */
[----:B------:R-:W-:-:S13]  /*19e00*/  ISETP.GE.OR P0, PT, R0, UR7, P6 ;  /* 0x0000000700007c0c */ /* 0x000fda000b706670 */
[----:B0-----:R-:W0:Y:S01]  /*19e10*/  @!P0 LDC.64 R16, c[0x0][0x390] ;  /* 0x0000e400ff108b82 */ /* 0x001e220000000a00 */
[----:B------:R-:W-:-:S05]  /*19e20*/  @!P0 IADD3 R95, PT, PT, R0, R95, RZ ;  /* 0x0000005f005f8210 */ /* 0x000fca0007ffe0ff */
[----:B0-----:R-:W-:-:S05]  /*19e30*/  @!P0 IMAD.WIDE R16, R95, 0x4, R16 ;  /* 0x000000045f108825 */ /* 0x001fca00078e0210 */
        /* <DEDUP_REMOVED lines=9> */
[----:B------:R-:W-:Y:S02]  /*19ed0*/  ISETP.GE.OR P0, PT, R86, UR7, P6 ;  /* 0x0000000756007c0c */ /* 0x000fe4000b706670 */
[----:B------:R-:W-:-:S11]  /*19ee0*/  ISETP.GE.OR P6, PT, R52, UR7, P6 ;  /* 0x0000000734007c0c */ /* 0x000fd6000b7c6670 */
[----:B------:R-:W-:Y:S01]  /*19ef0*/  @!P0 STG.E desc[UR8][R66.64+0x14], R35 ;  /* 0x0000142342008986 */ /* 0x000fe2000c101908 */
[----:B------:R-:W-:-:S03]  /*19f00*/  ISETP.NE.AND P0, PT, R28, RZ, PT ;  /* 0x000000ff1c00720c */ /* 0x000fc60003f05270 */
[----:B------:R1:W-:Y:S01]  /*19f10*/  @!P6 STG.E desc[UR8][R66.64+0x18], R7 ;  /* 0x000018074200e986 */ /* 0x0003e2000c101908 */
[----:B------:R-:W-:Y:S02]  /*19f20*/  ISETP.GE.OR P6, PT, R4, UR6, P1 ;  /* 0x0000000604007c0c */ /* 0x000fe40008fc6670 */
[----:B------:R-:W-:-:S11]  /*19f30*/  IADD3 R4, PT, PT, R2, 0x4, RZ ;  /* 0x0000000402047810 */ /* 0x000fd60007ffe0ff */
[----:B------:R-:W-:Y:S01]  /*19f40*/  @!P6 STG.E desc[UR8][R66.64+0x1c], R70 ;  /* 0x00001c464200e986 */ /* 0x000fe2000c101908 */
[----:B------:R-:W-:-:S04]  /*19f50*/  ISETP.GE.AND P6, PT, R4, UR6, PT ;  /* 0x0000000604007c0c */ /* 0x000fc8000bfc6270 */
[----:B------:R-:W-:-:S13]  /*19f60*/  ISETP.GE.OR P6, PT, R0, UR7, P6 ;  /* 0x0000000700007c0c */ /* 0x000fda000b7c6670 */
[----:B0-----:R-:W0:Y:S01]  /*19f70*/  @!P6 LDC.64 R16, c[0x0][0x390] ;  /* 0x0000e400ff10eb82 */ /* 0x001e220000000a00 */
[----:B------:R-:W-:-:S05]  /*19f80*/  @!P6 IADD3 R89, PT, PT, R0, R89, RZ ;  /* 0x000000590059e210 */ /* 0x000fca0007ffe0ff */
[----:B0-----:R-:W-:-:S05]  /*19f90*/  @!P6 IMAD.WIDE R16, R89, 0x4, R16 ;  /* 0x000000045910e825 */ /* 0x001fca00078e0210 */
[----:B------:R-:W-:Y:S01]  /*19fa0*/  @!P6 STG.E desc[UR8][R16.64], R14 ;  /* 0x0000000e1000e986 */ /* 0x000fe2000c101908 */
[----:B------:R-:W-:-:S04]  /*19fb0*/  ISETP.GE.AND P6, PT, R4, UR6, PT ;  /* 0x0000000604007c0c */ /* 0x000fc8000bfc6270 */
        /* <DEDUP_REMOVED lines=13> */
[----:B------:R-:W-:-:S11]  /*1a090*/  IADD3 R4, PT, PT, R2, 0x5, RZ ;  /* 0x0000000502047810 */ /* 0x000fd60007ffe0ff */
[----:B------:R-:W-:Y:S01]  /*1a0a0*/  @!P6 STG.E desc[UR8][R64.64+0x1c], R71 ;  /* 0x00001c474000e986 */ /* 0x000fe2000c101908 */
[----:B------:R-:W-:-:S04]  /*1a0b0*/  ISETP.NE.AND P6, PT, R90, RZ, PT ;  /* 0x000000ff5a00720c */ /* 0x000fc80003fc5270 */
[----:B------:R-:W-:-:S13]  /*1a0c0*/  ISETP.GE.OR P6, PT, R4, UR6, P6 ;  /* 0x0000000604007c0c */ /* 0x000fda000b7c6670 */
[----:B-1----:R-:W0:Y:S01]  /*1a0d0*/  @!P6 LDC.64 R6, c[0x0][0x390] ;  /* 0x0000e400ff06eb82 */ /* 0x002e220000000a00 */
[----:B------:R-:W-:-:S05]  /*1a0e0*/  @!P6 IADD3 R87, PT, PT, R0, R87, RZ ;  /* 0x000000570057e210 */ /* 0x000fca0007ffe0ff */
[----:B0-----:R-:W-:-:S05]  /*1a0f0*/  @!P6 IMAD.WIDE R6, R87, 0x4, R6 ;  /* 0x000000045706e825 */ /* 0x001fca00078e0206 */
[----:B------:R0:W-:Y:S01]  /*1a100*/  @!P6 STG.E desc[UR8][R6.64], R21 ;  /* 0x000000150600e986 */ /* 0x0001e2000c101908 */
[----:B------:R-:W-:-:S04]  /*1a110*/  ISETP.NE.AND P6, PT, R88, RZ, PT ;  /* 0x000000ff5800720c */ /* 0x000fc80003fc5270 */
        /* <DEDUP_REMOVED lines=17> */
[----:B0-----:R-:W0:Y:S01]  /*1a230*/  @!P6 LDC.64 R6, c[0x0][0x390] ;  /* 0x0000e400ff06eb82 */ /* 0x001e220000000a00 */
[----:B------:R-:W-:-:S05]  /*1a240*/  @!P6 IADD3 R13, PT, PT, R0, R13, RZ ;  /* 0x0000000d000de210 */ /* 0x000fca0007ffe0ff */
[----:B0-----:R-:W-:-:S05]  /*1a250*/  @!P6 IMAD.WIDE R6, R13, 0x4, R6 ;  /* 0x000000040d06e825 */ /* 0x001fca00078e0206 */
[----:B------:R-:W-:Y:S01]  /*1a260*/  @!P6 STG.E desc[UR8][R6.64], R40 ;  /* 0x000000280600e986 */ /* 0x000fe2000c101908 */
[----:B------:R-:W-:-:S04]  /*1a270*/  ISETP.NE.AND P6, PT, R88, RZ, PT ;  /* 0x000000ff5800720c */ /* 0x000fc80003fc5270 */
[----:B------:R-:W-:-:S13]  /*1a280*/  ISETP.GE.OR P6, PT, R4, UR6, P6 ;  /* 0x0000000604007c0c */ /* 0x000fda000b7c6670 */
[----:B------:R-:W-:Y:S01]  /*1a290*/  @!P6 STG.E desc[UR8][R62.64+0x4], R54 ;  /* 0x000004363e00e986 */ /* 0x000fe2000c101908 */
[----:B------:R-:W-:-:S13]  /*1a2a0*/  ISETP.GE.OR P6, PT, R4, UR6, P0 ;  /* 0x0000000604007c0c */ /* 0x000fda00087c6670 */
[----:B------:R0:W-:Y:S01]  /*1a2b0*/  @!P6 STG.E desc[UR8][R62.64+0x8], R3 ;  /* 0x000008033e00e986 */ /* 0x0001e2000c101908 */
        /* <DEDUP_REMOVED lines=8> */
[----:B------:R-:W-:Y:S02]  /*1a340*/  ISETP.GE.OR P6, PT, R4, UR6, P1 ;  /* 0x0000000604007c0c */ /* 0x000fe40008fc6670 */
[----:B------:R-:W-:-:S04]  /*1a350*/  IADD3 R4, PT, PT, R2, 0x7, RZ ;  /* 0x0000000702047810 */ /* 0x000fc80007ffe0ff */
[C---:B------:R-:W-:Y:S02]  /*1a360*/  ISETP.GE.OR P0, PT, R4.reuse, UR6, P0 ;  /* 0x0000000604007c0c */ /* 0x040fe40008706670 */
[C---:B------:R-:W-:Y:S02]  /*1a370*/  ISETP.GE.OR P5, PT, R4.reuse, UR6, P5 ;  /* 0x0000000604007c0c */ /* 0x040fe4000afa6670 */
[C---:B------:R-:W-:Y:S02]  /*1a380*/  ISETP.GE.OR P4, PT, R4.reuse, UR6, P4 ;  /* 0x0000000604007c0c */ /* 0x040fe4000a786670 */
[----:B------:R-:W-:Y:S01]  /*1a390*/  ISETP.GE.OR P3, PT, R4, UR6, P3 ;  /* 0x0000000604007c0c */ /* 0x000fe20009f66670 */
[----:B------:R1:W-:Y:S01]  /*1a3a0*/  @!P6 STG.E desc[UR8][R62.64+0x1c], R10 ;  /* 0x00001c0a3e00e986 */ /* 0x0003e2000c101908 */
[----:B------:R-:W-:Y:S02]  /*1a3b0*/  ISETP.NE.AND P6, PT, R90, RZ, PT ;  /* 0x000000ff5a00720c */ /* 0x000fe40003fc5270 */
[----:B------:R-:W-:-:S02]  /*1a3c0*/  ISETP.GE.OR P2, PT, R4, UR6, P2 ;  /* 0x0000000604007c0c */ /* 0x000fc40009746670 */
[C---:B------:R-:W-:Y:S02]  /*1a3d0*/  ISETP.GE.OR P6, PT, R4.reuse, UR6, P6 ;  /* 0x0000000604007c0c */ /* 0x040fe4000b7c6670 */
[----:B------:R-:W-:-:S11]  /*1a3e0*/  ISETP.GE.OR P1, PT, R4, UR6, P1 ;  /* 0x0000000604007c0c */ /* 0x000fd60008f26670 */
[----:B0-----:R-:W0:Y:S01]  /*1a3f0*/  @!P6 LDC.64 R2, c[0x0][0x390] ;  /* 0x0000e400ff02eb82 */ /* 0x001e220000000a00 */
[----:B------:R-:W-:-:S05]  /*1a400*/  @!P6 IADD3 R5, PT, PT, R0, R5, RZ ;  /* 0x000000050005e210 */ /* 0x000fca0007ffe0ff */
[----:B0-----:R-:W-:-:S05]  /*1a410*/  @!P6 IMAD.WIDE R2, R5, 0x4, R2 ;  /* 0x000000040502e825 */ /* 0x001fca00078e0202 */
[----:B------:R1:W-:Y:S01]  /*1a420*/  @!P6 STG.E desc[UR8][R2.64], R72 ;  /* 0x000000480200e986 */ /* 0x0003e2000c101908 */
[----:B------:R-:W-:-:S03]  /*1a430*/  ISETP.NE.AND P6, PT, R88, RZ, PT ;  /* 0x000000ff5800720c */ /* 0x000fc60003fc5270 */
[----:B------:R1:W-:Y:S01]  /*1a440*/  @!P0 STG.E desc[UR8][R44.64+0x8], R74 ;  /* 0x0000084a2c008986 */ /* 0x0003e2000c101908 */
[----:B------:R-:W-:-:S03]  /*1a450*/  ISETP.GE.OR P6, PT, R4, UR6, P6 ;  /* 0x0000000604007c0c */ /* 0x000fc6000b7c6670 */
[----:B------:R1:W-:Y:S04]  /*1a460*/  @!P5 STG.E desc[UR8][R44.64+0xc], R75 ;  /* 0x00000c4b2c00d986 */ /* 0x0003e8000c101908 */
[----:B------:R1:W-:Y:S04]  /*1a470*/  @!P4 STG.E desc[UR8][R44.64+0x10], R76 ;  /* 0x0000104c2c00c986 */ /* 0x0003e8000c101908 */
[----:B------:R1:W-:Y:S04]  /*1a480*/  @!P3 STG.E desc[UR8][R44.64+0x14], R77 ;  /* 0x0000144d2c00b986 */ /* 0x0003e8000c101908 */
[----:B------:R1:W-:Y:S04]  /*1a490*/  @!P6 STG.E desc[UR8][R44.64+0x4], R73 ;  /* 0x000004492c00e986 */ /* 0x0003e8000c101908 */
[----:B------:R1:W-:Y:S01]  /*1a4a0*/  @!P2 STG.E desc[UR8][R44.64+0x18], R78 ;  /* 0x0000184e2c00a986 */ /* 0x0003e2000c101908 */
[----:B------:R-:W-:Y:S05]  /*1a4b0*/  @P1 EXIT ;  /* 0x000000000000194d */ /* 0x000fea0003800000 */
[----:B------:R-:W-:Y:S01]  /*1a4c0*/  STG.E desc[UR8][R44.64+0x1c], R79 ;  /* 0x00001c4f2c007986 */ /* 0x000fe2000c101908 */
[----:B------:R-:W-:Y:S05]  /*1a4d0*/  EXIT ;  /* 0x000000000000794d */ /* 0x000fea0003800000 */
.L_x_2:
[----:B------:R-:W-:-:S00]  /*1a4e0*/  BRA `(.L_x_2) ;  /* 0xfffffffc00fc7947 */ /* 0x000fc0000383ffff */
[----:B------:R-:W-:-:S00]  /*1a4f0*/  NOP ;  /* 0x0000000000007918 */ /* 0x000fc00000000000 */
        /* <DEDUP_REMOVED lines=8> */
.L_x_3:


//--------------------- .nv.shared._Z26simple_fp16_gemm_blackwellPK6__halfS1_Pfiii --------------------------
	.section	.nv.shared._Z26simple_fp16_gemm_blackwellPK6__halfS1_Pfiii,"aw",@nobits
	.sectionflags	@""
	.align	2
.nv.shared._Z26simple_fp16_gemm_blackwellPK6__halfS1_Pfiii:
	.zero		33792


//--------------------- .nv.shared.reserved.0     --------------------------
	.section	.nv.shared.reserved.0,"aw",@nobits
	.weak		__nv_reservedSMEM_offset_0_alias
	.size		__nv_reservedSMEM_offset_0_alias, 0, 64
	.other		__nv_reservedSMEM_offset_0_alias,@"STO_CUDA_RESERVED_SHARED STV_DEFAULT"
__nv_reservedSMEM_offset_0_alias:
	.zero		0
	.zero		64


//--------------------- .nv.constant0._Z26simple_fp16_gemm_blackwellPK6__halfS1_Pfiii --------------------------
	.section	.nv.constant0._Z26simple_fp16_gemm_blackwellPK6__halfS1_Pfiii,"a",@progbits
	.sectionflags	@""
	.align	4
.nv.constant0._Z26simple_fp16_gemm_blackwellPK6__halfS1_Pfiii:
	.zero		932


//--------------------- SYMBOLS --------------------------

	.type		.nv.reservedSmem.offset0,@object
	.size		.nv.reservedSmem.offset0,0x4
	.type		.nv.reservedSmem.cap,@object
	.size		.nv.reservedSmem.cap,0x4
